	.target	sm_90a

	.elftype	@"ET_EXEC"


//--------------------- .note.nv.tkinfo           --------------------------
	.section	.note.nv.tkinfo,"",@"SHT_NOTE"
	.sectionflags	@"SHF_NOTE_NV_TKINFO"
	.tkinfo
        /*0018*/ 	.word	0x00000002
        /*0030*/ 	.string	""
        /*0030*/ 	.string	"ptxas"
        /*0030*/ 	.string	"Cuda compilation tools, release 13.0, V13.0.88"
        /*0030*/ 	.string	"Build cuda_13.0.r13.0/compiler.36424714_0"
        /*0030*/ 	.string	"-v  -suppress-debug-info  -lineinfo  -arch sm_90a "



//--------------------- .note.nv.cuinfo           --------------------------
	.section	.note.nv.cuinfo,"",@"SHT_NOTE"
	.sectionflags	@"SHF_NOTE_NV_CUINFO"
        /*0018*/ 	.short	0x0002
        /*001a*/ 	.short	0x005a
        /*001c*/ 	.short	0x0082
	.zero		2


//--------------------- .nv.info                  --------------------------
	.section	.nv.info,"",@"SHT_CUDA_INFO"
	.align	4


	//----- nvinfo : EIATTR_REGCOUNT
	.align		4
        /*0000*/ 	.byte	0x04, 0x2f
        /*0002*/ 	.short	(.L_1 - .L_0)
	.align		4
.L_0:
        /*0004*/ 	.word	index@(matmul_kernel)
        /*0008*/ 	.word	0x00000020


	//----- nvinfo : EIATTR_FRAME_SIZE
	.align		4
.L_1:
        /*000c*/ 	.byte	0x04, 0x11
        /*000e*/ 	.short	(.L_3 - .L_2)
	.align		4
.L_2:
        /*0010*/ 	.word	index@(matmul_kernel)
        /*0014*/ 	.word	0x00008b00


	//----- nvinfo : EIATTR_MIN_STACK_SIZE
	.align		4
.L_3:
        /*0018*/ 	.byte	0x04, 0x12
        /*001a*/ 	.short	(.L_5 - .L_4)
	.align		4
.L_4:
        /*001c*/ 	.word	index@(matmul_kernel)
        /*0020*/ 	.word	0x00008b00
.L_5:


//--------------------- .nv.compat                --------------------------
	.section	.nv.compat,"",@"SHT_CUDA_COMPAT_INFO"
	.align	4
        /*0000*/ 	.byte	0x02, 0x09, 0x01, 0x00, 0x02, 0x02, 0x01, 0x00, 0x02, 0x05, 0x05, 0x00, 0x03, 0x07, 0x01, 0x01
        /*0010*/ 	.byte	0x02, 0x03, 0x00, 0x00, 0x02, 0x06, 0x01, 0x00, 0x04, 0x0b, 0x08, 0x00, 0x00, 0x00, 0x00, 0x00
        /*0020*/ 	.byte	0x00, 0x00, 0x00, 0x00


//--------------------- .nv.info.matmul_kernel    --------------------------
	.section	.nv.info.matmul_kernel,"",@"SHT_CUDA_INFO"
	.sectionflags	@""
	.align	4


	//----- nvinfo : EIATTR_CUDA_API_VERSION
	.align		4
        /*0000*/ 	.byte	0x04, 0x37
        /*0002*/ 	.short	(.L_7 - .L_6)
.L_6:
        /*0004*/ 	.word	0x00000082


	//----- nvinfo : EIATTR_KPARAM_INFO
	.align		4
.L_7:
        /*0008*/ 	.byte	0x04, 0x17
        /*000a*/ 	.short	(.L_9 - .L_8)
.L_8:
        /*000c*/ 	.word	0x00000000
        /*0010*/ 	.short	0x000d
        /*0012*/ 	.short	0x0048
        /*0014*/ 	.byte	0x00, 0xf4, 0x21, 0x00


	//----- nvinfo : EIATTR_KPARAM_INFO
	.align		4
.L_9:
        /*0018*/ 	.byte	0x04, 0x17
        /*001a*/ 	.short	(.L_11 - .L_10)
.L_10:
        /*001c*/ 	.word	0x00000000
        /*0020*/ 	.short	0x000c
        /*0022*/ 	.short	0x0040
        /*0024*/ 	.byte	0x00, 0xf4, 0x21, 0x00


	//----- nvinfo : EIATTR_KPARAM_INFO
	.align		4
.L_11:
        /*0028*/ 	.byte	0x04, 0x17
        /*002a*/ 	.short	(.L_13 - .L_12)
.L_12:
        /*002c*/ 	.word	0x00000000
        /*0030*/ 	.short	0x000b
        /*0032*/ 	.short	0x0038
        /*0034*/ 	.byte	0x00, 0xf0, 0x11, 0x00


	//----- nvinfo : EIATTR_KPARAM_INFO
	.align		4
.L_13:
        /*0038*/ 	.byte	0x04, 0x17
        /*003a*/ 	.short	(.L_15 - .L_14)
.L_14:
        /*003c*/ 	.word	0x00000000
        /*0040*/ 	.short	0x000a
        /*0042*/ 	.short	0x0034
        /*0044*/ 	.byte	0x00, 0xf0, 0x11, 0x00


	//----- nvinfo : EIATTR_KPARAM_INFO
	.align		4
.L_15:
        /*0048*/ 	.byte	0x04, 0x17
        /*004a*/ 	.short	(.L_17 - .L_16)
.L_16:
        /*004c*/ 	.word	0x00000000
        /*0050*/ 	.short	0x0009
        /*0052*/ 	.short	0x0030
        /*0054*/ 	.byte	0x00, 0xf0, 0x11, 0x00


	//----- nvinfo : EIATTR_KPARAM_INFO
	.align		4
.L_17:
        /*0058*/ 	.byte	0x04, 0x17
        /*005a*/ 	.short	(.L_19 - .L_18)
.L_18:
        /*005c*/ 	.word	0x00000000
        /*0060*/ 	.short	0x0008
        /*0062*/ 	.short	0x002c
        /*0064*/ 	.byte	0x00, 0xf0, 0x11, 0x00


	//----- nvinfo : EIATTR_KPARAM_INFO
	.align		4
.L_19:
        /*0068*/ 	.byte	0x04, 0x17
        /*006a*/ 	.short	(.L_21 - .L_20)
.L_20:
        /*006c*/ 	.word	0x00000000
        /*0070*/ 	.short	0x0007
        /*0072*/ 	.short	0x0028
        /*0074*/ 	.byte	0x00, 0xf0, 0x11, 0x00


	//----- nvinfo : EIATTR_KPARAM_INFO
	.align		4
.L_21:
        /*0078*/ 	.byte	0x04, 0x17
        /*007a*/ 	.short	(.L_23 - .L_22)
.L_22:
        /*007c*/ 	.word	0x00000000
        /*0080*/ 	.short	0x0006
        /*0082*/ 	.short	0x0024
        /*0084*/ 	.byte	0x00, 0xf0, 0x11, 0x00


	//----- nvinfo : EIATTR_KPARAM_INFO
	.align		4
.L_23:
        /*0088*/ 	.byte	0x04, 0x17
        /*008a*/ 	.short	(.L_25 - .L_24)
.L_24:
        /*008c*/ 	.word	0x00000000
        /*0090*/ 	.short	0x0005
        /*0092*/ 	.short	0x0020
        /*0094*/ 	.byte	0x00, 0xf0, 0x11, 0x00


	//----- nvinfo : EIATTR_KPARAM_INFO
	.align		4
.L_25:
        /*0098*/ 	.byte	0x04, 0x17
        /*009a*/ 	.short	(.L_27 - .L_26)
.L_26:
        /*009c*/ 	.word	0x00000000
        /*00a0*/ 	.short	0x0004
        /*00a2*/ 	.short	0x001c
        /*00a4*/ 	.byte	0x00, 0xf0, 0x11, 0x00


	//----- nvinfo : EIATTR_KPARAM_INFO
	.align		4
.L_27:
        /*00a8*/ 	.byte	0x04, 0x17
        /*00aa*/ 	.short	(.L_29 - .L_28)
.L_28:
        /*00ac*/ 	.word	0x00000000
        /*00b0*/ 	.short	0x0003
        /*00b2*/ 	.short	0x0018
        /*00b4*/ 	.byte	0x00, 0xf0, 0x11, 0x00


	//----- nvinfo : EIATTR_KPARAM_INFO
	.align		4
.L_29:
        /*00b8*/ 	.byte	0x04, 0x17
        /*00ba*/ 	.short	(.L_31 - .L_30)
.L_30:
        /*00bc*/ 	.word	0x00000000
        /*00c0*/ 	.short	0x0002
        /*00c2*/ 	.short	0x0010
        /*00c4*/ 	.byte	0x00, 0xf4, 0x21, 0x00


	//----- nvinfo : EIATTR_KPARAM_INFO
	.align		4
.L_31:
        /*00c8*/ 	.byte	0x04, 0x17
        /*00ca*/ 	.short	(.L_33 - .L_32)
.L_32:
        /*00cc*/ 	.word	0x00000000
        /*00d0*/ 	.short	0x0001
        /*00d2*/ 	.short	0x0008
        /*00d4*/ 	.byte	0x00, 0xf4, 0x21, 0x00


	//----- nvinfo : EIATTR_KPARAM_INFO
	.align		4
.L_33:
        /*00d8*/ 	.byte	0x04, 0x17
        /*00da*/ 	.short	(.L_35 - .L_34)
.L_34:
        /*00dc*/ 	.word	0x00000000
        /*00e0*/ 	.short	0x0000
        /*00e2*/ 	.short	0x0000
        /*00e4*/ 	.byte	0x00, 0xf4, 0x21, 0x00


	//----- nvinfo : EIATTR_SPARSE_MMA_MASK
	.align		4
.L_35:
        /*00e8*/ 	.byte	0x03, 0x50
        /*00ea*/ 	.short	0x0000


	//----- nvinfo : EIATTR_MAXREG_COUNT
	.align		4
        /*00ec*/ 	.byte	0x03, 0x1b
        /*00ee*/ 	.short	0x00ff


	//----- nvinfo : EIATTR_NUM_BARRIERS
	.align		4
        /*00f0*/ 	.byte	0x02, 0x4c
        /*00f2*/ 	.byte	0x01
	.zero		1


	//----- nvinfo : EIATTR_ANNOTATIONS
	.align		4
        /*00f4*/ 	.byte	0x04, 0x55
        /*00f6*/ 	.short	(.L_37 - .L_36)


	//   ....[0]....
.L_36:
        /*00f8*/ 	.word	0x00000001
        /*00fc*/ 	.byte	0xe0, 0x00, 0x00, 0x00, 0x01, 0x00, 0x00, 0x00, 0x00, 0x01, 0x00, 0x00, 0x01, 0x00, 0x00, 0x00
        /* <DEDUP_REMOVED lines=2473> */
        /*9b9c*/ 	.byte	0x30, 0x0f, 0x03, 0x00


	//----- nvinfo : EIATTR_MERCURY_ISA_VERSION
	.align		4
.L_37:
        /*9ba0*/ 	.byte	0x03, 0x5f
        /*9ba2*/ 	.short	0x0101


	//----- nvinfo : EIATTR_EXIT_INSTR_OFFSETS
	.align		4
        /*9ba4*/ 	.byte	0x04, 0x1c
        /*9ba6*/ 	.short	(.L_39 - .L_38)


	//   ....[0]....
.L_38:
        /*9ba8*/ 	.word	0x00101630


	//   ....[1]....
        /*9bac*/ 	.word	0x00101660


	//----- nvinfo : EIATTR_REQNTID
	.align		4
.L_39:
        /*9bb0*/ 	.byte	0x04, 0x10
        /*9bb2*/ 	.short	(.L_41 - .L_40)
.L_40:
        /*9bb4*/ 	.word	0x00000040
        /*9bb8*/ 	.word	0x00000001
        /*9bbc*/ 	.word	0x00000001


	//----- nvinfo : EIATTR_CBANK_PARAM_SIZE
	.align		4
.L_41:
        /*9bc0*/ 	.byte	0x03, 0x19
        /*9bc2*/ 	.short	0x0050


	//----- nvinfo : EIATTR_PARAM_CBANK
	.align		4
        /*9bc4*/ 	.byte	0x04, 0x0a
        /*9bc6*/ 	.short	(.L_43 - .L_42)
	.align		4
.L_42:
        /*9bc8*/ 	.word	index@(.nv.constant0.matmul_kernel)
        /*9bcc*/ 	.short	0x0210
        /*9bce*/ 	.short	0x0050


	//----- nvinfo : EIATTR_SW_WAR
	.align		4
.L_43:
        /*9bd0*/ 	.byte	0x04, 0x36
        /*9bd2*/ 	.short	(.L_45 - .L_44)
.L_44:
        /*9bd4*/ 	.word	0x00000008
.L_45:


//--------------------- .nv.callgraph             --------------------------
	.section	.nv.callgraph,"",@"SHT_CUDA_CALLGRAPH"
	.align	4
	.sectionentsize	8
	.align		4
        /*0000*/ 	.word	0x00000000
	.align		4
        /*0004*/ 	.word	0xffffffff
	.align		4
        /*0008*/ 	.word	0x00000000
	.align		4
        /*000c*/ 	.word	0xfffffffe
	.align		4
        /*0010*/ 	.word	0x00000000
	.align		4
        /*0014*/ 	.word	0xfffffffd
	.align		4
        /*0018*/ 	.word	0x00000000
	.align		4
        /*001c*/ 	.word	0xfffffffc


//--------------------- .text.matmul_kernel       --------------------------
	.section	.text.matmul_kernel,"ax",@progbits
	.align	128
        .global         matmul_kernel
        .type           matmul_kernel,@function
        .size           matmul_kernel,(.L_x_3 - matmul_kernel)
        .other          matmul_kernel,@"STO_CUDA_ENTRY STV_DEFAULT"
matmul_kernel:
.text.matmul_kernel:
[----:B------:R-:W0:Y:S08]  /*0000*/  LDC R1, c[0x0][0x28] ;  /* 0x00000a00ff017b82 */ /* 0x000e300000000800 */
[----:B------:R-:W1:Y:S01]  /*0010*/  LDC.64 R2, c[0x0][0x228] ;  /* 0x00008a00ff027b82 */ /* 0x000e620000000a00 */
[----:B0-----:R-:W-:Y:S01]  /*0020*/  VIADD R1, R1, 0xffff7500 ;  /* 0xffff750001017836 */ /* 0x001fe20000000000 */
[----:B------:R-:W-:Y:S01]  /*0030*/  UMOV UR4, 0x400 ;  /* 0x0000040000047882 */ /* 0x000fe20000000000 */
[----:B------:R-:W-:-:S02]  /*0040*/  CS2R R24, SRZ ;  /* 0x0000000000187805 */ /* 0x000fc4000001ff00 */
[----:B------:R-:W-:Y:S02]  /*0050*/  CS2R R26, SRZ ;  /* 0x00000000001a7805 */ /* 0x000fe4000001ff00 */
[----:B------:R-:W-:Y:S02]  /*0060*/  CS2R R16, SRZ ;  /* 0x0000000000107805 */ /* 0x000fe4000001ff00 */
[----:B------:R-:W-:Y:S02]  /*0070*/  CS2R R18, SRZ ;  /* 0x0000000000127805 */ /* 0x000fe4000001ff00 */
[----:B------:R-:W-:Y:S01]  /*0080*/  CS2R R20, SRZ ;  /* 0x0000000000147805 */ /* 0x000fe2000001ff00 */
[----:B------:R-:W0:Y:S01]  /*0090*/  LDC R29, c[0x0][0x230] ;  /* 0x00008c00ff1d7b82 */ /* 0x000e220000000800 */
[----:B------:R-:W-:Y:S02]  /*00a0*/  CS2R R22, SRZ ;  /* 0x0000000000167805 */ /* 0x000fe4000001ff00 */
[----:B------:R-:W-:-:S05]  /*00b0*/  CS2R R14, SRZ ;  /* 0x00000000000e7805 */ /* 0x000fca000001ff00 */
[----:B------:R-:W2:Y:S01]  /*00c0*/  S2UR UR5, SR_CgaCtaId ;  /* 0x00000000000579c3 */ /* 0x000ea20000008800 */
[----:B-1----:R-:W-:Y:S01]  /*00d0*/  VIADD R0, R3, 0x1ff ;  /* 0x000001ff03007836 */ /* 0x002fe20000000000 */
[----:B------:R-:W-:Y:S04]  /*00e0*/  STL [R1+0x3ac8], R3 ;  /* 0x003ac80301007387 */ /* 0x000fe80000100800 */
[----:B------:R-:W-:Y:S01]  /*00f0*/  SHF.R.S32.HI R5, RZ, 0x1f, R0 ;  /* 0x0000001fff057819 */ /* 0x000fe20000011400 */
[----:B------:R0:W-:Y:S03]  /*0100*/  STL [R1+0x3acc], R2 ;  /* 0x003acc0201007387 */ /* 0x0001e60000100800 */
[----:B------:R-:W-:Y:S01]  /*0110*/  LEA.HI R5, R5, R0, RZ, 0x9 ;  /* 0x0000000005057211 */ /* 0x000fe200078f48ff */
[----:B------:R-:W-:Y:S03]  /*0120*/  STL [R1+0x360], RZ ;  /* 0x000360ff01007387 */ /* 0x000fe60000100800 */
[----:B------:R-:W-:Y:S01]  /*0130*/  SHF.R.S32.HI R0, RZ, 0x9, R5 ;  /* 0x00000009ff007819 */ /* 0x000fe20000011405 */
[----:B------:R-:W-:Y:S01]  /*0140*/  STL [R1+0x364], RZ ;  /* 0x000364ff01007387 */ /* 0x000fe20000100800 */
[----:B------:R-:W-:Y:S01]  /*0150*/  ULDC.64 UR8, c[0x0][0x208] ;  /* 0x0000820000087ab9 */ /* 0x000fe20000000a00 */
[----:B--2---:R-:W-:-:S02]  /*0160*/  ULEA UR4, UR5, UR4, 0x18 ;  /* 0x0000000405047291 */ /* 0x004fc4000f8ec03f */
[----:B------:R-:W-:Y:S01]  /*0170*/  IMAD.SHL.U32 R0, R0, 0x8, RZ ;  /* 0x0000000800007824 */ /* 0x000fe200078e00ff */
[----:B------:R-:W1:Y:S04]  /*0180*/  S2R R5, SR_CTAID.X ;  /* 0x0000000000057919 */ /* 0x000e680000002500 */
[-C--:B------:R-:W-:Y:S01]  /*0190*/  IABS R9, R0.reuse ;  /* 0x0000000000097213 */ /* 0x080fe20000000000 */
[----:B------:R-:W-:Y:S01]  /*01a0*/  STL [R1+0x368], RZ ;  /* 0x000368ff01007387 */ /* 0x000fe20000100800 */
[----:B------:R-:W-:Y:S02]  /*01b0*/  IABS R12, R0 ;  /* 0x00000000000c7213 */ /* 0x000fe40000000000 */
[----:B------:R-:W2:Y:S01]  /*01c0*/  I2F.RP R4, R9 ;  /* 0x0000000900047306 */ /* 0x000ea20000209400 */
[----:B------:R-:W-:Y:S04]  /*01d0*/  STL [R1+0x36c], RZ ;  /* 0x00036cff01007387 */ /* 0x000fe80000100800 */
[----:B------:R-:W-:Y:S04]  /*01e0*/  STL [R1+0x350], RZ ;  /* 0x000350ff01007387 */ /* 0x000fe80000100800 */
[----:B------:R-:W-:Y:S04]  /*01f0*/  STL [R1+0x354], RZ ;  /* 0x000354ff01007387 */ /* 0x000fe80000100800 */
[----:B------:R-:W-:Y:S01]  /*0200*/  STL [R1+0x358], RZ ;  /* 0x000358ff01007387 */ /* 0x000fe20000100800 */
[----:B--2---:R-:W2:Y:S03]  /*0210*/  MUFU.RCP R4, R4 ;  /* 0x0000000400047308 */ /* 0x004ea60000001000 */
[----:B------:R-:W-:Y:S04]  /*0220*/  STL [R1+0x35c], RZ ;  /* 0x00035cff01007387 */ /* 0x000fe80000100800 */
[----:B------:R-:W-:Y:S01]  /*0230*/  STL [R1+0x340], RZ ;  /* 0x000340ff01007387 */ /* 0x000fe20000100800 */
[----:B-1----:R-:W-:-:S03]  /*0240*/  IABS R10, R5 ;  /* 0x00000005000a7213 */ /* 0x002fc60000000000 */
[----:B------:R-:W-:Y:S04]  /*0250*/  STL [R1+0x344], RZ ;  /* 0x000344ff01007387 */ /* 0x000fe80000100800 */
[----:B------:R-:W-:Y:S01]  /*0260*/  STL [R1+0x348], RZ ;  /* 0x000348ff01007387 */ /* 0x000fe20000100800 */
[----:B--2---:R-:W-:-:S03]  /*0270*/  VIADD R6, R4, 0xffffffe ;  /* 0x0ffffffe04067836 */ /* 0x004fc60000000000 */
[----:B------:R-:W-:Y:S01]  /*0280*/  STL [R1+0x34c], RZ ;  /* 0x00034cff01007387 */ /* 0x000fe20000100800 */
[----:B------:R-:W-:Y:S01]  /*0290*/  IMAD.MOV R4, RZ, RZ, -R12 ;  /* 0x000000ffff047224 */ /* 0x000fe200078e0a0c */
[----:B------:R-:W-:Y:S01]  /*02a0*/  CS2R R12, SRZ ;  /* 0x00000000000c7805 */ /* 0x000fe2000001ff00 */
[----:B------:R1:W2:Y:S01]  /*02b0*/  F2I.FTZ.U32.TRUNC.NTZ R7, R6 ;  /* 0x0000000600077305 */ /* 0x0002a2000021f000 */
[----:B------:R-:W-:Y:S04]  /*02c0*/  STL [R1+0x330], RZ ;  /* 0x000330ff01007387 */ /* 0x000fe80000100800 */
[----:B------:R-:W-:Y:S04]  /*02d0*/  STL [R1+0x334], RZ ;  /* 0x000334ff01007387 */ /* 0x000fe80000100800 */
[----:B------:R-:W-:Y:S01]  /*02e0*/  STL [R1+0x338], RZ ;  /* 0x000338ff01007387 */ /* 0x000fe20000100800 */
[----:B-1----:R-:W-:-:S03]  /*02f0*/  IMAD.MOV.U32 R6, RZ, RZ, RZ ;  /* 0x000000ffff067224 */ /* 0x002fc600078e00ff */
[----:B------:R-:W-:Y:S01]  /*0300*/  STL [R1+0x33c], RZ ;  /* 0x00033cff01007387 */ /* 0x000fe20000100800 */
[----:B--2---:R-:W-:-:S03]  /*0310*/  IMAD.MOV R8, RZ, RZ, -R7 ;  /* 0x000000ffff087224 */ /* 0x004fc600078e0a07 */
[----:B------:R-:W-:Y:S01]  /*0320*/  STL [R1+0x320], RZ ;  /* 0x000320ff01007387 */ /* 0x000fe20000100800 */
[----:B------:R-:W-:-:S03]  /*0330*/  IMAD R11, R8, R9, RZ ;  /* 0x00000009080b7224 */ /* 0x000fc600078e02ff */
[----:B------:R-:W-:Y:S01]  /*0340*/  STL [R1+0x324], RZ ;  /* 0x000324ff01007387 */ /* 0x000fe20000100800 */
[----:B------:R-:W-:Y:S02]  /*0350*/  IMAD.MOV.U32 R8, RZ, RZ, R10 ;  /* 0x000000ffff087224 */ /* 0x000fe400078e000a */
[----:B------:R-:W-:Y:S01]  /*0360*/  IMAD.HI.U32 R7, R7, R11, R6 ;  /* 0x0000000b07077227 */ /* 0x000fe200078e0006 */
[----:B------:R-:W-:Y:S04]  /*0370*/  STL [R1+0x328], RZ ;  /* 0x000328ff01007387 */ /* 0x000fe80000100800 */
[----:B------:R-:W-:Y:S01]  /*0380*/  STL [R1+0x32c], RZ ;  /* 0x00032cff01007387 */ /* 0x000fe20000100800 */
[----:B------:R-:W-:-:S03]  /*0390*/  IMAD.HI.U32 R7, R7, R8, RZ ;  /* 0x0000000807077227 */ /* 0x000fc600078e00ff */
[----:B------:R-:W-:Y:S01]  /*03a0*/  STL [R1+0x310], RZ ;  /* 0x000310ff01007387 */ /* 0x000fe20000100800 */
[----:B------:R-:W-:-:S03]  /*03b0*/  IMAD R4, R7, R4, R8 ;  /* 0x0000000407047224 */ /* 0x000fc600078e0208 */
[----:B------:R-:W-:Y:S02]  /*03c0*/  STL [R1+0x314], RZ ;  /* 0x000314ff01007387 */ /* 0x000fe40000100800 */
[----:B------:R-:W-:Y:S02]  /*03d0*/  ISETP.GT.U32.AND P1, PT, R9, R4, PT ;  /* 0x000000040900720c */ /* 0x000fe40003f24070 */
[----:B------:R-:W-:Y:S04]  /*03e0*/  STL [R1+0x318], RZ ;  /* 0x000318ff01007387 */ /* 0x000fe80000100800 */
[----:B------:R-:W-:Y:S04]  /*03f0*/  STL [R1+0x31c], RZ ;  /* 0x00031cff01007387 */ /* 0x000fe80000100800 */
[----:B------:R-:W-:Y:S03]  /*0400*/  STL [R1+0x300], RZ ;  /* 0x000300ff01007387 */ /* 0x000fe60000100800 */
[----:B------:R-:W-:Y:S01]  /*0410*/  @!P1 IMAD.IADD R4, R4, 0x1, -R9 ;  /* 0x0000000104049824 */ /* 0x000fe200078e0a09 */
[----:B------:R-:W-:Y:S01]  /*0420*/  STL [R1+0x304], RZ ;  /* 0x000304ff01007387 */ /* 0x000fe20000100800 */
[----:B------:R-:W-:Y:S01]  /*0430*/  @!P1 VIADD R7, R7, 0x1 ;  /* 0x0000000107079836 */ /* 0x000fe20000000000 */
[----:B------:R-:W-:-:S02]  /*0440*/  ISETP.NE.AND P1, PT, R0, RZ, PT ;  /* 0x000000ff0000720c */ /* 0x000fc40003f25270 */
[----:B------:R-:W-:Y:S01]  /*0450*/  STL [R1+0x308], RZ ;  /* 0x000308ff01007387 */ /* 0x000fe20000100800 */
[----:B------:R-:W-:Y:S02]  /*0460*/  ISETP.GE.U32.AND P0, PT, R4, R9, PT ;  /* 0x000000090400720c */ /* 0x000fe40003f06070 */
[----:B------:R-:W-:Y:S01]  /*0470*/  LOP3.LUT R4, R5, R0, RZ, 0x3c, !PT ;  /* 0x0000000005047212 */ /* 0x000fe200078e3cff */
[----:B------:R-:W-:Y:S03]  /*0480*/  STL [R1+0x30c], RZ ;  /* 0x00030cff01007387 */ /* 0x000fe60000100800 */
[----:B------:R-:W-:Y:S01]  /*0490*/  ISETP.GE.AND P2, PT, R4, RZ, PT ;  /* 0x000000ff0400720c */ /* 0x000fe20003f46270 */
[----:B------:R-:W-:Y:S01]  /*04a0*/  STL [R1+0x2f0], RZ ;  /* 0x0002f0ff01007387 */ /* 0x000fe20000100800 */
[----:B------:R-:W-:Y:S02]  /*04b0*/  VIADD R4, R2, 0x3f ;  /* 0x0000003f02047836 */ /* 0x000fe40000000000 */
[----:B0-----:R-:W-:Y:S01]  /*04c0*/  VIADD R2, R29, 0x7f ;  /* 0x0000007f1d027836 */ /* 0x001fe20000000000 */
[----:B------:R-:W-:Y:S02]  /*04d0*/  STL [R1+0x2f4], RZ ;  /* 0x0002f4ff01007387 */ /* 0x000fe40000100800 */
[----:B------:R-:W-:-:S02]  /*04e0*/  @P0 VIADD R7, R7, 0x1 ;  /* 0x0000000107070836 */ /* 0x000fc40000000000 */
[----:B------:R-:W-:Y:S02]  /*04f0*/  STL [R1+0x2f8], RZ ;  /* 0x0002f8ff01007387 */ /* 0x000fe40000100800 */
[----:B------:R-:W-:Y:S01]  /*0500*/  IMAD.MOV.U32 R6, RZ, RZ, R7 ;  /* 0x000000ffff067224 */ /* 0x000fe200078e0007 */
[----:B------:R-:W-:Y:S01]  /*0510*/  SHF.R.S32.HI R7, RZ, 0x1f, R4 ;  /* 0x0000001fff077819 */ /* 0x000fe20000011404 */
[----:B------:R-:W-:Y:S02]  /*0520*/  STL [R1+0x2fc], RZ ;  /* 0x0002fcff01007387 */ /* 0x000fe40000100800 */
[----:B------:R-:W-:Y:S01]  /*0530*/  @!P2 IMAD.MOV R6, RZ, RZ, -R6 ;  /* 0x000000ffff06a224 */ /* 0x000fe200078e0a06 */
[----:B------:R-:W-:Y:S01]  /*0540*/  @!P1 LOP3.LUT R6, RZ, R0, RZ, 0x33, !PT ;  /* 0x00000000ff069212 */ /* 0x000fe200078e33ff */
[----:B------:R-:W-:Y:S01]  /*0550*/  STL [R1+0x2e0], RZ ;  /* 0x0002e0ff01007387 */ /* 0x000fe20000100800 */
[----:B------:R-:W-:-:S03]  /*0560*/  LEA.HI R7, R7, R4, RZ, 0x6 ;  /* 0x0000000407077211 */ /* 0x000fc600078f30ff */
[----:B------:R-:W-:Y:S01]  /*0570*/  STL [R1+0x2e4], RZ ;  /* 0x0002e4ff01007387 */ /* 0x000fe20000100800 */
[----:B------:R-:W-:Y:S02]  /*0580*/  IMAD.SHL.U32 R28, R6, 0x8, RZ ;  /* 0x00000008061c7824 */ /* 0x000fe400078e00ff */
[----:B------:R-:W-:Y:S01]  /*0590*/  IMAD.MOV R6, RZ, RZ, -R6 ;  /* 0x000000ffff067224 */ /* 0x000fe200078e0a06 */
[----:B------:R-:W-:Y:S02]  /*05a0*/  STL [R1+0x2e8], RZ ;  /* 0x0002e8ff01007387 */ /* 0x000fe40000100800 */
[----:B------:R-:W-:Y:S01]  /*05b0*/  LEA.HI.SX32 R4, R7, -R28, 0x1a ;  /* 0x8000001c07047211 */ /* 0x000fe200078fd2ff */
[----:B------:R-:W-:Y:S01]  /*05c0*/  IMAD R11, R0, R6, R5 ;  /* 0x00000006000b7224 */ /* 0x000fe200078e0205 */
[----:B------:R-:W-:Y:S01]  /*05d0*/  STL [R1+0x2ec], RZ ;  /* 0x0002ecff01007387 */ /* 0x000fe20000100800 */
[----:B------:R-:W-:Y:S01]  /*05e0*/  IMAD.MOV.U32 R6, RZ, RZ, RZ ;  /* 0x000000ffff067224 */ /* 0x000fe200078e00ff */
[----:B------:R-:W-:-:S02]  /*05f0*/  VIMNMX R4, R4, 0x8, PT ;  /* 0x0000000804047848 */ /* 0x000fc40003fe0100 */
[----:B------:R-:W-:Y:S02]  /*0600*/  STL [R1+0x2d0], RZ ;  /* 0x0002d0ff01007387 */ /* 0x000fe40000100800 */
[-C--:B------:R-:W-:Y:S02]  /*0610*/  IABS R10, R4.reuse ;  /* 0x00000004000a7213 */ /* 0x080fe40000000000 */
[----:B------:R-:W-:Y:S01]  /*0620*/  STL [R1+0x2d4], RZ ;  /* 0x0002d4ff01007387 */ /* 0x000fe20000100800 */
[----:B------:R-:W-:Y:S01]  /*0630*/  IABS R0, R4 ;  /* 0x0000000400007213 */ /* 0x000fe20000000000 */
[----:B------:R-:W0:Y:S02]  /*0640*/  I2F.RP R8, R10 ;  /* 0x0000000a00087306 */ /* 0x000e240000209400 */
[----:B------:R-:W-:Y:S04]  /*0650*/  STL [R1+0x2d8], RZ ;  /* 0x0002d8ff01007387 */ /* 0x000fe80000100800 */
[----:B------:R-:W-:Y:S04]  /*0660*/  STL [R1+0x2dc], RZ ;  /* 0x0002dcff01007387 */ /* 0x000fe80000100800 */
[----:B------:R-:W-:Y:S04]  /*0670*/  STL [R1+0x2c0], RZ ;  /* 0x0002c0ff01007387 */ /* 0x000fe80000100800 */
[----:B------:R-:W-:Y:S01]  /*0680*/  STL [R1+0x2c4], RZ ;  /* 0x0002c4ff01007387 */ /* 0x000fe20000100800 */
[----:B0-----:R-:W0:Y:S03]  /*0690*/  MUFU.RCP R8, R8 ;  /* 0x0000000800087308 */ /* 0x001e260000001000 */
[----:B------:R-:W-:Y:S04]  /*06a0*/  STL [R1+0x2c8], RZ ;  /* 0x0002c8ff01007387 */ /* 0x000fe80000100800 */
[----:B------:R-:W-:Y:S04]  /*06b0*/  STL [R1+0x2cc], RZ ;  /* 0x0002ccff01007387 */ /* 0x000fe80000100800 */
[----:B------:R-:W-:Y:S04]  /*06c0*/  STL [R1+0x2b0], RZ ;  /* 0x0002b0ff01007387 */ /* 0x000fe80000100800 */
[----:B------:R-:W-:Y:S01]  /*06d0*/  STL [R1+0x2b4], RZ ;  /* 0x0002b4ff01007387 */ /* 0x000fe20000100800 */
[----:B0-----:R-:W-:-:S03]  /*06e0*/  VIADD R7, R8, 0xffffffe ;  /* 0x0ffffffe08077836 */ /* 0x001fc60000000000 */
[----:B------:R-:W-:Y:S04]  /*06f0*/  STL [R1+0x2b8], RZ ;  /* 0x0002b8ff01007387 */ /* 0x000fe80000100800 */
[----:B------:R-:W-:Y:S01]  /*0700*/  STL [R1+0x2bc], RZ ;  /* 0x0002bcff01007387 */ /* 0x000fe20000100800 */
[----:B------:R-:W0:Y:S03]  /*0710*/  F2I.FTZ.U32.TRUNC.NTZ R7, R7 ;  /* 0x0000000700077305 */ /* 0x000e26000021f000 */
[----:B------:R-:W-:Y:S04]  /*0720*/  STL [R1+0x2a0], RZ ;  /* 0x0002a0ff01007387 */ /* 0x000fe80000100800 */
[----:B------:R-:W-:Y:S04]  /*0730*/  STL [R1+0x2a4], RZ ;  /* 0x0002a4ff01007387 */ /* 0x000fe80000100800 */
[----:B------:R-:W-:Y:S04]  /*0740*/  STL [R1+0x2a8], RZ ;  /* 0x0002a8ff01007387 */ /* 0x000fe80000100800 */
[----:B------:R-:W-:Y:S01]  /*0750*/  STL [R1+0x2ac], RZ ;  /* 0x0002acff01007387 */ /* 0x000fe20000100800 */
[----:B0-----:R-:W-:-:S03]  /*0760*/  IMAD.MOV R9, RZ, RZ, -R7 ;  /* 0x000000ffff097224 */ /* 0x001fc600078e0a07 */
[----:B------:R-:W-:Y:S01]  /*0770*/  STL [R1+0x290], RZ ;  /* 0x000290ff01007387 */ /* 0x000fe20000100800 */
[----:B------:R-:W-:Y:S01]  /*0780*/  IMAD.MOV.U32 R5, RZ, RZ, R9 ;  /* 0x000000ffff057224 */ /* 0x000fe200078e0009 */
[----:B------:R-:W-:Y:S02]  /*0790*/  IABS R9, R11 ;  /* 0x0000000b00097213 */ /* 0x000fe40000000000 */
[----:B------:R-:W-:Y:S01]  /*07a0*/  STL [R1+0x294], RZ ;  /* 0x000294ff01007387 */ /* 0x000fe20000100800 */
[----:B------:R-:W-:-:S03]  /*07b0*/  IMAD R5, R5, R10, RZ ;  /* 0x0000000a05057224 */ /* 0x000fc600078e02ff */
[----:B------:R-:W-:Y:S01]  /*07c0*/  STL [R1+0x298], RZ ;  /* 0x000298ff01007387 */ /* 0x000fe20000100800 */
[----:B------:R-:W-:-:S03]  /*07d0*/  IMAD.HI.U32 R6, R7, R5, R6 ;  /* 0x0000000507067227 */ /* 0x000fc600078e0006 */
[----:B------:R-:W-:Y:S01]  /*07e0*/  STL [R1+0x29c], RZ ;  /* 0x00029cff01007387 */ /* 0x000fe20000100800 */
[----:B------:R-:W-:Y:S02]  /*07f0*/  IMAD.MOV R5, RZ, RZ, -R0 ;  /* 0x000000ffff057224 */ /* 0x000fe400078e0a00 */
[----:B------:R-:W-:Y:S01]  /*0800*/  IMAD.HI.U32 R0, R6, R9, RZ ;  /* 0x0000000906007227 */ /* 0x000fe200078e00ff */
[----:B------:R-:W-:Y:S01]  /*0810*/  STL [R1+0x280], RZ ;  /* 0x000280ff01007387 */ /* 0x000fe20000100800 */
[----:B------:R-:W-:Y:S02]  /*0820*/  CS2R R6, SRZ ;  /* 0x0000000000067805 */ /* 0x000fe4000001ff00 */
[----:B------:R-:W-:Y:S01]  /*0830*/  IMAD R5, R0, R5, R9 ;  /* 0x0000000500057224 */ /* 0x000fe200078e0209 */
[----:B------:R-:W-:Y:S01]  /*0840*/  STL [R1+0x284], RZ ;  /* 0x000284ff01007387 */ /* 0x000fe20000100800 */
[----:B------:R-:W-:-:S03]  /*0850*/  CS2R R8, SRZ ;  /* 0x0000000000087805 */ /* 0x000fc6000001ff00 */
[----:B------:R-:W-:Y:S01]  /*0860*/  STL [R1+0x288], RZ ;  /* 0x000288ff01007387 */ /* 0x000fe20000100800 */
[----:B------:R-:W-:-:S03]  /*0870*/  ISETP.GT.U32.AND P1, PT, R10, R5, PT ;  /* 0x000000050a00720c */ /* 0x000fc60003f24070 */
[----:B------:R-:W-:Y:S04]  /*0880*/  STL [R1+0x28c], RZ ;  /* 0x00028cff01007387 */ /* 0x000fe80000100800 */
[----:B------:R-:W-:Y:S04]  /*0890*/  STL [R1+0x270], RZ ;  /* 0x000270ff01007387 */ /* 0x000fe80000100800 */
[----:B------:R-:W-:Y:S02]  /*08a0*/  STL [R1+0x274], RZ ;  /* 0x000274ff01007387 */ /* 0x000fe40000100800 */
[----:B------:R-:W-:-:S02]  /*08b0*/  @!P1 IMAD.IADD R5, R5, 0x1, -R10 ;  /* 0x0000000105059824 */ /* 0x000fc400078e0a0a */
[----:B------:R-:W-:Y:S01]  /*08c0*/  STL [R1+0x278], RZ ;  /* 0x000278ff01007387 */ /* 0x000fe20000100800 */
[----:B------:R-:W-:Y:S01]  /*08d0*/  @!P1 VIADD R0, R0, 0x1 ;  /* 0x0000000100009836 */ /* 0x000fe20000000000 */
[----:B------:R-:W-:Y:S02]  /*08e0*/  ISETP.NE.AND P1, PT, R4, RZ, PT ;  /* 0x000000ff0400720c */ /* 0x000fe40003f25270 */
[----:B------:R-:W-:Y:S01]  /*08f0*/  STL [R1+0x27c], RZ ;  /* 0x00027cff01007387 */ /* 0x000fe20000100800 */
[----:B------:R-:W-:Y:S02]  /*0900*/  ISETP.GE.U32.AND P0, PT, R5, R10, PT ;  /* 0x0000000a0500720c */ /* 0x000fe40003f06070 */
[-C--:B------:R-:W-:Y:S01]  /*0910*/  LOP3.LUT R5, R11, R4.reuse, RZ, 0x3c, !PT ;  /* 0x000000040b057212 */ /* 0x080fe200078e3cff */
[----:B------:R-:W-:Y:S03]  /*0920*/  STL [R1+0x260], RZ ;  /* 0x000260ff01007387 */ /* 0x000fe60000100800 */
[----:B------:R-:W-:Y:S01]  /*0930*/  ISETP.GE.AND P2, PT, R5, RZ, PT ;  /* 0x000000ff0500720c */ /* 0x000fe20003f46270 */
[----:B------:R-:W-:Y:S04]  /*0940*/  STL [R1+0x264], RZ ;  /* 0x000264ff01007387 */ /* 0x000fe80000100800 */
[----:B------:R-:W-:Y:S02]  /*0950*/  STL [R1+0x268], RZ ;  /* 0x000268ff01007387 */ /* 0x000fe40000100800 */
[----:B------:R-:W-:Y:S01]  /*0960*/  @P0 VIADD R0, R0, 0x1 ;  /* 0x0000000100000836 */ /* 0x000fe20000000000 */
[----:B------:R-:W-:Y:S01]  /*0970*/  ISETP.GE.AND P0, PT, R2, 0x80, PT ;  /* 0x000000800200780c */ /* 0x000fe20003f06270 */
[----:B------:R-:W-:Y:S04]  /*0980*/  STL [R1+0x26c], RZ ;  /* 0x00026cff01007387 */ /* 0x000fe80000100800 */
[----:B------:R-:W-:Y:S01]  /*0990*/  STL [R1+0x250], RZ ;  /* 0x000250ff01007387 */ /* 0x000fe20000100800 */
[----:B------:R-:W-:Y:S01]  /*09a0*/  @!P2 IMAD.MOV R0, RZ, RZ, -R0 ;  /* 0x000000ffff00a224 */ /* 0x000fe200078e0a00 */
[----:B------:R-:W-:-:S02]  /*09b0*/  @!P1 LOP3.LUT R0, RZ, R4, RZ, 0x33, !PT ;  /* 0x00000004ff009212 */ /* 0x000fc400078e33ff */
[----:B------:R-:W-:Y:S03]  /*09c0*/  STL [R1+0x254], RZ ;  /* 0x000254ff01007387 */ /* 0x000fe60000100800 */
[----:B------:R-:W-:Y:S01]  /*09d0*/  IMAD.SHL.U32 R3, R0, 0x200, RZ ;  /* 0x0000020000037824 */ /* 0x000fe200078e00ff */
[----:B------:R-:W-:Y:S01]  /*09e0*/  STL [R1+0x258], RZ ;  /* 0x000258ff01007387 */ /* 0x000fe20000100800 */
[----:B------:R-:W-:Y:S02]  /*09f0*/  IMAD.MOV R5, RZ, RZ, -R0 ;  /* 0x000000ffff057224 */ /* 0x000fe400078e0a00 */
[C---:B------:R-:W-:Y:S01]  /*0a00*/  VIADD R0, R3.reuse, 0x1 ;  /* 0x0000000103007836 */ /* 0x040fe20000000000 */
[----:B------:R-:W-:Y:S01]  /*0a10*/  STL [R1+0x25c], RZ ;  /* 0x00025cff01007387 */ /* 0x000fe20000100800 */
[----:B------:R-:W-:Y:S02]  /*0a20*/  VIADD R2, R3, 0x2 ;  /* 0x0000000203027836 */ /* 0x000fe40000000000 */
[----:B------:R-:W-:Y:S01]  /*0a30*/  IMAD R5, R4, R5, R11 ;  /* 0x0000000504057224 */ /* 0x000fe200078e020b */
[----:B------:R-:W-:Y:S01]  /*0a40*/  STL [R1+0x240], RZ ;  /* 0x000240ff01007387 */ /* 0x000fe20000100800 */
[----:B------:R-:W-:-:S02]  /*0a50*/  CS2R R10, SRZ ;  /* 0x00000000000a7805 */ /* 0x000fc4000001ff00 */
[----:B------:R-:W-:Y:S01]  /*0a60*/  IMAD.IADD R28, R28, 0x1, R5 ;  /* 0x000000011c1c7824 */ /* 0x000fe200078e0205 */
[----:B------:R-:W-:Y:S01]  /*0a70*/  STL [R1+0x244], RZ ;  /* 0x000244ff01007387 */ /* 0x000fe20000100800 */
[----:B------:R-:W-:-:S03]  /*0a80*/  CS2R R4, SRZ ;  /* 0x0000000000047805 */ /* 0x000fc6000001ff00 */
[----:B------:R-:W-:Y:S04]  /*0a90*/  STL [R1+0x248], RZ ;  /* 0x000248ff01007387 */ /* 0x000fe80000100800 */
        /* <DEDUP_REMOVED lines=141> */
[----:B------:R-:W-:Y:S04]  /*1370*/  STL [R1], RZ ;  /* 0x000000ff01007387 */ /* 0x000fe80000100800 */
        /* <DEDUP_REMOVED lines=15> */
[----:B------:R-:W-:Y:S04]  /*1470*/  STL [R1+0x9f0], R3 ;  /* 0x0009f00301007387 */ /* 0x000fe80000100800 */
[----:B------:R0:W-:Y:S04]  /*1480*/  STL [R1+0xd94], R0 ;  /* 0x000d940001007387 */ /* 0x0001e80000100800 */
[----:B------:R1:W-:Y:S01]  /*1490*/  STL [R1+0xd90], R2 ;  /* 0x000d900201007387 */ /* 0x0003e20000100800 */
[----:B------:R-:W2:Y:S01]  /*14a0*/  S2R R29, SR_TID.X ;  /* 0x00000000001d7919 */ /* 0x000ea20000002100 */
[----:B0-----:R-:W-:-:S02]  /*14b0*/  VIADD R0, R3, 0x3 ;  /* 0x0000000303007836 */ /* 0x001fc40000000000 */
[----:B-1----:R-:W-:-:S03]  /*14c0*/  VIADD R2, R3, 0x4 ;  /* 0x0000000403027836 */ /* 0x002fc60000000000 */
[----:B------:R0:W-:Y:S04]  /*14d0*/  STL [R1+0xd8c], R0 ;  /* 0x000d8c0001007387 */ /* 0x0001e80000100800 */
[----:B------:R1:W-:Y:S01]  /*14e0*/  STL [R1+0xd88], R2 ;  /* 0x000d880201007387 */ /* 0x0003e20000100800 */
[C---:B0-----:R-:W-:Y:S02]  /*14f0*/  VIADD R0, R3.reuse, 0x5 ;  /* 0x0000000503007836 */ /* 0x041fe40000000000 */
[----:B-1----:R-:W-:-:S03]  /*1500*/  VIADD R2, R3, 0x6 ;  /* 0x0000000603027836 */ /* 0x002fc60000000000 */
[----:B------:R0:W-:Y:S04]  /*1510*/  STL [R1+0xd84], R0 ;  /* 0x000d840001007387 */ /* 0x0001e80000100800 */
[----:B------:R1:W-:Y:S01]  /*1520*/  STL [R1+0xd80], R2 ;  /* 0x000d800201007387 */ /* 0x0003e20000100800 */
[----:B0-----:R-:W-:Y:S01]  /*1530*/  VIADD R0, R3, 0x7 ;  /* 0x0000000703007836 */ /* 0x001fe20000000000 */
[----:B--2---:R-:W-:Y:S01]  /*1540*/  LOP3.LUT R29, R29, 0x3f, RZ, 0xc0, !PT ;  /* 0x0000003f1d1d7812 */ /* 0x004fe200078ec0ff */
[----:B-1----:R-:W-:-:S03]  /*1550*/  VIADD R2, R3, 0x8 ;  /* 0x0000000803027836 */ /* 0x002fc60000000000 */
[----:B------:R0:W-:Y:S04]  /*1560*/  STL [R1+0xd7c], R0 ;  /* 0x000d7c0001007387 */ /* 0x0001e80000100800 */
[----:B------:R1:W-:Y:S01]  /*1570*/  STL [R1+0xd78], R2 ;  /* 0x000d780201007387 */ /* 0x0003e20000100800 */
[C---:B0-----:R-:W-:Y:S02]  /*1580*/  VIADD R0, R3.reuse, 0x9 ;  /* 0x0000000903007836 */ /* 0x041fe40000000000 */
        /* <DEDUP_REMOVED lines=19> */
[C---:B0-----:R-:W-:Y:S01]  /*16c0*/  IADD3 R0, R3.reuse, 0x13, RZ ;  /* 0x0000001303007810 */ /* 0x041fe20007ffe0ff */
[----:B-1----:R-:W-:-:S04]  /*16d0*/  VIADD R2, R3, 0x14 ;  /* 0x0000001403027836 */ /* 0x002fc80000000000 */
        /* <DEDUP_REMOVED lines=226> */
[----:B------:R-:W-:Y:S02]  /*2500*/  IMAD R28, R28, 0x40, R29 ;  /* 0x000000401c1c7824 */ /* 0x000fe400078e021d */
[C---:B0-----:R-:W-:Y:S02]  /*2510*/  VIADD R0, R3.reuse, 0x85 ;  /* 0x0000008503007836 */ /* 0x041fe40000000000 */
[----:B-1----:R-:W-:-:S05]  /*2520*/  VIADD R2, R3, 0x86 ;  /* 0x0000008603027836 */ /* 0x002fca0000000000 */
[----:B------:R0:W-:Y:S02]  /*2530*/  STL [R1+0xb80], R2 ;  /* 0x000b800201007387 */ /* 0x0001e40000100800 */
[----:B0-----:R-:W-:-:S05]  /*2540*/  VIADD R2, R3, 0x87 ;  /* 0x0000008703027836 */ /* 0x001fca0000000000 */
        /* <DEDUP_REMOVED lines=55> */
[----:B0-----:R-:W-:-:S05]  /*28c0*/  IADD3 R2, R3, 0xa3, RZ ;  /* 0x000000a303027810 */ /* 0x001fca0007ffe0ff */
        /* <DEDUP_REMOVED lines=606> */
[----:B------:R0:W-:Y:S01]  /*4eb0*/  STL [R1+0x44c], R2 ;  /* 0x00044c0201007387 */ /* 0x0001e20000100800 */
[C---:B------:R-:W-:Y:S02]  /*4ec0*/  VIADD R29, R3.reuse, 0x1d4 ;  /* 0x000001d4031d7836 */ /* 0x040fe40000000000 */
[----:B0-----:R-:W-:-:S05]  /*4ed0*/  VIADD R2, R3, 0x1d3 ;  /* 0x000001d303027836 */ /* 0x001fca0000000000 */
[----:B------:R0:W-:Y:S04]  /*4ee0*/  STL [R1+0x448], R2 ;  /* 0x0004480201007387 */ /* 0x0001e80000100800 */
[----:B0-----:R0:W5:Y:S04]  /*4ef0*/  LDL.LU R2, [R1+0x3acc] ;  /* 0x003acc0001027983 */ /* 0x0011680000300800 */
[----:B------:R1:W-:Y:S04]  /*4f00*/  STL [R1+0x3ac4], R28 ;  /* 0x003ac41c01007387 */ /* 0x0003e80000100800 */
[----:B------:R2:W-:Y:S01]  /*4f10*/  STL [R1+0x444], R29 ;  /* 0x0004441d01007387 */ /* 0x0005e20000100800 */
[----:B-1----:R-:W-:-:S02]  /*4f20*/  VIADD R28, R3, 0x1d5 ;  /* 0x000001d5031c7836 */ /* 0x002fc40000000000 */
[----:B--2---:R-:W-:-:S03]  /*4f30*/  VIADD R29, R3, 0x1d6 ;  /* 0x000001d6031d7836 */ /* 0x004fc60000000000 */
[----:B------:R1:W-:Y:S04]  /*4f40*/  STL [R1+0x440], R28 ;  /* 0x0004401c01007387 */ /* 0x0003e80000100800 */
[----:B------:R2:W-:Y:S01]  /*4f50*/  STL [R1+0x43c], R29 ;  /* 0x00043c1d01007387 */ /* 0x0005e20000100800 */
[C---:B-1----:R-:W-:Y:S02]  /*4f60*/  VIADD R28, R3.reuse, 0x1d7 ;  /* 0x000001d7031c7836 */ /* 0x042fe40000000000 */
        /* <DEDUP_REMOVED lines=51> */
[C---:B-1----:R-:W-:Y:S01]  /*52a0*/  VIADD R28, R3.reuse, 0x1f1 ;  /* 0x000001f1031c7836 */ /* 0x042fe20000000000 */
[----:B--2---:R-:W-:-:S04]  /*52b0*/  IADD3 R29, R3, 0x1f2, RZ ;  /* 0x000001f2031d7810 */ /* 0x004fc80007ffe0ff */
        /* <DEDUP_REMOVED lines=24> */
[----:B------:R1:W-:Y:S02]  /*5440*/  STL [R1+0x3a0], R28 ;  /* 0x0003a01c01007387 */ /* 0x0003e40000100800 */
[----:B-1----:R-:W-:Y:S02]  /*5450*/  VIADD R28, R3, 0x1ff ;  /* 0x000001ff031c7836 */ /* 0x002fe40000000000 */
[----:B------:R0:W5:Y:S01]  /*5460*/  LDL.LU R3, [R1+0x3ac8] ;  /* 0x003ac80001037983 */ /* 0x0001620000300800 */
[----:B------:R-:W-:Y:S05]  /*5470*/  @!P0 BRA `(.L_x_0) ;  /* 0x00000e0800e48947 */ /* 0x000fea0003800000 */
[----:B------:R-:W2:Y:S01]  /*5480*/  LDL.LU R14, [R1+0xc30] ;  /* 0x000c3000010e7983 */ /* 0x000ea20000300800 */
[----:B------:R-:W-:Y:S01]  /*5490*/  IMAD.MOV.U32 R22, RZ, RZ, R0 ;  /* 0x000000ffff167224 */ /* 0x000fe200078e0000 */
[----:B-----5:R-:W-:Y:S01]  /*54a0*/  IABS R8, R2 ;  /* 0x0000000200087213 */ /* 0x020fe20000000000 */
[----:B------:R-:W-:Y:S01]  /*54b0*/  ULDC.64 UR6, c[0x0][0x218] ;  /* 0x0000860000067ab9 */ /* 0x000fe20000000a00 */
[----:B------:R-:W3:Y:S01]  /*54c0*/  LDL R11, [R1+0x3a4] ;  /* 0x0003a400010b7983 */ /* 0x000ee20000100800 */
[----:B------:R-:W-:Y:S01]  /*54d0*/  ISETP.GE.AND P2, PT, R29, RZ, PT ;  /* 0x000000ff1d00720c */ /* 0x000fe20003f46270 */
[----:B------:R-:W-:Y:S02]  /*54e0*/  ULDC UR5, c[0x0][0x240] ;  /* 0x0000900000057ab9 */ /* 0x000fe40000000800 */
[----:B------:R-:W4:Y:S04]  /*54f0*/  LDL.LU R26, [R1+0x44c] ;  /* 0x00044c00011a7983 */ /* 0x000f280000300800 */
[----:B------:R-:W4:Y:S04]  /*5500*/  LDL.LU R20, [R1+0xc68] ;  /* 0x000c680001147983 */ /* 0x000f280000300800 */
[----:B------:R-:W4:Y:S04]  /*5510*/  LDL R25, [R1+0x3d0] ;  /* 0x0003d00001197983 */ /* 0x000f280000100800 */
[----:B------:R-:W4:Y:S04]  /*5520*/  LDL.LU R27, [R1+0xc7c] ;  /* 0x000c7c00011b7983 */ /* 0x000f280000300800 */
[----:B------:R-:W4:Y:S04]  /*5530*/  LDL.LU R21, [R1+0xba4] ;  /* 0x000ba40001157983 */ /* 0x000f280000300800 */
[----:B------:R-:W4:Y:S04]  /*5540*/  LDL.LU R19, [R1+0xc80] ;  /* 0x000c800001137983 */ /* 0x000f280000300800 */
[----:B------:R-:W4:Y:S04]  /*5550*/  LDL.LU R24, [R1+0x454] ;  /* 0x0004540001187983 */ /* 0x000f280000300800 */
[----:B------:R-:W4:Y:S04]  /*5560*/  LDL.LU R16, [R1+0xc78] ;  /* 0x000c780001107983 */ /* 0x000f280000300800 */
[----:B------:R-:W2:Y:S04]  /*5570*/  LDL.LU R12, [R1+0x3dc] ;  /* 0x0003dc00010c7983 */ /* 0x000ea80000300800 */
[----:B------:R-:W4:Y:S04]  /*5580*/  LDL.LU R15, [R1+0xc5c] ;  /* 0x000c5c00010f7983 */ /* 0x000f280000300800 */
[----:B------:R-:W4:Y:S01]  /*5590*/  LDL.LU R23, [R1+0xc58] ;  /* 0x000c580001177983 */ /* 0x000f220000300800 */
[----:B------:R-:W-:-:S03]  /*55a0*/  IABS R0, R3 ;  /* 0x0000000300007213 */ /* 0x000fc60000000000 */
[----:B------:R-:W4:Y:S04]  /*55b0*/  LDL.LU R18, [R1+0x5d8] ;  /* 0x0005d80001127983 */ /* 0x000f280000300800 */
[----:B------:R-:W4:Y:S04]  /*55c0*/  LDL.LU R13, [R1+0xbe4] ;  /* 0x000be400010d7983 */ /* 0x000f280000300800 */
[----:B------:R-:W3:Y:S01]  /*55d0*/  LDL.LU R17, [R1+0x3a0] ;  /* 0x0003a00001117983 */ /* 0x000ee20000300800 */
[----:B------:R-:W1:Y:S03]  /*55e0*/  I2F.RP R4, R8 ;  /* 0x0000000800047306 */ /* 0x000e660000209400 */
[----:B------:R0:W-:Y:S04]  /*55f0*/  STL [R1+0x3d5c], R3 ;  /* 0x003d5c0301007387 */ /* 0x0001e80000100800 */
[----:B0-----:R-:W2:Y:S01]  /*5600*/  LDL R3, [R1+0x3ac4] ;  /* 0x003ac40001037983 */ /* 0x001ea20000100800 */
[----:B------:R-:W0:Y:S01]  /*5610*/  I2F.RP R7, R0 ;  /* 0x0000000000077306 */ /* 0x000e220000209400 */
[----:B------:R-:W-:-:S07]  /*5620*/  ISETP.GE.AND P5, PT, R28, RZ, PT ;  /* 0x000000ff1c00720c */ /* 0x000fce0003fa6270 */
[----:B-1----:R-:W1:Y:S08]  /*5630*/  MUFU.RCP R4, R4 ;  /* 0x0000000400047308 */ /* 0x002e700000001000 */
[----:B0-----:R-:W0:Y:S01]  /*5640*/  MUFU.RCP R7, R7 ;  /* 0x0000000700077308 */ /* 0x001e220000001000 */
[----:B-1----:R-:W-:-:S07]  /*5650*/  VIADD R4, R4, 0xffffffe ;  /* 0x0ffffffe04047836 */ /* 0x002fce0000000000 */
[----:B------:R1:W1:Y:S01]  /*5660*/  F2I.FTZ.U32.TRUNC.NTZ R5, R4 ;  /* 0x0000000400057305 */ /* 0x000262000021f000 */
[----:B0-----:R-:W-:Y:S02]  /*5670*/  VIADD R7, R7, 0xffffffe ;  /* 0x0ffffffe07077836 */ /* 0x001fe40000000000 */
[----:B-1----:R-:W-:-:S05]  /*5680*/  IMAD.MOV.U32 R4, RZ, RZ, RZ ;  /* 0x000000ffff047224 */ /* 0x002fca00078e00ff */
[----:B------:R-:W0:Y:S01]  /*5690*/  F2I.FTZ.U32.TRUNC.NTZ R7, R7 ;  /* 0x0000000700077305 */ /* 0x000e22000021f000 */
[----:B------:R-:W-:-:S04]  /*56a0*/  IMAD.MOV R6, RZ, RZ, -R5 ;  /* 0x000000ffff067224 */ /* 0x000fc800078e0a05 */
[----:B------:R-:W-:-:S04]  /*56b0*/  IMAD R6, R6, R8, RZ ;  /* 0x0000000806067224 */ /* 0x000fc800078e02ff */
[----:B------:R-:W-:-:S04]  /*56c0*/  IMAD.HI.U32 R6, R5, R6, R4 ;  /* 0x0000000605067227 */ /* 0x000fc800078e0004 */
[----:B0-----:R-:W-:Y:S01]  /*56d0*/  IMAD.MOV R5, RZ, RZ, -R7 ;  /* 0x000000ffff057224 */ /* 0x001fe200078e0a07 */
[----:B------:R-:W-:Y:S02]  /*56e0*/  ISETP.NE.AND P1, PT, R2, RZ, PT ;  /* 0x000000ff0200720c */ /* 0x000fe40003f25270 */
[----:B---3--:R-:W-:Y:S02]  /*56f0*/  IABS R10, R17 ;  /* 0x00000011000a7213 */ /* 0x008fe40000000000 */
[----:B--2---:R-:W-:Y:S02]  /*5700*/  IABS R9, R3 ;  /* 0x0000000300097213 */ /* 0x004fe40000000000 */
[----:B------:R-:W-:Y:S02]  /*5710*/  ISETP.GE.AND P6, PT, R17, RZ, PT ;  /* 0x000000ff1100720c */ /* 0x000fe40003fc6270 */
[----:B------:R-:W-:Y:S01]  /*5720*/  ISETP.GE.AND P4, PT, R3, RZ, PT ;  /* 0x000000ff0300720c */ /* 0x000fe20003f86270 */
[----:B------:R-:W-:-:S04]  /*5730*/  IMAD.HI.U32 R4, R6, R9, RZ ;  /* 0x0000000906047227 */ /* 0x000fc800078e00ff */
[----:B------:R-:W-:Y:S02]  /*5740*/  IMAD.MOV R4, RZ, RZ, -R4 ;  /* 0x000000ffff047224 */ /* 0x000fe400078e0a04 */
[----:B------:R-:W-:Y:S02]  /*5750*/  IMAD.MOV.U32 R6, RZ, RZ, RZ ;  /* 0x000000ffff067224 */ /* 0x000fe400078e00ff */
[C---:B------:R-:W-:Y:S02]  /*5760*/  IMAD R4, R8.reuse, R4, R9 ;  /* 0x0000000408047224 */ /* 0x040fe400078e0209 */
[----:B------:R-:W-:Y:S01]  /*5770*/  IMAD R9, R5, R0, RZ ;  /* 0x0000000005097224 */ /* 0x000fe200078e02ff */
[----:B------:R-:W-:Y:S02]  /*5780*/  IABS R5, R28 ;  /* 0x0000001c00057213 */ /* 0x000fe40000000000 */
[----:B------:R-:W-:Y:S01]  /*5790*/  ISETP.GT.U32.AND P0, PT, R8, R4, PT ;  /* 0x000000040800720c */ /* 0x000fe20003f04070 */
[----:B------:R-:W-:Y:S01]  /*57a0*/  IMAD.HI.U32 R6, R7, R9, R6 ;  /* 0x0000000907067227 */ /* 0x000fe200078e0006 */
[----:B------:R-:W-:-:S02]  /*57b0*/  IABS R9, R29 ;  /* 0x0000001d00097213 */ /* 0x000fc40000000000 */
[----:B------:R-:W2:Y:S01]  /*57c0*/  LDL.LU R29, [R1+0x3b8] ;  /* 0x0003b800011d7983 */ /* 0x000ea20000300800 */
[----:B------:R-:W-:Y:S02]  /*57d0*/  IMAD.MOV.U32 R17, RZ, RZ, R12 ;  /* 0x000000ffff117224 */ /* 0x000fe400078e000c */
[----:B------:R-:W-:-:S04]  /*57e0*/  IMAD.HI.U32 R7, R6, R5, RZ ;  /* 0x0000000506077227 */ /* 0x000fc800078e00ff */
[----:B------:R-:W-:Y:S02]  /*57f0*/  IMAD.MOV R7, RZ, RZ, -R7 ;  /* 0x000000ffff077224 */ /* 0x000fe400078e0a07 */
[----:B------:R-:W-:Y:S02]  /*5800*/  @!P0 IMAD.IADD R4, R4, 0x1, -R8 ;  /* 0x0000000104048824 */ /* 0x000fe400078e0a08 */
[----:B------:R-:W-:Y:S02]  /*5810*/  IMAD R5, R0, R7, R5 ;  /* 0x0000000700057224 */ /* 0x000fe400078e0205 */
[----:B------:R-:W-:Y:S01]  /*5820*/  IMAD.HI.U32 R7, R6, R9, RZ ;  /* 0x0000000906077227 */ /* 0x000fe200078e00ff */
[----:B------:R-:W-:Y:S02]  /*5830*/  ISETP.GT.U32.AND P0, PT, R8, R4, PT ;  /* 0x000000040800720c */ /* 0x000fe40003f04070 */
[----:B------:R-:W-:Y:S01]  /*5840*/  ISETP.GT.U32.AND P3, PT, R0, R5, PT ;  /* 0x000000050000720c */ /* 0x000fe20003f64070 */
[----:B------:R-:W-:-:S04]  /*5850*/  IMAD.MOV R7, RZ, RZ, -R7 ;  /* 0x000000ffff077224 */ /* 0x000fc800078e0a07 */
[----:B------:R-:W-:-:S06]  /*5860*/  IMAD R7, R0, R7, R9 ;  /* 0x0000000700077224 */ /* 0x000fcc00078e0209 */
[----:B------:R-:W-:Y:S01]  /*5870*/  @!P0 IMAD.IADD R4, R4, 0x1, -R8 ;  /* 0x0000000104048824 */ /* 0x000fe200078e0a08 */
[----:B--2---:R0:W-:Y:S04]  /*5880*/  STL [R1+0x3f78], R29 ;  /* 0x003f781d01007387 */ /* 0x0041e80000100800 */
[----:B0-----:R-:W2:Y:S04]  /*5890*/  LDL.LU R29, [R1+0x3a8] ;  /* 0x0003a800011d7983 */ /* 0x001ea80000300800 */
[----:B------:R-:W-:Y:S04]  /*58a0*/  STL [R1+0x3290], R4 ;  /* 0x0032900401007387 */ /* 0x000fe80000100800 */
[----:B------:R0:W-:Y:S04]  /*58b0*/  STL [R1+0x3f7c], R14 ;  /* 0x003f7c0e01007387 */ /* 0x0001e80000100800 */
[----:B0-----:R-:W3:Y:S01]  /*58c0*/  LDL.LU R14, [R1+0x3290] ;  /* 0x00329000010e7983 */ /* 0x001ee20000300800 */
[----:B------:R-:W-:-:S03]  /*58d0*/  IMAD.MOV.U32 R8, RZ, RZ, R10 ;  /* 0x000000ffff087224 */ /* 0x000fc600078e000a */
[----:B------:R-:W4:Y:S01]  /*58e0*/  LDL R28, [R1+0x3ac] ;  /* 0x0003ac00011c7983 */ /* 0x000f220000100800 */
[----:B------:R-:W-:-:S03]  /*58f0*/  IMAD.HI.U32 R10, R6, R8, RZ ;  /* 0x00000008060a7227 */ /* 0x000fc600078e00ff */
[----:B------:R-:W4:Y:S01]  /*5900*/  LDL R3, [R1+0x3b0] ;  /* 0x0003b00001037983 */ /* 0x000f220000100800 */
[----:B------:R-:W-:-:S03]  /*5910*/  IMAD.MOV R10, RZ, RZ, -R10 ;  /* 0x000000ffff0a7224 */ /* 0x000fc600078e0a0a */
[----:B------:R-:W4:Y:S01]  /*5920*/  LDL R12, [R1+0x3b4] ;  /* 0x0003b400010c7983 */ /* 0x000f220000100800 */
[----:B------:R-:W-:-:S03]  /*5930*/  IMAD R8, R0, R10, R8 ;  /* 0x0000000a00087224 */ /* 0x000fc600078e0208 */
[----:B------:R-:W4:Y:S01]  /*5940*/  LDL.LU R10, [R1+0x3a4] ;  /* 0x0003a400010a7983 */ /* 0x000f220000300800 */
[----:B------:R-:W-:Y:S01]  /*5950*/  @!P3 IMAD.IADD R5, R5, 0x1, -R0 ;  /* 0x000000010505b824 */ /* 0x000fe200078e0a00 */
[----:B------:R-:W-:-:S04]  /*5960*/  ISETP.GT.U32.AND P0, PT, R0, R7, PT ;  /* 0x000000070000720c */ /* 0x000fc80003f04070 */
[----:B------:R-:W-:Y:S01]  /*5970*/  ISETP.GT.U32.AND P3, PT, R0, R5, PT ;  /* 0x000000050000720c */ /* 0x000fe20003f64070 */
[----:B---3--:R-:W-:Y:S01]  /*5980*/  @!P4 IMAD.MOV R14, RZ, RZ, -R14 ;  /* 0x000000ffff0ec224 */ /* 0x008fe200078e0a0e */
[----:B------:R-:W-:-:S05]  /*5990*/  @!P1 LOP3.LUT R14, RZ, R2, RZ, 0x33, !PT ;  /* 0x00000002ff0e9212 */ /* 0x000fca00078e33ff */
[----:B------:R0:W-:Y:S04]  /*59a0*/  STL [R1+0x3290], R14 ;  /* 0x0032900e01007387 */ /* 0x0001e80000100800 */
[----:B0-----:R-:W3:Y:S01]  /*59b0*/  LDL.LU R14, [R1+0x3f7c] ;  /* 0x003f7c00010e7983 */ /* 0x001ee20000300800 */
[--C-:B------:R-:W-:Y:S01]  /*59c0*/  @!P0 IMAD.IADD R7, R7, 0x1, -R0.reuse ;  /* 0x0000000107078824 */ /* 0x100fe200078e0a00 */
[C---:B------:R-:W-:Y:S01]  /*59d0*/  ISETP.GT.U32.AND P1, PT, R0.reuse, R8, PT ;  /* 0x000000080000720c */ /* 0x040fe20003f24070 */
[----:B------:R-:W-:Y:S01]  /*59e0*/  @!P3 IMAD.IADD R5, R5, 0x1, -R0 ;  /* 0x000000010505b824 */ /* 0x000fe200078e0a00 */
[----:B--2---:R-:W-:Y:S02]  /*59f0*/  IABS R9, R29 ;  /* 0x0000001d00097213 */ /* 0x004fe40000000000 */
[----:B------:R-:W-:-:S02]  /*5a00*/  ISETP.GT.U32.AND P3, PT, R0, R7, PT ;  /* 0x000000070000720c */ /* 0x000fc40003f64070 */
[----:B------:R-:W-:Y:S02]  /*5a10*/  IABS R11, R11 ;  /* 0x0000000b000b7213 */ /* 0x000fe40000000000 */
[----:B----4-:R-:W-:Y:S01]  /*5a20*/  ISETP.GE.AND P4, PT, R10, RZ, PT ;  /* 0x000000ff0a00720c */ /* 0x010fe20003f86270 */
[----:B------:R-:W-:-:S04]  /*5a30*/  IMAD.HI.U32 R10, R6, R9, RZ ;  /* 0x00000009060a7227 */ /* 0x000fc800078e00ff */
[----:B------:R-:W-:Y:S02]  /*5a40*/  @!P1 IMAD.IADD R8, R8, 0x1, -R0 ;  /* 0x0000000108089824 */ /* 0x000fe400078e0a00 */
[----:B------:R-:W-:-:S04]  /*5a50*/  IMAD.HI.U32 R4, R6, R11, RZ ;  /* 0x0000000b06047227 */ /* 0x000fc800078e00ff */
[----:B------:R-:W-:Y:S02]  /*5a60*/  IMAD.MOV R10, RZ, RZ, -R10 ;  /* 0x000000ffff0a7224 */ /* 0x000fe400078e0a0a */
[----:B------:R-:W-:Y:S01]  /*5a70*/  @!P3 IMAD.IADD R7, R7, 0x1, -R0 ;  /* 0x000000010707b824 */ /* 0x000fe200078e0a00 */
[C---:B------:R-:W-:Y:S01]  /*5a80*/  ISETP.GT.U32.AND P3, PT, R0.reuse, R8, PT ;  /* 0x000000080000720c */ /* 0x040fe20003f64070 */
[----:B------:R-:W-:Y:S02]  /*5a90*/  IMAD.MOV R4, RZ, RZ, -R4 ;  /* 0x000000ffff047224 */ /* 0x000fe400078e0a04 */
[C---:B------:R-:W-:Y:S01]  /*5aa0*/  IMAD R9, R0.reuse, R10, R9 ;  /* 0x0000000a00097224 */ /* 0x040fe200078e0209 */
[----:B------:R-:W-:Y:S01]  /*5ab0*/  ISETP.GE.AND P0, PT, R29, RZ, PT ;  /* 0x000000ff1d00720c */ /* 0x000fe20003f06270 */
[----:B------:R-:W-:Y:S01]  /*5ac0*/  IMAD R11, R0, R4, R11 ;  /* 0x00000004000b7224 */ /* 0x000fe200078e020b */
[----:B------:R-:W2:Y:S01]  /*5ad0*/  LDL.LU R29, [R1+0x3f78] ;  /* 0x003f7800011d7983 */ /* 0x000ea20000300800 */
[----:B------:R-:W-:-:S02]  /*5ae0*/  IABS R2, R28 ;  /* 0x0000001c00027213 */ /* 0x000fc40000000000 */
[----:B------:R-:W-:Y:S01]  /*5af0*/  IABS R4, R3 ;  /* 0x0000000300047213 */ /* 0x000fe20000000000 */
[----:B------:R0:W-:Y:S01]  /*5b00*/  STL [R1+0x3f74], R9 ;  /* 0x003f740901007387 */ /* 0x0001e20000100800 */
[----:B------:R-:W-:Y:S02]  /*5b10*/  IMAD.MOV.U32 R3, RZ, RZ, R25 ;  /* 0x000000ffff037224 */ /* 0x000fe400078e0019 */
[----:B------:R-:W-:Y:S02]  /*5b20*/  IMAD.MOV.U32 R25, RZ, RZ, R26 ;  /* 0x000000ffff197224 */ /* 0x000fe400078e001a */
[----:B------:R-:W-:Y:S02]  /*5b30*/  IMAD.MOV.U32 R28, RZ, RZ, R17 ;  /* 0x000000ffff1c7224 */ /* 0x000fe400078e0011 */
[----:B------:R-:W-:Y:S02]  /*5b40*/  IMAD.MOV.U32 R26, RZ, RZ, R16 ;  /* 0x000000ffff1a7224 */ /* 0x000fe400078e0010 */
[----:B0-----:R-:W-:-:S02]  /*5b50*/  IMAD.MOV.U32 R9, RZ, RZ, R5 ;  /* 0x000000ffff097224 */ /* 0x001fc400078e0005 */
[----:B------:R-:W4:Y:S01]  /*5b60*/  LDL.LU R5, [R1+0x3ac] ;  /* 0x0003ac0001057983 */ /* 0x000f220000300800 */
[----:B------:R-:W-:Y:S02]  /*5b70*/  IMAD.MOV.U32 R17, RZ, RZ, R13 ;  /* 0x000000ffff117224 */ /* 0x000fe400078e000d */
[----:B------:R-:W-:Y:S01]  /*5b80*/  IMAD.HI.U32 R13, R6, R2, RZ ;  /* 0x00000002060d7227 */ /* 0x000fe200078e00ff */
[----:B------:R-:W-:-:S03]  /*5b90*/  @!P3 IADD3 R8, R8, -R0, RZ ;  /* 0x800000000808b210 */ /* 0x000fc60007ffe0ff */
[----:B------:R-:W-:Y:S02]  /*5ba0*/  @!P5 IMAD.MOV R9, RZ, RZ, -R9 ;  /* 0x000000ffff09d224 */ /* 0x000fe400078e0a09 */
[----:B------:R-:W-:Y:S02]  /*5bb0*/  IMAD.MOV R13, RZ, RZ, -R13 ;  /* 0x000000ffff0d7224 */ /* 0x000fe400078e0a0d */
[----:B------:R-:W-:Y:S01]  /*5bc0*/  @!P2 IMAD.MOV R7, RZ, RZ, -R7 ;  /* 0x000000ffff07a224 */ /* 0x000fe200078e0a07 */
[----:B------:R0:W-:Y:S01]  /*5bd0*/  STL [R1+0xa90], R9 ;  /* 0x000a900901007387 */ /* 0x0001e20000100800 */
[----:B------:R-:W-:Y:S02]  /*5be0*/  IMAD R2, R0, R13, R2 ;  /* 0x0000000d00027224 */ /* 0x000fe400078e0202 */
[----:B------:R-:W-:Y:S01]  /*5bf0*/  IMAD.MOV.U32 R13, RZ, RZ, R8 ;  /* 0x000000ffff0d7224 */ /* 0x000fe200078e0008 */
[----:B0-----:R-:W4:Y:S04]  /*5c00*/  LDL.LU R9, [R1+0x3f74] ;  /* 0x003f740001097983 */ /* 0x001f280000300800 */
[----:B------:R0:W-:Y:S04]  /*5c10*/  STL [R1+0xa8c], R7 ;  /* 0x000a8c0701007387 */ /* 0x0001e80000100800 */
[----:B------:R-:W4:Y:S01]  /*5c20*/  LDL R8, [R1+0x3bc] ;  /* 0x0003bc0001087983 */ /* 0x000f220000100800 */
[----:B---3--:R-:W-:-:S02]  /*5c30*/  IMAD.MOV.U32 R16, RZ, RZ, R14 ;  /* 0x000000ffff107224 */ /* 0x008fc400078e000e */
[----:B------:R-:W-:-:S04]  /*5c40*/  IMAD.HI.U32 R14, R6, R4, RZ ;  /* 0x00000004060e7227 */ /* 0x000fc800078e00ff */
[----:B------:R-:W-:-:S04]  /*5c50*/  IMAD.MOV R14, RZ, RZ, -R14 ;  /* 0x000000ffff0e7224 */ /* 0x000fc800078e0a0e */
[C---:B------:R-:W-:Y:S02]  /*5c60*/  IMAD R4, R0.reuse, R14, R4 ;  /* 0x0000000e00047224 */ /* 0x040fe400078e0204 */
[----:B------:R-:W3:Y:S01]  /*5c70*/  LDL R14, [R1+0x3c0] ;  /* 0x0003c000010e7983 */ /* 0x000ee20000100800 */
[----:B------:R-:W-:Y:S02]  /*5c80*/  ISETP.GT.U32.AND P1, PT, R0, R11, PT ;  /* 0x0000000b0000720c */ /* 0x000fe40003f24070 */
[----:B------:R-:W-:Y:S01]  /*5c90*/  IABS R12, R12 ;  /* 0x0000000c000c7213 */ /* 0x000fe20000000000 */
[----:B------:R-:W-:-:S10]  /*5ca0*/  @!P6 IMAD.MOV R13, RZ, RZ, -R13 ;  /* 0x000000ffff0de224 */ /* 0x000fd400078e0a0d */
[----:B------:R-:W-:Y:S01]  /*5cb0*/  @!P1 IMAD.IADD R11, R11, 0x1, -R0 ;  /* 0x000000010b0b9824 */ /* 0x000fe200078e0a00 */
[----:B--2---:R-:W-:-:S05]  /*5cc0*/  IABS R10, R29 ;  /* 0x0000001d000a7213 */ /* 0x004fca0000000000 */
[----:B0-----:R-:W-:Y:S01]  /*5cd0*/  IMAD.HI.U32 R7, R6, R10, RZ ;  /* 0x0000000a06077227 */ /* 0x001fe200078e00ff */
[----:B------:R-:W-:-:S03]  /*5ce0*/  ISETP.GT.U32.AND P1, PT, R0, R11, PT ;  /* 0x0000000b0000720c */ /* 0x000fc60003f24070 */
[----:B------:R-:W-:Y:S01]  /*5cf0*/  IMAD.MOV R7, RZ, RZ, -R7 ;  /* 0x000000ffff077224 */ /* 0x000fe200078e0a07 */
[----:B----4-:R-:W-:Y:S01]  /*5d00*/  ISETP.GE.AND P2, PT, R5, RZ, PT ;  /* 0x000000ff0500720c */ /* 0x010fe20003f46270 */
[----:B------:R-:W-:-:S04]  /*5d10*/  IMAD.HI.U32 R5, R6, R12, RZ ;  /* 0x0000000c06057227 */ /* 0x000fc800078e00ff */
[----:B------:R-:W-:Y:S02]  /*5d20*/  IMAD.MOV R5, RZ, RZ, -R5 ;  /* 0x000000ffff057224 */ /* 0x000fe400078e0a05 */
[C---:B------:R-:W-:Y:S02]  /*5d30*/  IMAD R10, R0.reuse, R7, R10 ;  /* 0x00000007000a7224 */ /* 0x040fe400078e020a */
[C---:B------:R-:W-:Y:S02]  /*5d40*/  IMAD R5, R0.reuse, R5, R12 ;  /* 0x0000000500057224 */ /* 0x040fe400078e020c */
[----:B------:R-:W2:Y:S04]  /*5d50*/  LDL.LU R12, [R1+0x3b0] ;  /* 0x0003b000010c7983 */ /* 0x000ea80000300800 */
[----:B------:R0:W-:Y:S01]  /*5d60*/  STL [R1+0xa80], R13 ;  /* 0x000a800d01007387 */ /* 0x0001e20000100800 */
[----:B------:R-:W-:Y:S01]  /*5d70*/  @!P1 IMAD.IADD R11, R11, 0x1, -R0 ;  /* 0x000000010b0b9824 */ /* 0x000fe200078e0a00 */
[----:B------:R-:W-:-:S02]  /*5d80*/  ISETP.GT.U32.AND P1, PT, R0, R5, PT ;  /* 0x000000050000720c */ /* 0x000fc40003f24070 */
[----:B0-----:R-:W4:Y:S01]  /*5d90*/  LDL.LU R13, [R1+0x3c4] ;  /* 0x0003c400010d7983 */ /* 0x001f220000300800 */
[----:B------:R-:W-:Y:S01]  /*5da0*/  IABS R7, R8 ;  /* 0x0000000800077213 */ /* 0x000fe20000000000 */
[----:B------:R-:W-:-:S09]  /*5db0*/  @!P4 IMAD.MOV R11, RZ, RZ, -R11 ;  /* 0x000000ffff0bc224 */ /* 0x000fd200078e0a0b */
[----:B------:R-:W-:Y:S01]  /*5dc0*/  @!P1 IMAD.IADD R5, R5, 0x1, -R0 ;  /* 0x0000000105059824 */ /* 0x000fe200078e0a00 */
[----:B------:R-:W-:Y:S01]  /*5dd0*/  ISETP.GE.AND P1, PT, R29, RZ, PT ;  /* 0x000000ff1d00720c */ /* 0x000fe20003f26270 */
[----:B------:R-:W-:Y:S01]  /*5de0*/  IMAD.MOV.U32 R29, RZ, RZ, R28 ;  /* 0x000000ffff1d7224 */ /* 0x000fe200078e001c */
[----:B---3--:R-:W-:Y:S02]  /*5df0*/  IABS R8, R14 ;  /* 0x0000000e00087213 */ /* 0x008fe40000000000 */
[----:B------:R-:W3:Y:S04]  /*5e00*/  LDL.LU R14, [R1+0x3b4] ;  /* 0x0003b400010e7983 */ /* 0x000ee80000300800 */
[----:B------:R0:W-:Y:S04]  /*5e10*/  STL [R1+0xa78], R11 ;  /* 0x000a780b01007387 */ /* 0x0001e80000100800 */
[----:B------:R-:W3:Y:S01]  /*5e20*/  LDL.LU R28, [R1+0x3c8] ;  /* 0x0003c800011c7983 */ /* 0x000ee20000300800 */
[----:B------:R-:W-:-:S02]  /*5e30*/  ISETP.GT.U32.AND P5, PT, R0, R9, PT ;  /* 0x000000090000720c */ /* 0x000fc40003fa4070 */
[C---:B------:R-:W-:Y:S02]  /*5e40*/  ISETP.GT.U32.AND P3, PT, R0.reuse, R2, PT ;  /* 0x000000020000720c */ /* 0x040fe40003f64070 */
[----:B------:R-:W-:-:S09]  /*5e50*/  ISETP.GT.U32.AND P6, PT, R0, R4, PT ;  /* 0x000000040000720c */ /* 0x000fd20003fc4070 */
[--C-:B------:R-:W-:Y:S02]  /*5e60*/  @!P5 IMAD.IADD R9, R9, 0x1, -R0.reuse ;  /* 0x000000010909d824 */ /* 0x100fe400078e0a00 */
[----:B------:R-:W-:-:S03]  /*5e70*/  @!P3 IMAD.IADD R2, R2, 0x1, -R0 ;  /* 0x000000010202b824 */ /* 0x000fc600078e0a00 */
[C---:B------:R-:W-:Y:S02]  /*5e80*/  ISETP.GT.U32.AND P5, PT, R0.reuse, R9, PT ;  /* 0x000000090000720c */ /* 0x040fe40003fa4070 */
[----:B------:R-:W-:Y:S01]  /*5e90*/  ISETP.GT.U32.AND P3, PT, R0, R2, PT ;  /* 0x000000020000720c */ /* 0x000fe20003f64070 */
[----:B------:R-:W-:Y:S02]  /*5ea0*/  @!P6 IMAD.IADD R4, R4, 0x1, -R0 ;  /* 0x000000010404e824 */ /* 0x000fe400078e0a00 */
[----:B0-----:R-:W-:-:S08]  /*5eb0*/  IMAD.HI.U32 R11, R6, R7, RZ ;  /* 0x00000007060b7227 */ /* 0x001fd000078e00ff */
[--C-:B------:R-:W-:Y:S01]  /*5ec0*/  @!P5 IMAD.IADD R9, R9, 0x1, -R0.reuse ;  /* 0x000000010909d824 */ /* 0x100fe200078e0a00 */
[C---:B------:R-:W-:Y:S02]  /*5ed0*/  ISETP.GT.U32.AND P5, PT, R0.reuse, R10, PT ;  /* 0x0000000a0000720c */ /* 0x040fe40003fa4070 */
[----:B------:R-:W-:Y:S01]  /*5ee0*/  ISETP.GT.U32.AND P4, PT, R0, R4, PT ;  /* 0x000000040000720c */ /* 0x000fe20003f84070 */
[----:B------:R-:W-:Y:S01]  /*5ef0*/  @!P3 IMAD.IADD R2, R2, 0x1, -R0 ;  /* 0x000000010202b824 */ /* 0x000fe200078e0a00 */
[----:B--2---:R-:W-:Y:S01]  /*5f00*/  ISETP.GE.AND P6, PT, R12, RZ, PT ;  /* 0x000000ff0c00720c */ /* 0x004fe20003fc6270 */
[----:B------:R-:W-:-:S04]  /*5f10*/  IMAD.HI.U32 R12, R6, R8, RZ ;  /* 0x00000008060c7227 */ /* 0x000fc800078e00ff */
[----:B------:R-:W-:Y:S02]  /*5f20*/  IMAD.MOV R11, RZ, RZ, -R11 ;  /* 0x000000ffff0b7224 */ /* 0x000fe400078e0a0b */
[----:B------:R-:W-:Y:S02]  /*5f30*/  IMAD.MOV R12, RZ, RZ, -R12 ;  /* 0x000000ffff0c7224 */ /* 0x000fe400078e0a0c */
[----:B------:R-:W-:Y:S02]  /*5f40*/  @!P5 IMAD.IADD R10, R10, 0x1, -R0 ;  /* 0x000000010a0ad824 */ /* 0x000fe400078e0a00 */
[----:B------:R-:W-:Y:S02]  /*5f50*/  @!P0 IMAD.MOV R9, RZ, RZ, -R9 ;  /* 0x000000ffff098224 */ /* 0x000fe400078e0a09 */
[C---:B------:R-:W-:Y:S02]  /*5f60*/  IMAD R7, R0.reuse, R11, R7 ;  /* 0x0000000b00077224 */ /* 0x040fe400078e0207 */
[C---:B------:R-:W-:Y:S01]  /*5f70*/  IMAD R8, R0.reuse, R12, R8 ;  /* 0x0000000c00087224 */ /* 0x040fe200078e0208 */
[----:B------:R-:W-:Y:S01]  /*5f80*/  ISETP.GT.U32.AND P5, PT, R0, R10, PT ;  /* 0x0000000a0000720c */ /* 0x000fe20003fa4070 */
[----:B------:R-:W2:Y:S01]  /*5f90*/  LDL.LU R12, [R1+0x3bc] ;  /* 0x0003bc00010c7983 */ /* 0x000ea20000300800 */
[----:B------:R-:W-:Y:S01]  /*5fa0*/  @!P4 IMAD.IADD R4, R4, 0x1, -R0 ;  /* 0x000000010404c824 */ /* 0x000fe200078e0a00 */
[----:B------:R-:W-:-:S02]  /*5fb0*/  ISETP.GT.U32.AND P4, PT, R0, R7, PT ;  /* 0x000000070000720c */ /* 0x000fc40003f84070 */
[----:B------:R0:W-:Y:S01]  /*5fc0*/  STL [R1+0xa74], R9 ;  /* 0x000a740901007387 */ /* 0x0001e20000100800 */
[----:B------:R-:W-:-:S03]  /*5fd0*/  IMAD.MOV.U32 R11, RZ, RZ, R4 ;  /* 0x000000ffff0b7224 */ /* 0x000fc600078e0004 */
[----:B0-----:R-:W2:Y:S01]  /*5fe0*/  LDL.LU R9, [R1+0x3c0] ;  /* 0x0003c00001097983 */ /* 0x001ea20000300800 */
[----:B------:R-:W-:-:S03]  /*5ff0*/  @!P6 IMAD.MOV R11, RZ, RZ, -R11 ;  /* 0x000000ffff0be224 */ /* 0x000fc600078e0a0b */
[--C-:B------:R-:W-:Y:S01]  /*6000*/  @!P5 IMAD.IADD R10, R10, 0x1, -R0.reuse ;  /* 0x000000010a0ad824 */ /* 0x100fe200078e0a00 */
[----:B----4-:R-:W-:Y:S02]  /*6010*/  ISETP.GE.AND P5, PT, R13, RZ, PT ;  /* 0x000000ff0d00720c */ /* 0x010fe40003fa6270 */
[----:B------:R-:W-:Y:S01]  /*6020*/  @!P4 IMAD.IADD R7, R7, 0x1, -R0 ;  /* 0x000000010707c824 */ /* 0x000fe200078e0a00 */
[----:B---3--:R-:W-:Y:S01]  /*6030*/  ISETP.GE.AND P3, PT, R14, RZ, PT ;  /* 0x000000ff0e00720c */ /* 0x008fe20003f66270 */
[----:B------:R-:W-:-:S04]  /*6040*/  IMAD.MOV.U32 R14, RZ, RZ, R2 ;  /* 0x000000ffff0e7224 */ /* 0x000fc800078e0002 */
[----:B------:R-:W-:-:S05]  /*6050*/  @!P2 IMAD.MOV R14, RZ, RZ, -R14 ;  /* 0x000000ffff0ea224 */ /* 0x000fca00078e0a0e */
[----:B------:R0:W-:Y:S04]  /*6060*/  STL [R1+0xa70], R14 ;  /* 0x000a700e01007387 */ /* 0x0001e80000100800 */
[----:B0-----:R-:W3:Y:S01]  /*6070*/  LDL.LU R14, [R1+0x3cc] ;  /* 0x0003cc00010e7983 */ /* 0x001ee20000300800 */
[----:B------:R-:W-:Y:S01]  /*6080*/  IABS R2, R13 ;  /* 0x0000000d00027213 */ /* 0x000fe20000000000 */
[----:B------:R-:W-:Y:S01]  /*6090*/  IMAD.MOV.U32 R13, RZ, RZ, R3 ;  /* 0x000000ffff0d7224 */ /* 0x000fe200078e0003 */
[----:B------:R-:W-:Y:S01]  /*60a0*/  IABS R4, R28 ;  /* 0x0000001c00047213 */ /* 0x000fe20000000000 */
[----:B------:R3:W-:Y:S01]  /*60b0*/  STL [R1+0xa6c], R11 ;  /* 0x000a6c0b01007387 */ /* 0x0007e20000100800 */
[----:B------:R-:W-:-:S03]  /*60c0*/  ISETP.GE.AND P4, PT, R28, RZ, PT ;  /* 0x000000ff1c00720c */ /* 0x000fc60003f86270 */
[----:B------:R-:W4:Y:S04]  /*60d0*/  LDL R28, [R1+0x3d4] ;  /* 0x0003d400011c7983 */ /* 0x000f280000100800 */
[----:B------:R-:W4:Y:S01]  /*60e0*/  LDL R3, [R1+0x3d8] ;  /* 0x0003d80001037983 */ /* 0x000f220000100800 */
[----:B------:R-:W-:Y:S01]  /*60f0*/  ISETP.GT.U32.AND P0, PT, R0, R5, PT ;  /* 0x000000050000720c */ /* 0x000fe20003f04070 */
[----:B------:R-:W-:-:S12]  /*6100*/  @!P1 IMAD.MOV R10, RZ, RZ, -R10 ;  /* 0x000000ffff0a9224 */ /* 0x000fd800078e0a0a */
[----:B------:R-:W-:-:S04]  /*6110*/  @!P0 IMAD.IADD R5, R5, 0x1, -R0 ;  /* 0x0000000105058824 */ /* 0x000fc800078e0a00 */
[----:B------:R-:W-:-:S05]  /*6120*/  @!P3 IMAD.MOV R5, RZ, RZ, -R5 ;  /* 0x000000ffff05b224 */ /* 0x000fca00078e0a05 */
[----:B------:R0:W-:Y:S01]  /*6130*/  STL [R1+0xa64], R5 ;  /* 0x000a640501007387 */ /* 0x0001e20000100800 */
[----:B--2---:R-:W-:Y:S01]  /*6140*/  ISETP.GE.AND P2, PT, R12, RZ, PT ;  /* 0x000000ff0c00720c */ /* 0x004fe20003f46270 */
[----:B------:R-:W-:Y:S01]  /*6150*/  IMAD.HI.U32 R12, R6, R4, RZ ;  /* 0x00000004060c7227 */ /* 0x000fe200078e00ff */
[----:B------:R-:W-:-:S03]  /*6160*/  ISETP.GE.AND P0, PT, R9, RZ, PT ;  /* 0x000000ff0900720c */ /* 0x000fc60003f06270 */
[----:B------:R-:W-:-:S04]  /*6170*/  IMAD.HI.U32 R9, R6, R2, RZ ;  /* 0x0000000206097227 */ /* 0x000fc800078e00ff */
[----:B------:R-:W-:Y:S02]  /*6180*/  IMAD.MOV R9, RZ, RZ, -R9 ;  /* 0x000000ffff097224 */ /* 0x000fe400078e0a09 */
[----:B------:R-:W-:Y:S02]  /*6190*/  IMAD.MOV R12, RZ, RZ, -R12 ;  /* 0x000000ffff0c7224 */ /* 0x000fe400078e0a0c */
[C---:B------:R-:W-:Y:S01]  /*61a0*/  IMAD R2, R0.reuse, R9, R2 ;  /* 0x0000000900027224 */ /* 0x040fe200078e0202 */
[----:B------:R-:W-:Y:S01]  /*61b0*/  IABS R9, R13 ;  /* 0x0000000d00097213 */ /* 0x000fe20000000000 */
[----:B------:R4:W-:Y:S01]  /*61c0*/  STL [R1+0xa60], R10 ;  /* 0x000a600a01007387 */ /* 0x0009e20000100800 */
[----:B------:R-:W-:Y:S01]  /*61d0*/  IMAD R4, R0, R12, R4 ;  /* 0x0000000c00047224 */ /* 0x000fe200078e0204 */
[----:B------:R-:W-:Y:S02]  /*61e0*/  IABS R12, R29 ;  /* 0x0000001d000c7213 */ /* 0x000fe40000000000 */
[----:B------:R1:W-:Y:S01]  /*61f0*/  STL [R1+0x3f70], R6 ;  /* 0x003f700601007387 */ /* 0x0003e20000100800 */
[----:B---3--:R-:W-:-:S05]  /*6200*/  IABS R11, R14 ;  /* 0x0000000e000b7213 */ /* 0x008fca0000000000 */
[----:B0-----:R-:W-:-:S04]  /*6210*/  IMAD.MOV.U32 R5, RZ, RZ, R11 ;  /* 0x000000ffff057224 */ /* 0x001fc800078e000b */
[----:B------:R-:W-:Y:S01]  /*6220*/  IMAD.HI.U32 R13, R6, R5, RZ ;  /* 0x00000005060d7227 */ /* 0x000fe200078e00ff */
[----:B----4-:R-:W-:Y:S02]  /*6230*/  IABS R10, R28 ;  /* 0x0000001c000a7213 */ /* 0x010fe40000000000 */
[----:B------:R-:W-:Y:S01]  /*6240*/  IABS R11, R3 ;  /* 0x00000003000b7213 */ /* 0x000fe20000000000 */
[----:B------:R-:W-:Y:S01]  /*6250*/  IMAD.MOV R13, RZ, RZ, -R13 ;  /* 0x000000ffff0d7224 */ /* 0x000fe200078e0a0d */
[----:B------:R-:W-:Y:S01]  /*6260*/  ISETP.GE.AND P1, PT, R14, RZ, PT ;  /* 0x000000ff0e00720c */ /* 0x000fe20003f26270 */
[----:B------:R-:W-:Y:S02]  /*6270*/  IMAD.MOV.U32 R3, RZ, RZ, R24 ;  /* 0x000000ffff037224 */ /* 0x000fe400078e0018 */
[----:B------:R-:W-:Y:S02]  /*6280*/  IMAD.MOV.U32 R28, RZ, RZ, R25 ;  /* 0x000000ffff1c7224 */ /* 0x000fe400078e0019 */
[----:B------:R-:W-:-:S02]  /*6290*/  IMAD.MOV.U32 R24, RZ, RZ, R16 ;  /* 0x000000ffff187224 */ /* 0x000fc400078e0010 */
[----:B------:R-:W-:Y:S02]  /*62a0*/  IMAD.MOV.U32 R25, RZ, RZ, R15 ;  /* 0x000000ffff197224 */ /* 0x000fe400078e000f */
[----:B------:R-:W-:Y:S02]  /*62b0*/  IMAD R5, R0, R13, R5 ;  /* 0x0000000d00057224 */ /* 0x000fe400078e0205 */
[----:B------:R-:W-:-:S04]  /*62c0*/  IMAD.HI.U32 R13, R6, R9, RZ ;  /* 0x00000009060d7227 */ /* 0x000fc800078e00ff */
[----:B------:R-:W-:-:S04]  /*62d0*/  IMAD.HI.U32 R14, R6, R10, RZ ;  /* 0x0000000a060e7227 */ /* 0x000fc800078e00ff */
[----:B------:R-:W-:-:S04]  /*62e0*/  IMAD.HI.U32 R15, R6, R11, RZ ;  /* 0x0000000b060f7227 */ /* 0x000fc800078e00ff */
[----:B------:R-:W-:Y:S02]  /*62f0*/  IMAD.HI.U32 R16, R6, R12, RZ ;  /* 0x0000000c06107227 */ /* 0x000fe400078e00ff */
[----:B-1----:R-:W2:Y:S01]  /*6300*/  LDL.LU R6, [R1+0x3d0] ;  /* 0x0003d00001067983 */ /* 0x002ea20000300800 */
[----:B------:R-:W-:-:S13]  /*6310*/  ISETP.GT.U32.AND P6, PT, R0, R8, PT ;  /* 0x000000080000720c */ /* 0x000fda0003fc4070 */
[----:B------:R-:W-:Y:S01]  /*6320*/  @!P6 IMAD.IADD R8, R8, 0x1, -R0 ;  /* 0x000000010808e824 */ /* 0x000fe200078e0a00 */
[----:B------:R-:W-:-:S04]  /*6330*/  ISETP.GT.U32.AND P6, PT, R0, R7, PT ;  /* 0x000000070000720c */ /* 0x000fc80003fc4070 */
[----:B------:R-:W-:-:S09]  /*6340*/  ISETP.GT.U32.AND P3, PT, R0, R8, PT ;  /* 0x000000080000720c */ /* 0x000fd20003f64070 */
[----:B------:R-:W-:Y:S01]  /*6350*/  @!P6 IMAD.IADD R7, R7, 0x1, -R0 ;  /* 0x000000010707e824 */ /* 0x000fe200078e0a00 */
[----:B------:R-:W-:-:S03]  /*6360*/  ISETP.GT.U32.AND P6, PT, R0, R2, PT ;  /* 0x000000020000720c */ /* 0x000fc60003fc4070 */
[----:B------:R-:W-:Y:S01]  /*6370*/  @!P3 IMAD.IADD R8, R8, 0x1, -R0 ;  /* 0x000000010808b824 */ /* 0x000fe200078e0a00 */
[----:B------:R-:W-:Y:S01]  /*6380*/  ISETP.GT.U32.AND P3, PT, R0, R4, PT ;  /* 0x000000040000720c */ /* 0x000fe20003f64070 */
[----:B------:R-:W-:-:S08]  /*6390*/  @!P2 IMAD.MOV R7, RZ, RZ, -R7 ;  /* 0x000000ffff07a224 */ /* 0x000fd000078e0a07 */
[----:B------:R-:W-:-:S04]  /*63a0*/  @!P6 IMAD.IADD R2, R2, 0x1, -R0 ;  /* 0x000000010202e824 */ /* 0x000fc800078e0a00 */
[----:B------:R-:W-:Y:S01]  /*63b0*/  @!P3 IMAD.IADD R4, R4, 0x1, -R0 ;  /* 0x000000010404b824 */ /* 0x000fe200078e0a00 */
[----:B------:R-:W-:-:S04]  /*63c0*/  ISETP.GT.U32.AND P2, PT, R0, R2, PT ;  /* 0x000000020000720c */ /* 0x000fc80003f44070 */
[----:B------:R-:W-:Y:S01]  /*63d0*/  ISETP.GT.U32.AND P3, PT, R0, R4, PT ;  /* 0x000000040000720c */ /* 0x000fe20003f64070 */
[----:B------:R-:W-:Y:S01]  /*63e0*/  @!P0 IMAD.MOV R8, RZ, RZ, -R8 ;  /* 0x000000ffff088224 */ /* 0x000fe200078e0a08 */
[----:B------:R-:W-:Y:S01]  /*63f0*/  STL [R1+0xa58], R7 ;  /* 0x000a580701007387 */ /* 0x000fe20000100800 */
[----:B------:R-:W-:Y:S02]  /*6400*/  IMAD.MOV R13, RZ, RZ, -R13 ;  /* 0x000000ffff0d7224 */ /* 0x000fe400078e0a0d */
[----:B------:R-:W-:Y:S01]  /*6410*/  IMAD.MOV R14, RZ, RZ, -R14 ;  /* 0x000000ffff0e7224 */ /* 0x000fe200078e0a0e */
[----:B------:R0:W-:Y:S03]  /*6420*/  STL [R1+0xa54], R8 ;  /* 0x000a540801007387 */ /* 0x0001e60000100800 */
[----:B------:R-:W-:Y:S02]  /*6430*/  @!P2 IMAD.IADD R2, R2, 0x1, -R0 ;  /* 0x000000010202a824 */ /* 0x000fe400078e0a00 */
[----:B------:R-:W-:-:S02]  /*6440*/  IMAD.MOV R16, RZ, RZ, -R16 ;  /* 0x000000ffff107224 */ /* 0x000fc400078e0a10 */
[----:B------:R-:W-:Y:S02]  /*6450*/  @!P3 IMAD.IADD R4, R4, 0x1, -R0 ;  /* 0x000000010404b824 */ /* 0x000fe400078e0a00 */
[----:B0-----:R-:W-:Y:S02]  /*6460*/  IMAD.MOV.U32 R8, RZ, RZ, R29 ;  /* 0x000000ffff087224 */ /* 0x001fe400078e001d */
[----:B------:R-:W-:Y:S01]  /*6470*/  IMAD.MOV.U32 R29, RZ, RZ, R2 ;  /* 0x000000ffff1d7224 */ /* 0x000fe200078e0002 */
[----:B------:R-:W-:Y:S01]  /*6480*/  IADD3 R15, -R15, RZ, RZ ;  /* 0x000000ff0f0f7210 */ /* 0x000fe20007ffe1ff */
[C---:B------:R-:W-:Y:S02]  /*6490*/  IMAD R9, R0.reuse, R13, R9 ;  /* 0x0000000d00097224 */ /* 0x040fe400078e0209 */
[----:B------:R-:W3:Y:S01]  /*64a0*/  LDL R13, [R1+0x3e4] ;  /* 0x0003e400010d7983 */ /* 0x000ee20000100800 */
[C---:B------:R-:W-:Y:S02]  /*64b0*/  IMAD R10, R0.reuse, R14, R10 ;  /* 0x0000000e000a7224 */ /* 0x040fe400078e020a */
[----:B------:R-:W-:Y:S01]  /*64c0*/  IMAD R12, R0, R16, R12 ;  /* 0x00000010000c7224 */ /* 0x000fe200078e020c */
[----:B------:R-:W4:Y:S01]  /*64d0*/  LDL.LU R14, [R1+0x3e0] ;  /* 0x0003e000010e7983 */ /* 0x000f220000300800 */
[----:B------:R-:W-:-:S03]  /*64e0*/  @!P5 IMAD.MOV R29, RZ, RZ, -R29 ;  /* 0x000000ffff1dd224 */ /* 0x000fc600078e0a1d */
[----:B------:R-:W3:Y:S01]  /*64f0*/  LDL.LU R16, [R1+0x3e8] ;  /* 0x0003e80001107983 */ /* 0x000ee20000300800 */
[----:B------:R-:W-:-:S03]  /*6500*/  IMAD R11, R0, R15, R11 ;  /* 0x0000000f000b7224 */ /* 0x000fc600078e020b */
[----:B------:R-:W3:Y:S01]  /*6510*/  LDL.LU R2, [R1+0x3d4] ;  /* 0x0003d40001027983 */ /* 0x000ee20000300800 */
[----:B--2---:R-:W-:Y:S01]  /*6520*/  ISETP.GE.AND P0, PT, R6, RZ, PT ;  /* 0x000000ff0600720c */ /* 0x004fe20003f06270 */
[----:B------:R-:W-:Y:S02]  /*6530*/  IMAD.MOV.U32 R6, RZ, RZ, R4 ;  /* 0x000000ffff067224 */ /* 0x000fe400078e0004 */
[----:B------:R-:W2:Y:S02]  /*6540*/  LDL.LU R4, [R1+0x3d8] ;  /* 0x0003d80001047983 */ /* 0x000ea40000300800 */
[----:B------:R-:W-:Y:S02]  /*6550*/  @!P4 IMAD.MOV R6, RZ, RZ, -R6 ;  /* 0x000000ffff06c224 */ /* 0x000fe400078e0a06 */
[----:B------:R-:W2:Y:S04]  /*6560*/  LDL.LU R15, [R1+0x3ec] ;  /* 0x0003ec00010f7983 */ /* 0x000ea80000300800 */
[----:B------:R0:W-:Y:S04]  /*6570*/  STL [R1+0xa50], R29 ;  /* 0x000a501d01007387 */ /* 0x0001e80000100800 */
[----:B0-----:R-:W2:Y:S04]  /*6580*/  LDL.LU R29, [R1+0x3f0] ;  /* 0x0003f000011d7983 */ /* 0x001ea80000300800 */
[----:B------:R0:W-:Y:S04]  /*6590*/  STL [R1+0xa4c], R6 ;  /* 0x000a4c0601007387 */ /* 0x0001e80000100800 */
[----:B0-----:R-:W2:Y:S01]  /*65a0*/  LDL.LU R6, [R1+0x3f70] ;  /* 0x003f700001067983 */ /* 0x001ea20000300800 */
[----:B------:R-:W-:-:S02]  /*65b0*/  ISETP.GT.U32.AND P6, PT, R0, R5, PT ;  /* 0x000000050000720c */ /* 0x000fc40003fc4070 */
[----:B------:R-:W-:-:S11]  /*65c0*/  ISETP.GT.U32.AND P2, PT, R0, R9, PT ;  /* 0x000000090000720c */ /* 0x000fd60003f44070 */
[----:B------:R-:W-:-:S05]  /*65d0*/  @!P6 IMAD.IADD R5, R5, 0x1, -R0 ;  /* 0x000000010505e824 */ /* 0x000fca00078e0a00 */
[----:B------:R-:W-:Y:S01]  /*65e0*/  ISETP.GT.U32.AND P6, PT, R0, R5, PT ;  /* 0x000000050000720c */ /* 0x000fe20003fc4070 */
[----:B------:R-:W-:-:S12]  /*65f0*/  @!P2 IMAD.IADD R9, R9, 0x1, -R0 ;  /* 0x000000010909a824 */ /* 0x000fd800078e0a00 */
[----:B------:R-:W-:Y:S01]  /*6600*/  @!P6 IMAD.IADD R5, R5, 0x1, -R0 ;  /* 0x000000010505e824 */ /* 0x000fe200078e0a00 */
[----:B----4-:R-:W-:Y:S02]  /*6610*/  IABS R7, R14 ;  /* 0x0000000e00077213 */ /* 0x010fe40000000000 */
[----:B---3--:R-:W-:Y:S02]  /*6620*/  ISETP.GE.AND P4, PT, R2, RZ, PT ;  /* 0x000000ff0200720c */ /* 0x008fe40003f86270 */
[----:B--2---:R-:W-:Y:S02]  /*6630*/  ISETP.GE.AND P2, PT, R4, RZ, PT ;  /* 0x000000ff0400720c */ /* 0x004fe40003f46270 */
[----:B------:R-:W-:Y:S01]  /*6640*/  IABS R4, R13 ;  /* 0x0000000d00047213 */ /* 0x000fe20000000000 */
[----:B------:R-:W-:Y:S02]  /*6650*/  IMAD.MOV.U32 R13, RZ, RZ, R8 ;  /* 0x000000ffff0d7224 */ /* 0x000fe400078e0008 */
[----:B------:R-:W-:-:S04]  /*6660*/  IMAD.HI.U32 R2, R6, R7, RZ ;  /* 0x0000000706027227 */ /* 0x000fc800078e00ff */
[----:B------:R-:W-:Y:S02]  /*6670*/  IMAD.MOV R8, RZ, RZ, -R2 ;  /* 0x000000ffff087224 */ /* 0x000fe400078e0a02 */
[----:B------:R-:W-:Y:S02]  /*6680*/  IMAD.MOV.U32 R2, RZ, RZ, R4 ;  /* 0x000000ffff027224 */ /* 0x000fe400078e0004 */
[----:B------:R-:W-:-:S04]  /*6690*/  IMAD.MOV.U32 R4, RZ, RZ, R5 ;  /* 0x000000ffff047224 */ /* 0x000fc800078e0005 */
[----:B------:R-:W-:-:S05]  /*66a0*/  @!P1 IMAD.MOV R4, RZ, RZ, -R4 ;  /* 0x000000ffff049224 */ /* 0x000fca00078e0a04 */
[----:B------:R0:W-:Y:S04]  /*66b0*/  STL [R1+0xa40], R4 ;  /* 0x000a400401007387 */ /* 0x0001e80000100800 */
[----:B------:R1:W-:Y:S01]  /*66c0*/  STL [R1+0x3f6c], R16 ;  /* 0x003f6c1001007387 */ /* 0x0003e20000100800 */
[----:B0-----:R-:W-:-:S03]  /*66d0*/  IABS R4, R16 ;  /* 0x0000001000047213 */ /* 0x001fc60000000000 */
[----:B-1----:R-:W2:Y:S01]  /*66e0*/  LDL.LU R16, [R1+0x3e4] ;  /* 0x0003e40001107983 */ /* 0x002ea20000300800 */
[C---:B------:R-:W-:Y:S02]  /*66f0*/  ISETP.GT.U32.AND P3, PT, R0.reuse, R10, PT ;  /* 0x0000000a0000720c */ /* 0x040fe40003f64070 */
[----:B------:R-:W-:-:S11]  /*6700*/  ISETP.GT.U32.AND P5, PT, R0, R11, PT ;  /* 0x0000000b0000720c */ /* 0x000fd60003fa4070 */
[--C-:B------:R-:W-:Y:S02]  /*6710*/  @!P3 IMAD.IADD R10, R10, 0x1, -R0.reuse ;  /* 0x000000010a0ab824 */ /* 0x100fe400078e0a00 */
[----:B------:R-:W-:-:S03]  /*6720*/  @!P5 IMAD.IADD R11, R11, 0x1, -R0 ;  /* 0x000000010b0bd824 */ /* 0x000fc600078e0a00 */
[C---:B------:R-:W-:Y:S01]  /*6730*/  ISETP.GT.U32.AND P5, PT, R0.reuse, R10, PT ;  /* 0x0000000a0000720c */ /* 0x040fe20003fa4070 */
[----:B------:R-:W-:-:S12]  /*6740*/  IMAD R7, R0, R8, R7 ;  /* 0x0000000800077224 */ /* 0x000fd800078e0207 */
[----:B------:R-:W-:Y:S01]  /*6750*/  @!P5 IMAD.IADD R10, R10, 0x1, -R0 ;  /* 0x000000010a0ad824 */ /* 0x000fe200078e0a00 */
[----:B------:R-:W-:-:S13]  /*6760*/  ISETP.GT.U32.AND P5, PT, R0, R7, PT ;  /* 0x000000070000720c */ /* 0x000fda0003fa4070 */
[--C-:B------:R-:W-:Y:S01]  /*6770*/  @!P5 IMAD.IADD R7, R7, 0x1, -R0.reuse ;  /* 0x000000010707d824 */ /* 0x100fe200078e0a00 */
[----:B------:R-:W-:Y:S01]  /*6780*/  ISETP.GT.U32.AND P6, PT, R0, R12, PT ;  /* 0x0000000c0000720c */ /* 0x000fe20003fc4070 */
[----:B------:R-:W-:Y:S01]  /*6790*/  IMAD.HI.U32 R5, R6, R2, RZ ;  /* 0x0000000206057227 */ /* 0x000fe200078e00ff */
[----:B--2---:R-:W-:Y:S02]  /*67a0*/  ISETP.GE.AND P5, PT, R16, RZ, PT ;  /* 0x000000ff1000720c */ /* 0x004fe40003fa6270 */
[----:B------:R-:W2:Y:S09]  /*67b0*/  LDL.LU R16, [R1+0x3f6c] ;  /* 0x003f6c0001107983 */ /* 0x000eb20000300800 */
[----:B------:R-:W-:Y:S01]  /*67c0*/  @!P6 IMAD.IADD R12, R12, 0x1, -R0 ;  /* 0x000000010c0ce824 */ /* 0x000fe200078e0a00 */
[----:B------:R-:W-:Y:S01]  /*67d0*/  ISETP.GT.U32.AND P6, PT, R0, R11, PT ;  /* 0x0000000b0000720c */ /* 0x000fe20003fc4070 */
[----:B------:R-:W-:-:S04]  /*67e0*/  IMAD.MOV R5, RZ, RZ, -R5 ;  /* 0x000000ffff057224 */ /* 0x000fc800078e0a05 */
[C---:B------:R-:W-:Y:S01]  /*67f0*/  IMAD R2, R0.reuse, R5, R2 ;  /* 0x0000000500027224 */ /* 0x040fe200078e0202 */
[----:B------:R-:W-:-:S07]  /*6800*/  ISETP.GT.U32.AND P3, PT, R0, R9, PT ;  /* 0x000000090000720c */ /* 0x000fce0003f64070 */
[----:B------:R-:W-:Y:S01]  /*6810*/  @!P6 IMAD.IADD R11, R11, 0x1, -R0 ;  /* 0x000000010b0be824 */ /* 0x000fe200078e0a00 */
[C---:B------:R-:W-:Y:S02]  /*6820*/  ISETP.GT.U32.AND P6, PT, R0.reuse, R2, PT ;  /* 0x000000020000720c */ /* 0x040fe40003fc4070 */
[----:B------:R-:W-:-:S03]  /*6830*/  ISETP.GT.U32.AND P1, PT, R0, R12, PT ;  /* 0x0000000c0000720c */ /* 0x000fc60003f24070 */
[----:B------:R-:W-:Y:S01]  /*6840*/  @!P3 IMAD.IADD R9, R9, 0x1, -R0 ;  /* 0x000000010909b824 */ /* 0x000fe200078e0a00 */
[----:B------:R-:W-:-:S03]  /*6850*/  ISETP.GE.AND P3, PT, R13, RZ, PT ;  /* 0x000000ff0d00720c */ /* 0x000fc60003f66270 */
[----:B------:R-:W-:-:S04]  /*6860*/  @!P0 IMAD.MOV R9, RZ, RZ, -R9 ;  /* 0x000000ffff098224 */ /* 0x000fc800078e0a09 */
[--C-:B------:R-:W-:Y:S02]  /*6870*/  @!P6 IMAD.IADD R2, R2, 0x1, -R0.reuse ;  /* 0x000000010202e824 */ /* 0x100fe400078e0a00 */
[----:B------:R-:W-:-:S03]  /*6880*/  @!P1 IMAD.IADD R12, R12, 0x1, -R0 ;  /* 0x000000010c0c9824 */ /* 0x000fc600078e0a00 */
[C---:B------:R-:W-:Y:S01]  /*6890*/  ISETP.GT.U32.AND P6, PT, R0.reuse, R2, PT ;  /* 0x000000020000720c */ /* 0x040fe20003fc4070 */
[----:B------:R0:W-:Y:S01]  /*68a0*/  STL [R1+0xa38], R9 ;  /* 0x000a380901007387 */ /* 0x0001e20000100800 */
[----:B------:R-:W-:Y:S01]  /*68b0*/  ISETP.GT.U32.AND P0, PT, R0, R7, PT ;  /* 0x000000070000720c */ /* 0x000fe20003f04070 */
[----:B------:R-:W-:Y:S01]  /*68c0*/  @!P4 IMAD.MOV R10, RZ, RZ, -R10 ;  /* 0x000000ffff0ac224 */ /* 0x000fe200078e0a0a */
[----:B------:R-:W-:Y:S01]  /*68d0*/  ISETP.GE.AND P1, PT, R14, RZ, PT ;  /* 0x000000ff0e00720c */ /* 0x000fe20003f26270 */
[----:B------:R-:W-:Y:S02]  /*68e0*/  @!P2 IMAD.MOV R11, RZ, RZ, -R11 ;  /* 0x000000ffff0ba224 */ /* 0x000fe400078e0a0b */
[----:B0-----:R-:W-:Y:S01]  /*68f0*/  IMAD.MOV.U32 R9, RZ, RZ, R12 ;  /* 0x000000ffff097224 */ /* 0x001fe200078e000c */
[----:B------:R0:W-:Y:S03]  /*6900*/  STL [R1+0xa34], R10 ;  /* 0x000a340a01007387 */ /* 0x0001e60000100800 */
[----:B------:R-:W-:Y:S01]  /*6910*/  @!P3 IMAD.MOV R9, RZ, RZ, -R9 ;  /* 0x000000ffff09b224 */ /* 0x000fe200078e0a09 */
[----:B------:R1:W-:Y:S01]  /*6920*/  STL [R1+0xa30], R11 ;  /* 0x000a300b01007387 */ /* 0x0003e20000100800 */
[----:B------:R-:W-:-:S02]  /*6930*/  @!P6 IMAD.IADD R2, R2, 0x1, -R0 ;  /* 0x000000010202e824 */ /* 0x000fc400078e0a00 */
[----:B------:R-:W-:Y:S02]  /*6940*/  @!P0 IMAD.IADD R7, R7, 0x1, -R0 ;  /* 0x0000000107078824 */ /* 0x000fe400078e0a00 */
[----:B0-----:R-:W-:Y:S01]  /*6950*/  IMAD.MOV.U32 R10, RZ, RZ, R2 ;  /* 0x000000ffff0a7224 */ /* 0x001fe200078e0002 */
[----:B-1----:R-:W3:Y:S04]  /*6960*/  LDL.LU R11, [R1+0x3f4] ;  /* 0x0003f400010b7983 */ /* 0x002ee80000300800 */
[----:B------:R0:W-:Y:S01]  /*6970*/  STL [R1+0xa2c], R9 ;  /* 0x000a2c0901007387 */ /* 0x0001e20000100800 */
[----:B------:R-:W-:Y:S02]  /*6980*/  @!P1 IMAD.MOV R7, RZ, RZ, -R7 ;  /* 0x000000ffff079224 */ /* 0x000fe400078e0a07 */
[----:B------:R-:W-:Y:S01]  /*6990*/  @!P5 IMAD.MOV R10, RZ, RZ, -R10 ;  /* 0x000000ffff0ad224 */ /* 0x000fe200078e0a0a */
[----:B0-----:R-:W4:Y:S01]  /*69a0*/  LDL.LU R9, [R1+0x3f8] ;  /* 0x0003f80001097983 */ /* 0x001f220000300800 */
[----:B------:R-:W-:-:S02]  /*69b0*/  IABS R13, R15 ;  /* 0x0000000f000d7213 */ /* 0x000fc40000000000 */
[----:B------:R-:W-:Y:S02]  /*69c0*/  IABS R5, R29 ;  /* 0x0000001d00057213 */ /* 0x000fe40000000000 */
[----:B------:R-:W-:Y:S02]  /*69d0*/  ISETP.GE.AND P3, PT, R15, RZ, PT ;  /* 0x000000ff0f00720c */ /* 0x000fe40003f66270 */
[----:B------:R-:W-:Y:S01]  /*69e0*/  ISETP.GE.AND P0, PT, R29, RZ, PT ;  /* 0x000000ff1d00720c */ /* 0x000fe20003f06270 */
[----:B------:R-:W3:Y:S04]  /*69f0*/  LDL R15, [R1+0x400] ;  /* 0x00040000010f7983 */ /* 0x000ee80000100800 */
[----:B------:R-:W3:Y:S01]  /*6a00*/  LDL R29, [R1+0x404] ;  /* 0x00040400011d7983 */ /* 0x000ee20000100800 */
[----:B--2---:R-:W-:-:S03]  /*6a10*/  ISETP.GE.AND P2, PT, R16, RZ, PT ;  /* 0x000000ff1000720c */ /* 0x004fc60003f46270 */
[----:B------:R-:W2:Y:S04]  /*6a20*/  LDL R16, [R1+0x3fc] ;  /* 0x0003fc0001107983 */ /* 0x000ea80000100800 */
[----:B------:R-:W-:Y:S04]  /*6a30*/  STL [R1+0xa24], R7 ;  /* 0x000a240701007387 */ /* 0x000fe80000100800 */
[----:B------:R-:W-:Y:S04]  /*6a40*/  STL [R1+0xa1c], R10 ;  /* 0x000a1c0a01007387 */ /* 0x000fe80000100800 */
[----:B------:R0:W-:Y:S04]  /*6a50*/  STL [R1+0x3f68], R19 ;  /* 0x003f681301007387 */ /* 0x0001e80000100800 */
[----:B0-----:R-:W2:Y:S01]  /*6a60*/  LDL.LU R19, [R1+0x3fc] ;  /* 0x0003fc0001137983 */ /* 0x001ea20000300800 */
[----:B------:R-:W-:-:S04]  /*6a70*/  IMAD.HI.U32 R8, R6, R4, RZ ;  /* 0x0000000406087227 */ /* 0x000fc800078e00ff */
[----:B------:R-:W-:-:S04]  /*6a80*/  IMAD.MOV R8, RZ, RZ, -R8 ;  /* 0x000000ffff087224 */ /* 0x000fc800078e0a08 */
[----:B------:R-:W-:-:S05]  /*6a90*/  IMAD R4, R0, R8, R4 ;  /* 0x0000000800047224 */ /* 0x000fca00078e0204 */
[----:B------:R-:W-:Y:S01]  /*6aa0*/  ISETP.GT.U32.AND P4, PT, R0, R4, PT ;  /* 0x000000040000720c */ /* 0x000fe20003f84070 */
[----:B------:R-:W-:-:S12]  /*6ab0*/  IMAD.HI.U32 R8, R6, R5, RZ ;  /* 0x0000000506087227 */ /* 0x000fd800078e00ff */
[----:B------:R-:W-:-:S05]  /*6ac0*/  @!P4 IMAD.IADD R4, R4, 0x1, -R0 ;  /* 0x000000010404c824 */ /* 0x000fca00078e0a00 */
[----:B------:R-:W-:Y:S01]  /*6ad0*/  ISETP.GT.U32.AND P4, PT, R0, R4, PT ;  /* 0x000000040000720c */ /* 0x000fe20003f84070 */
[----:B------:R-:W-:-:S04]  /*6ae0*/  IMAD.MOV R8, RZ, RZ, -R8 ;  /* 0x000000ffff087224 */ /* 0x000fc800078e0a08 */
[----:B------:R-:W-:-:S08]  /*6af0*/  IMAD R5, R0, R8, R5 ;  /* 0x0000000800057224 */ /* 0x000fd000078e0205 */
[----:B------:R-:W-:Y:S01]  /*6b00*/  @!P4 IMAD.IADD R4, R4, 0x1, -R0 ;  /* 0x000000010404c824 */ /* 0x000fe200078e0a00 */
[----:B------:R-:W-:Y:S02]  /*6b10*/  ISETP.GT.U32.AND P4, PT, R0, R5, PT ;  /* 0x000000050000720c */ /* 0x000fe40003f84070 */
[----:B----4-:R-:W-:-:S05]  /*6b20*/  IABS R10, R9 ;  /* 0x00000009000a7213 */ /* 0x010fca0000000000 */
[----:B------:R-:W-:Y:S01]  /*6b30*/  IMAD.HI.U32 R12, R6, R10, RZ ;  /* 0x0000000a060c7227 */ /* 0x000fe200078e00ff */
[----:B------:R-:W-:-:S03]  /*6b40*/  ISETP.GE.AND P5, PT, R9, RZ, PT ;  /* 0x000000ff0900720c */ /* 0x000fc60003fa6270 */
[----:B------:R-:W-:Y:S02]  /*6b50*/  IMAD.MOV R12, RZ, RZ, -R12 ;  /* 0x000000ffff0c7224 */ /* 0x000fe400078e0a0c */
[----:B------:R-:W-:Y:S01]  /*6b60*/  @!P4 IMAD.IADD R5, R5, 0x1, -R0 ;  /* 0x000000010505c824 */ /* 0x000fe200078e0a00 */
[----:B---3--:R-:W-:Y:S01]  /*6b70*/  IABS R2, R29 ;  /* 0x0000001d00027213 */ /* 0x008fe20000000000 */
[----:B------:R-:W-:Y:S01]  /*6b80*/  IMAD R10, R0, R12, R10 ;  /* 0x0000000c000a7224 */ /* 0x000fe200078e020a */
[----:B------:R-:W3:Y:S01]  /*6b90*/  LDL R29, [R1+0x414] ;  /* 0x00041400011d7983 */ /* 0x000ee20000100800 */
[----:B--2---:R-:W-:-:S03]  /*6ba0*/  IABS R9, R16 ;  /* 0x0000001000097213 */ /* 0x004fc60000000000 */
[----:B------:R-:W2:Y:S01]  /*6bb0*/  LDL R16, [R1+0x410] ;  /* 0x0004100001107983 */ /* 0x000ea20000100800 */
[----:B------:R-:W-:-:S03]  /*6bc0*/  ISETP.GE.AND P4, PT, R19, RZ, PT ;  /* 0x000000ff1300720c */ /* 0x000fc60003f86270 */
[----:B------:R-:W4:Y:S04]  /*6bd0*/  LDL.LU R19, [R1+0x3f68] ;  /* 0x003f680001137983 */ /* 0x000f280000300800 */
[----:B------:R-:W3:Y:S01]  /*6be0*/  LDL R12, [R1+0x40c] ;  /* 0x00040c00010c7983 */ /* 0x000ee20000100800 */
[----:B------:R-:W-:-:S04]  /*6bf0*/  IMAD.HI.U32 R14, R6, R13, RZ ;  /* 0x0000000d060e7227 */ /* 0x000fc800078e00ff */
[----:B------:R-:W-:Y:S01]  /*6c00*/  IMAD.MOV R14, RZ, RZ, -R14 ;  /* 0x000000ffff0e7224 */ /* 0x000fe200078e0a0e */
[----:B------:R-:W-:-:S03]  /*6c10*/  IABS R8, R11 ;  /* 0x0000000b00087213 */ /* 0x000fc60000000000 */
[----:B------:R-:W-:Y:S01]  /*6c20*/  IMAD R13, R0, R14, R13 ;  /* 0x0000000e000d7224 */ /* 0x000fe200078e020d */
[----:B------:R-:W-:Y:S01]  /*6c30*/  ISETP.GE.AND P1, PT, R11, RZ, PT ;  /* 0x000000ff0b00720c */ /* 0x000fe20003f26270 */
[----:B------:R-:W-:-:S03]  /*6c40*/  IMAD.HI.U32 R11, R6, R8, RZ ;  /* 0x00000008060b7227 */ /* 0x000fc600078e00ff */
[----:B------:R-:W-:Y:S01]  /*6c50*/  ISETP.GT.U32.AND P6, PT, R0, R13, PT ;  /* 0x0000000d0000720c */ /* 0x000fe20003fc4070 */
[----:B------:R-:W-:-:S04]  /*6c60*/  IMAD.MOV R11, RZ, RZ, -R11 ;  /* 0x000000ffff0b7224 */ /* 0x000fc800078e0a0b */
[----:B------:R-:W-:Y:S02]  /*6c70*/  IMAD R8, R0, R11, R8 ;  /* 0x0000000b00087224 */ /* 0x000fe400078e0208 */
[----:B------:R-:W-:-:S04]  /*6c80*/  IMAD.HI.U32 R11, R6, R9, RZ ;  /* 0x00000009060b7227 */ /* 0x000fc800078e00ff */
[----:B------:R-:W-:Y:S02]  /*6c90*/  IMAD.MOV R11, RZ, RZ, -R11 ;  /* 0x000000ffff0b7224 */ /* 0x000fe400078e0a0b */
[----:B------:R-:W-:Y:S02]  /*6ca0*/  @!P6 IMAD.IADD R13, R13, 0x1, -R0 ;  /* 0x000000010d0de824 */ /* 0x000fe400078e0a00 */
[C---:B------:R-:W-:Y:S02]  /*6cb0*/  IMAD R9, R0.reuse, R11, R9 ;  /* 0x0000000b00097224 */ /* 0x040fe400078e0209 */
[----:B------:R-:W2:Y:S01]  /*6cc0*/  LDL R11, [R1+0x408] ;  /* 0x00040800010b7983 */ /* 0x000ea20000100800 */
[----:B------:R-:W-:Y:S01]  /*6cd0*/  ISETP.GT.U32.AND P6, PT, R0, R13, PT ;  /* 0x0000000d0000720c */ /* 0x000fe20003fc4070 */
[----:B------:R-:W-:-:S05]  /*6ce0*/  @!P2 IMAD.MOV R4, RZ, RZ, -R4 ;  /* 0x000000ffff04a224 */ /* 0x000fca00078e0a04 */
[----:B------:R3:W-:Y:S07]  /*6cf0*/  STL [R1+0xa14], R4 ;  /* 0x000a140401007387 */ /* 0x0007ee0000100800 */
[----:B------:R-:W-:-:S04]  /*6d00*/  @!P6 IMAD.IADD R13, R13, 0x1, -R0 ;  /* 0x000000010d0de824 */ /* 0x000fc800078e0a00 */
[----:B------:R-:W-:-:S05]  /*6d10*/  @!P3 IMAD.MOV R13, RZ, RZ, -R13 ;  /* 0x000000ffff0db224 */ /* 0x000fca00078e0a0d */
[----:B------:R0:W-:Y:S01]  /*6d20*/  STL [R1+0xa10], R13 ;  /* 0x000a100d01007387 */ /* 0x0001e20000100800 */
[----:B---3--:R-:W-:Y:S02]  /*6d30*/  IABS R4, R12 ;  /* 0x0000000c00047213 */ /* 0x008fe40000000000 */
[----:B------:R-:W-:Y:S01]  /*6d40*/  IABS R12, R29 ;  /* 0x0000001d000c7213 */ /* 0x000fe20000000000 */
[----:B------:R-:W-:Y:S02]  /*6d50*/  IMAD.MOV.U32 R29, RZ, RZ, R28 ;  /* 0x000000ffff1d7224 */ /* 0x000fe400078e001c */
[----:B------:R-:W3:Y:S01]  /*6d60*/  LDL.LU R28, [R1+0x418] ;  /* 0x00041800011c7983 */ /* 0x000ee20000300800 */
[----:B------:R-:W-:Y:S02]  /*6d70*/  ISETP.GT.U32.AND P6, PT, R0, R8, PT ;  /* 0x000000080000720c */ /* 0x000fe40003fc4070 */
[----:B------:R-:W-:-:S05]  /*6d80*/  IABS R7, R15 ;  /* 0x0000000f00077213 */ /* 0x000fca0000000000 */
[----:B------:R-:W-:-:S04]  /*6d90*/  IMAD.HI.U32 R15, R6, R7, RZ ;  /* 0x00000007060f7227 */ /* 0x000fc800078e00ff */
[----:B------:R-:W-:Y:S02]  /*6da0*/  IMAD.MOV R15, RZ, RZ, -R15 ;  /* 0x000000ffff0f7224 */ /* 0x000fe400078e0a0f */
[----:B------:R-:W-:Y:S01]  /*6db0*/  @!P6 IMAD.IADD R8, R8, 0x1, -R0 ;  /* 0x000000010808e824 */ /* 0x000fe200078e0a00 */
[----:B------:R-:W-:Y:S01]  /*6dc0*/  ISETP.GT.U32.AND P6, PT, R0, R5, PT ;  /* 0x000000050000720c */ /* 0x000fe20003fc4070 */
[----:B------:R-:W-:-:S04]  /*6dd0*/  IMAD.HI.U32 R14, R6, R2, RZ ;  /* 0x00000002060e7227 */ /* 0x000fc800078e00ff */
[C---:B------:R-:W-:Y:S01]  /*6de0*/  IMAD R7, R0.reuse, R15, R7 ;  /* 0x0000000f00077224 */ /* 0x040fe200078e0207 */
[----:B------:R-:W-:Y:S02]  /*6df0*/  ISETP.GT.U32.AND P2, PT, R0, R8, PT ;  /* 0x000000080000720c */ /* 0x000fe40003f44070 */
[----:B------:R-:W-:Y:S02]  /*6e00*/  IADD3 R14, -R14, RZ, RZ ;  /* 0x000000ff0e0e7210 */ /* 0x000fe40007ffe1ff */
[----:B--2---:R-:W-:Y:S02]  /*6e10*/  IABS R15, R11 ;  /* 0x0000000b000f7213 */ /* 0x004fe40000000000 */
[----:B------:R-:W-:-:S03]  /*6e20*/  IABS R11, R16 ;  /* 0x00000010000b7213 */ /* 0x000fc60000000000 */
[----:B------:R-:W-:-:S04]  /*6e30*/  IMAD.HI.U32 R16, R6, R15, RZ ;  /* 0x0000000f06107227 */ /* 0x000fc800078e00ff */
[----:B------:R-:W-:Y:S02]  /*6e40*/  IMAD R2, R0, R14, R2 ;  /* 0x0000000e00027224 */ /* 0x000fe400078e0202 */
[----:B------:R-:W-:-:S04]  /*6e50*/  IMAD.HI.U32 R14, R6, R4, RZ ;  /* 0x00000004060e7227 */ /* 0x000fc800078e00ff */
[----:B------:R-:W-:Y:S02]  /*6e60*/  IMAD.MOV R16, RZ, RZ, -R16 ;  /* 0x000000ffff107224 */ /* 0x000fe400078e0a10 */
[----:B0-----:R-:W-:-:S04]  /*6e70*/  IMAD.HI.U32 R13, R6, R11, RZ ;  /* 0x0000000b060d7227 */ /* 0x001fc800078e00ff */
[----:B------:R-:W-:Y:S02]  /*6e80*/  @!P6 IMAD.IADD R5, R5, 0x1, -R0 ;  /* 0x000000010505e824 */ /* 0x000fe400078e0a00 */
[----:B------:R-:W-:Y:S02]  /*6e90*/  IMAD.MOV R14, RZ, RZ, -R14 ;  /* 0x000000ffff0e7224 */ /* 0x000fe400078e0a0e */
[----:B------:R-:W-:Y:S02]  /*6ea0*/  IMAD R15, R0, R16, R15 ;  /* 0x00000010000f7224 */ /* 0x000fe400078e020f */
[----:B------:R-:W-:Y:S02]  /*6eb0*/  @!P2 IMAD.IADD R8, R8, 0x1, -R0 ;  /* 0x000000010808a824 */ /* 0x000fe400078e0a00 */
[----:B------:R-:W-:-:S04]  /*6ec0*/  IMAD.HI.U32 R16, R6, R12, RZ ;  /* 0x0000000c06107227 */ /* 0x000fc800078e00ff */
[----:B------:R-:W-:Y:S02]  /*6ed0*/  IMAD.MOV R13, RZ, RZ, -R13 ;  /* 0x000000ffff0d7224 */ /* 0x000fe400078e0a0d */
[----:B------:R-:W-:Y:S02]  /*6ee0*/  @!P0 IMAD.MOV R5, RZ, RZ, -R5 ;  /* 0x000000ffff058224 */ /* 0x000fe400078e0a05 */
[C---:B------:R-:W-:Y:S02]  /*6ef0*/  IMAD R4, R0.reuse, R14, R4 ;  /* 0x0000000e00047224 */ /* 0x040fe400078e0204 */
[----:B------:R-:W-:Y:S01]  /*6f00*/  IMAD.MOV R16, RZ, RZ, -R16 ;  /* 0x000000ffff107224 */ /* 0x000fe200078e0a10 */
[----:B------:R-:W2:Y:S01]  /*6f10*/  LDL.LU R14, [R1+0x400] ;  /* 0x00040000010e7983 */ /* 0x000ea20000300800 */
[----:B------:R-:W-:Y:S02]  /*6f20*/  @!P1 IMAD.MOV R8, RZ, RZ, -R8 ;  /* 0x000000ffff089224 */ /* 0x000fe400078e0a08 */
[----:B------:R-:W-:-:S02]  /*6f30*/  IMAD R11, R0, R13, R11 ;  /* 0x0000000d000b7224 */ /* 0x000fc400078e020b */
[----:B------:R-:W4:Y:S01]  /*6f40*/  LDL R13, [R1+0x41c] ;  /* 0x00041c00010d7983 */ /* 0x000f220000100800 */
[----:B------:R-:W-:-:S03]  /*6f50*/  IMAD R12, R0, R16, R12 ;  /* 0x00000010000c7224 */ /* 0x000fc600078e020c */
[----:B------:R-:W-:Y:S04]  /*6f60*/  STL [R1+0xa0c], R5 ;  /* 0x000a0c0501007387 */ /* 0x000fe80000100800 */
[----:B---3--:R-:W-:Y:S04]  /*6f70*/  STL [R1+0x3f5c], R28 ;  /* 0x003f5c1c01007387 */ /* 0x008fe80000100800 */
[----:B------:R-:W-:Y:S04]  /*6f80*/  STL [R1+0xa08], R8 ;  /* 0x000a080801007387 */ /* 0x000fe80000100800 */
[----:B------:R-:W3:Y:S04]  /*6f90*/  LDL.LU R16, [R1+0x40c] ;  /* 0x00040c0001107983 */ /* 0x000ee80000300800 */
[----:B---3--:R0:W-:Y:S04]  /*6fa0*/  STL [R1+0x3f60], R16 ;  /* 0x003f601001007387 */ /* 0x0081e80000100800 */
[----:B0-----:R-:W3:Y:S01]  /*6fb0*/  LDL.LU R16, [R1+0x408] ;  /* 0x0004080001107983 */ /* 0x001ee20000300800 */
[----:B------:R-:W-:-:S13]  /*6fc0*/  ISETP.GT.U32.AND P6, PT, R0, R9, PT ;  /* 0x000000090000720c */ /* 0x000fda0003fc4070 */
[--C-:B------:R-:W-:Y:S01]  /*6fd0*/  @!P6 IMAD.IADD R9, R9, 0x1, -R0.reuse ;  /* 0x000000010909e824 */ /* 0x100fe200078e0a00 */
[----:B------:R-:W-:Y:S01]  /*6fe0*/  ISETP.GT.U32.AND P6, PT, R0, R15, PT ;  /* 0x0000000f0000720c */ /* 0x000fe20003fc4070 */
[----:B---3--:R0:W-:Y:S04]  /*6ff0*/  STL [R1+0x3f64], R16 ;  /* 0x003f641001007387 */ /* 0x0081e80000100800 */
[----:B0-----:R-:W3:Y:S08]  /*7000*/  LDL.LU R16, [R1+0x404] ;  /* 0x0004040001107983 */ /* 0x001ef00000300800 */
[----:B------:R-:W-:-:S05]  /*7010*/  @!P6 IMAD.IADD R15, R15, 0x1, -R0 ;  /* 0x000000010f0fe824 */ /* 0x000fca00078e0a00 */
[C---:B------:R-:W-:Y:S02]  /*7020*/  ISETP.GT.U32.AND P1, PT, R0.reuse, R15, PT ;  /* 0x0000000f0000720c */ /* 0x040fe40003f24070 */
[----:B------:R-:W-:Y:S02]  /*7030*/  IABS R5, R28 ;  /* 0x0000001c00057213 */ /* 0x000fe40000000000 */
[----:B------:R-:W2:Y:S09]  /*7040*/  LDL.LU R28, [R1+0x420] ;  /* 0x00042000011c7983 */ /* 0x000eb20000300800 */
[----:B------:R-:W-:Y:S01]  /*7050*/  @!P1 IMAD.IADD R15, R15, 0x1, -R0 ;  /* 0x000000010f0f9824 */ /* 0x000fe200078e0a00 */
[----:B------:R-:W-:-:S02]  /*7060*/  ISETP.GT.U32.AND P3, PT, R0, R10, PT ;  /* 0x0000000a0000720c */ /* 0x000fc40003f64070 */
[----:B------:R-:W-:Y:S02]  /*7070*/  ISETP.GT.U32.AND P2, PT, R0, R7, PT ;  /* 0x000000070000720c */ /* 0x000fe40003f44070 */
[----:B---3--:R-:W-:Y:S02]  /*7080*/  ISETP.GE.AND P1, PT, R16, RZ, PT ;  /* 0x000000ff1000720c */ /* 0x008fe40003f26270 */
[----:B------:R-:W3:Y:S07]  /*7090*/  LDL.LU R16, [R1+0x3f64] ;  /* 0x003f640001107983 */ /* 0x000eee0000300800 */
[----:B------:R-:W-:-:S02]  /*70a0*/  @!P3 IMAD.IADD R10, R10, 0x1, -R0 ;  /* 0x000000010a0ab824 */ /* 0x000fc400078e0a00 */
[----:B------:R-:W-:-:S03]  /*70b0*/  @!P2 IMAD.IADD R7, R7, 0x1, -R0 ;  /* 0x000000010707a824 */ /* 0x000fc600078e0a00 */
[----:B------:R-:W-:-:S13]  /*70c0*/  ISETP.GT.U32.AND P2, PT, R0, R10, PT ;  /* 0x0000000a0000720c */ /* 0x000fda0003f44070 */
[----:B------:R-:W-:Y:S01]  /*70d0*/  @!P2 IMAD.IADD R10, R10, 0x1, -R0 ;  /* 0x000000010a0aa824 */ /* 0x000fe200078e0a00 */
[----:B------:R-:W-:-:S13]  /*70e0*/  ISETP.GT.U32.AND P2, PT, R0, R4, PT ;  /* 0x000000040000720c */ /* 0x000fda0003f44070 */
[----:B------:R-:W-:Y:S01]  /*70f0*/  @!P2 IMAD.IADD R4, R4, 0x1, -R0 ;  /* 0x000000010404a824 */ /* 0x000fe200078e0a00 */
[----:B------:R-:W-:Y:S02]  /*7100*/  ISETP.GT.U32.AND P3, PT, R0, R2, PT ;  /* 0x000000020000720c */ /* 0x000fe40003f64070 */
[----:B---3--:R-:W-:Y:S02]  /*7110*/  ISETP.GE.AND P2, PT, R16, RZ, PT ;  /* 0x000000ff1000720c */ /* 0x008fe40003f46270 */
[----:B------:R-:W3:Y:S01]  /*7120*/  LDL.LU R16, [R1+0x3f60] ;  /* 0x003f600001107983 */ /* 0x000ee20000300800 */
[----:B------:R-:W-:-:S08]  /*7130*/  ISETP.GT.U32.AND P0, PT, R0, R9, PT ;  /* 0x000000090000720c */ /* 0x000fd00003f04070 */
[----:B------:R-:W-:Y:S01]  /*7140*/  @!P3 IMAD.IADD R2, R2, 0x1, -R0 ;  /* 0x000000010202b824 */ /* 0x000fe200078e0a00 */
[----:B------:R-:W-:Y:S02]  /*7150*/  ISETP.GT.U32.AND P3, PT, R0, R7, PT ;  /* 0x000000070000720c */ /* 0x000fe40003f64070 */
[----:B----4-:R-:W-:Y:S01]  /*7160*/  IABS R8, R13 ;  /* 0x0000000d00087213 */ /* 0x010fe20000000000 */
[----:B------:R-:W-:-:S04]  /*7170*/  IMAD.HI.U32 R13, R6, R5, RZ ;  /* 0x00000005060d7227 */ /* 0x000fc800078e00ff */
[----:B------:R-:W-:Y:S02]  /*7180*/  IMAD.MOV R13, RZ, RZ, -R13 ;  /* 0x000000ffff0d7224 */ /* 0x000fe400078e0a0d */
[----:B------:R-:W-:Y:S01]  /*7190*/  @!P0 IMAD.IADD R9, R9, 0x1, -R0 ;  /* 0x0000000109098824 */ /* 0x000fe200078e0a00 */
[----:B------:R-:W-:-:S03]  /*71a0*/  ISETP.GT.U32.AND P0, PT, R0, R11, PT ;  /* 0x0000000b0000720c */ /* 0x000fc60003f04070 */
[----:B------:R-:W-:Y:S01]  /*71b0*/  @!P3 IMAD.IADD R7, R7, 0x1, -R0 ;  /* 0x000000010707b824 */ /* 0x000fe200078e0a00 */
[----:B--2---:R-:W-:Y:S01]  /*71c0*/  ISETP.GE.AND P3, PT, R14, RZ, PT ;  /* 0x000000ff0e00720c */ /* 0x004fe20003f66270 */
[----:B------:R-:W-:-:S04]  /*71d0*/  IMAD.HI.U32 R14, R6, R8, RZ ;  /* 0x00000008060e7227 */ /* 0x000fc800078e00ff */
[C---:B------:R-:W-:Y:S02]  /*71e0*/  IMAD R5, R0.reuse, R13, R5 ;  /* 0x0000000d00057224 */ /* 0x040fe400078e0205 */
[----:B------:R-:W-:Y:S02]  /*71f0*/  IMAD.MOV.U32 R13, RZ, RZ, R10 ;  /* 0x000000ffff0d7224 */ /* 0x000fe400078e000a */
[----:B------:R-:W-:Y:S02]  /*7200*/  IMAD.MOV R14, RZ, RZ, -R14 ;  /* 0x000000ffff0e7224 */ /* 0x000fe400078e0a0e */
[----:B------:R-:W-:Y:S02]  /*7210*/  @!P5 IMAD.MOV R13, RZ, RZ, -R13 ;  /* 0x000000ffff0dd224 */ /* 0x000fe400078e0a0d */
[----:B------:R-:W-:Y:S02]  /*7220*/  @!P0 IMAD.IADD R11, R11, 0x1, -R0 ;  /* 0x000000010b0b8824 */ /* 0x000fe400078e0a00 */
[----:B------:R-:W-:-:S02]  /*7230*/  IMAD R8, R0, R14, R8 ;  /* 0x0000000e00087224 */ /* 0x000fc400078e0208 */
[----:B------:R-:W2:Y:S01]  /*7240*/  LDL.LU R14, [R1+0x410] ;  /* 0x00041000010e7983 */ /* 0x000ea20000300800 */
[----:B------:R-:W-:Y:S01]  /*7250*/  IMAD.MOV.U32 R10, RZ, RZ, R28 ;  /* 0x000000ffff0a7224 */ /* 0x000fe200078e001c */
[----:B------:R-:W-:Y:S02]  /*7260*/  ISETP.GT.U32.AND P6, PT, R0, R2, PT ;  /* 0x000000020000720c */ /* 0x000fe40003fc4070 */
[----:B---3--:R-:W-:Y:S02]  /*7270*/  ISETP.GE.AND P0, PT, R16, RZ, PT ;  /* 0x000000ff1000720c */ /* 0x008fe40003f06270 */
[----:B------:R-:W-:Y:S02]  /*7280*/  IABS R16, R28 ;  /* 0x0000001c00107213 */ /* 0x000fe40000000000 */
[----:B------:R-:W3:Y:S04]  /*7290*/  LDL.LU R28, [R1+0x3f5c] ;  /* 0x003f5c00011c7983 */ /* 0x000ee80000300800 */
[----:B------:R0:W-:Y:S04]  /*72a0*/  STL [R1+0xa04], R13 ;  /* 0x000a040d01007387 */ /* 0x0001e80000100800 */
[----:B0-----:R-:W4:Y:S01]  /*72b0*/  LDL.LU R13, [R1+0x414] ;  /* 0x00041400010d7983 */ /* 0x001f220000300800 */
[----:B------:R-:W-:Y:S01]  /*72c0*/  @!P6 IMAD.IADD R2, R2, 0x1, -R0 ;  /* 0x000000010202e824 */ /* 0x000fe200078e0a00 */
[----:B------:R-:W-:Y:S01]  /*72d0*/  ISETP.GT.U32.AND P6, PT, R0, R12, PT ;  /* 0x0000000c0000720c */ /* 0x000fe20003fc4070 */
[----:B------:R-:W-:-:S02]  /*72e0*/  @!P4 IMAD.MOV R9, RZ, RZ, -R9 ;  /* 0x000000ffff09c224 */ /* 0x000fc400078e0a09 */
[----:B------:R-:W-:Y:S01]  /*72f0*/  @!P3 IMAD.MOV R7, RZ, RZ, -R7 ;  /* 0x000000ffff07b224 */ /* 0x000fe200078e0a07 */
[----:B------:R-:W-:Y:S02]  /*7300*/  ISETP.GT.U32.AND P5, PT, R0, R11, PT ;  /* 0x0000000b0000720c */ /* 0x000fe40003fa4070 */
[----:B------:R0:W-:Y:S04]  /*7310*/  STL [R1+0xa00], R9 ;  /* 0x000a000901007387 */ /* 0x0001e80000100800 */
[----:B------:R1:W-:Y:S03]  /*7320*/  STL [R1+0x9fc], R7 ;  /* 0x0009fc0701007387 */ /* 0x0003e60000100800 */
[----:B------:R-:W-:Y:S01]  /*7330*/  @!P6 IMAD.IADD R12, R12, 0x1, -R0 ;  /* 0x000000010c0ce824 */ /* 0x000fe200078e0a00 */
[----:B------:R-:W-:Y:S01]  /*7340*/  ISETP.GT.U32.AND P6, PT, R0, R4, PT ;  /* 0x000000040000720c */ /* 0x000fe20003fc4070 */
[----:B0-----:R-:W-:-:S02]  /*7350*/  IMAD.MOV.U32 R9, RZ, RZ, R10 ;  /* 0x000000ffff097224 */ /* 0x001fc400078e000a */
[----:B------:R-:W-:Y:S01]  /*7360*/  IMAD.MOV.U32 R10, RZ, RZ, R15 ;  /* 0x000000ffff0a7224 */ /* 0x000fe200078e000f */
[----:B-1----:R-:W2:Y:S01]  /*7370*/  LDL.LU R7, [R1+0x41c] ;  /* 0x00041c0001077983 */ /* 0x002ea20000300800 */
[----:B------:R-:W-:Y:S02]  /*7380*/  @!P1 IMAD.MOV R2, RZ, RZ, -R2 ;  /* 0x000000ffff029224 */ /* 0x000fe400078e0a02 */
[----:B------:R-:W-:-:S03]  /*7390*/  @!P2 IMAD.MOV R10, RZ, RZ, -R10 ;  /* 0x000000ffff0aa224 */ /* 0x000fc600078e0a0a */
[----:B------:R-:W-:Y:S03]  /*73a0*/  STL [R1+0x9f8], R2 ;  /* 0x0009f80201007387 */ /* 0x000fe60000100800 */
[--C-:B------:R-:W-:Y:S02]  /*73b0*/  @!P6 IMAD.IADD R4, R4, 0x1, -R0.reuse ;  /* 0x000000010404e824 */ /* 0x100fe400078e0a00 */
[----:B------:R-:W-:Y:S01]  /*73c0*/  @!P5 IMAD.IADD R11, R11, 0x1, -R0 ;  /* 0x000000010b0bd824 */ /* 0x000fe200078e0a00 */
[----:B------:R0:W-:Y:S04]  /*73d0*/  STL [R1+0x9ec], R10 ;  /* 0x0009ec0a01007387 */ /* 0x0001e80000100800 */
[----:B0-----:R-:W2:Y:S01]  /*73e0*/  LDL.LU R10, [R1+0x424] ;  /* 0x00042400010a7983 */ /* 0x001ea20000300800 */
[----:B---3--:R-:W-:-:S02]  /*73f0*/  ISETP.GE.AND P5, PT, R28, RZ, PT ;  /* 0x000000ff1c00720c */ /* 0x008fc40003fa6270 */
[----:B----4-:R-:W-:Y:S02]  /*7400*/  ISETP.GE.AND P6, PT, R13, RZ, PT ;  /* 0x000000ff0d00720c */ /* 0x010fe40003fc6270 */
[----:B------:R-:W3:Y:S04]  /*7410*/  LDL.LU R13, [R1+0x428] ;  /* 0x00042800010d7983 */ /* 0x000ee80000300800 */
[----:B------:R-:W4:Y:S01]  /*7420*/  LDL.LU R28, [R1+0x42c] ;  /* 0x00042c00011c7983 */ /* 0x000f220000300800 */
[C---:B------:R-:W-:Y:S02]  /*7430*/  ISETP.GT.U32.AND P4, PT, R0.reuse, R12, PT ;  /* 0x0000000c0000720c */ /* 0x040fe40003f84070 */
[----:B------:R-:W-:Y:S02]  /*7440*/  ISETP.GT.U32.AND P2, PT, R0, R8, PT ;  /* 0x000000080000720c */ /* 0x000fe40003f44070 */
[----:B--2---:R-:W-:-:S02]  /*7450*/  ISETP.GE.AND P1, PT, R14, RZ, PT ;  /* 0x000000ff0e00720c */ /* 0x004fc40003f26270 */
[----:B------:R-:W-:Y:S01]  /*7460*/  ISETP.GT.U32.AND P3, PT, R0, R5, PT ;  /* 0x000000050000720c */ /* 0x000fe20003f64070 */
[----:B------:R-:W-:Y:S01]  /*7470*/  @!P0 IMAD.MOV R4, RZ, RZ, -R4 ;  /* 0x000000ffff048224 */ /* 0x000fe200078e0a04 */
[----:B------:R-:W2:Y:S05]  /*7480*/  LDL.LU R14, [R1+0x430] ;  /* 0x00043000010e7983 */ /* 0x000eaa0000300800 */
[--C-:B------:R-:W-:Y:S01]  /*7490*/  @!P4 IMAD.IADD R12, R12, 0x1, -R0.reuse ;  /* 0x000000010c0cc824 */ /* 0x100fe200078e0a00 */
[----:B------:R-:W-:Y:S01]  /*74a0*/  ISETP.GE.AND P4, PT, R7, RZ, PT ;  /* 0x000000ff0700720c */ /* 0x000fe20003f86270 */
[----:B------:R-:W-:Y:S02]  /*74b0*/  IMAD.MOV.U32 R7, RZ, RZ, R11 ;  /* 0x000000ffff077224 */ /* 0x000fe400078e000b */
[----:B------:R-:W-:-:S02]  /*74c0*/  @!P2 IMAD.IADD R8, R8, 0x1, -R0 ;  /* 0x000000010808a824 */ /* 0x000fc400078e0a00 */
[----:B------:R-:W-:Y:S01]  /*74d0*/  @!P1 IMAD.MOV R7, RZ, RZ, -R7 ;  /* 0x000000ffff079224 */ /* 0x000fe200078e0a07 */
[----:B------:R-:W-:Y:S02]  /*74e0*/  STL [R1+0x9e4], R4 ;  /* 0x0009e40401007387 */ /* 0x000fe40000100800 */
[----:B------:R-:W-:Y:S01]  /*74f0*/  ISETP.GT.U32.AND P2, PT, R0, R8, PT ;  /* 0x000000080000720c */ /* 0x000fe20003f44070 */
[----:B------:R-:W-:Y:S01]  /*7500*/  @!P3 IMAD.IADD R5, R5, 0x1, -R0 ;  /* 0x000000010505b824 */ /* 0x000fe200078e0a00 */
[----:B------:R0:W-:Y:S01]  /*7510*/  STL [R1+0x9e0], R7 ;  /* 0x0009e00701007387 */ /* 0x0001e20000100800 */
[----:B------:R-:W-:Y:S02]  /*7520*/  ISETP.GE.AND P3, PT, R9, RZ, PT ;  /* 0x000000ff0900720c */ /* 0x000fe40003f66270 */
[----:B------:R-:W-:Y:S02]  /*7530*/  ISETP.GE.AND P1, PT, R10, RZ, PT ;  /* 0x000000ff0a00720c */ /* 0x000fe40003f26270 */
[----:B0-----:R-:W-:Y:S01]  /*7540*/  IABS R7, R10 ;  /* 0x0000000a00077213 */ /* 0x001fe20000000000 */
[----:B------:R-:W-:-:S04]  /*7550*/  IMAD.MOV.U32 R10, RZ, RZ, R12 ;  /* 0x000000ffff0a7224 */ /* 0x000fc800078e000c */
[----:B------:R-:W-:Y:S02]  /*7560*/  @!P6 IMAD.MOV R10, RZ, RZ, -R10 ;  /* 0x000000ffff0ae224 */ /* 0x000fe400078e0a0a */
[----:B------:R-:W-:-:S03]  /*7570*/  @!P2 IMAD.IADD R8, R8, 0x1, -R0 ;  /* 0x000000010808a824 */ /* 0x000fc600078e0a00 */
[----:B------:R-:W-:Y:S01]  /*7580*/  STL [R1+0x9dc], R10 ;  /* 0x0009dc0a01007387 */ /* 0x000fe20000100800 */
[----:B------:R-:W-:Y:S01]  /*7590*/  IMAD.MOV.U32 R15, RZ, RZ, R29 ;  /* 0x000000ffff0f7224 */ /* 0x000fe200078e001d */
[----:B---3--:R-:W-:Y:S02]  /*75a0*/  IABS R4, R13 ;  /* 0x0000000d00047213 */ /* 0x008fe40000000000 */
[----:B----4-:R-:W-:-:S03]  /*75b0*/  IABS R9, R28 ;  /* 0x0000001c00097213 */ /* 0x010fc60000000000 */
[----:B------:R-:W-:Y:S01]  /*75c0*/  IMAD.HI.U32 R11, R6, R4, RZ ;  /* 0x00000004060b7227 */ /* 0x000fe200078e00ff */
[----:B------:R-:W-:Y:S02]  /*75d0*/  ISETP.GE.AND P2, PT, R28, RZ, PT ;  /* 0x000000ff1c00720c */ /* 0x000fe40003f46270 */
[----:B------:R-:W3:Y:S01]  /*75e0*/  LDL R28, [R1+0x434] ;  /* 0x00043400011c7983 */ /* 0x000ee20000100800 */
[----:B------:R-:W-:-:S04]  /*75f0*/  IMAD.HI.U32 R12, R6, R9, RZ ;  /* 0x00000009060c7227 */ /* 0x000fc800078e00ff */
[----:B------:R-:W-:Y:S02]  /*7600*/  IMAD.MOV R11, RZ, RZ, -R11 ;  /* 0x000000ffff0b7224 */ /* 0x000fe400078e0a0b */
[----:B------:R-:W-:Y:S02]  /*7610*/  IMAD.MOV R12, RZ, RZ, -R12 ;  /* 0x000000ffff0c7224 */ /* 0x000fe400078e0a0c */
[C---:B------:R-:W-:Y:S02]  /*7620*/  IMAD R4, R0.reuse, R11, R4 ;  /* 0x0000000b00047224 */ /* 0x040fe400078e0204 */
[----:B------:R-:W-:Y:S01]  /*7630*/  IMAD R9, R0, R12, R9 ;  /* 0x0000000c00097224 */ /* 0x000fe200078e0209 */
[----:B------:R-:W4:Y:S04]  /*7640*/  LDL R11, [R1+0x43c] ;  /* 0x00043c00010b7983 */ /* 0x000f280000100800 */
[----:B------:R-:W4:Y:S04]  /*7650*/  LDL R12, [R1+0x438] ;  /* 0x00043800010c7983 */ /* 0x000f280000100800 */
[----:B------:R-:W2:Y:S01]  /*7660*/  LDL.LU R29, [R1+0x440] ;  /* 0x00044000011d7983 */ /* 0x000ea20000300800 */
[----:B------:R-:W-:-:S04]  /*7670*/  IMAD.HI.U32 R2, R6, R16, RZ ;  /* 0x0000001006027227 */ /* 0x000fc800078e00ff */
[----:B------:R-:W-:-:S04]  /*7680*/  IMAD.MOV R2, RZ, RZ, -R2 ;  /* 0x000000ffff027224 */ /* 0x000fc800078e0a02 */
[----:B------:R-:W-:-:S05]  /*7690*/  IMAD R2, R0, R2, R16 ;  /* 0x0000000200027224 */ /* 0x000fca00078e0210 */
[C---:B------:R-:W-:Y:S02]  /*76a0*/  ISETP.GT.U32.AND P6, PT, R0.reuse, R2, PT ;  /* 0x000000020000720c */ /* 0x040fe40003fc4070 */
[----:B------:R-:W-:-:S11]  /*76b0*/  ISETP.GT.U32.AND P0, PT, R0, R5, PT ;  /* 0x000000050000720c */ /* 0x000fd60003f04070 */
[----:B------:R-:W-:-:S05]  /*76c0*/  @!P6 IMAD.IADD R2, R2, 0x1, -R0 ;  /* 0x000000010202e824 */ /* 0x000fca00078e0a00 */
[----:B------:R-:W-:Y:S02]  /*76d0*/  ISETP.GT.U32.AND P6, PT, R0, R2, PT ;  /* 0x000000020000720c */ /* 0x000fe40003fc4070 */
[----:B------:R-:W-:Y:S01]  /*76e0*/  @!P0 IADD3 R5, R5, -R0, RZ ;  /* 0x8000000005058210 */ /* 0x000fe20007ffe0ff */
[----:B------:R-:W-:-:S04]  /*76f0*/  @!P4 IMAD.MOV R8, RZ, RZ, -R8 ;  /* 0x000000ffff08c224 */ /* 0x000fc800078e0a08 */
[----:B------:R-:W-:Y:S02]  /*7700*/  @!P5 IMAD.MOV R5, RZ, RZ, -R5 ;  /* 0x000000ffff05d224 */ /* 0x000fe400078e0a05 */
[----:B------:R-:W-:-:S04]  /*7710*/  IMAD.MOV.U32 R16, RZ, RZ, R3 ;  /* 0x000000ffff107224 */ /* 0x000fc800078e0003 */
[----:B------:R-:W-:Y:S01]  /*7720*/  @!P6 IMAD.IADD R2, R2, 0x1, -R0 ;  /* 0x000000010202e824 */ /* 0x000fe200078e0a00 */
[----:B------:R3:W-:Y:S03]  /*7730*/  STL [R1+0x9cc], R5 ;  /* 0x0009cc0501007387 */ /* 0x0007e60000100800 */
[----:B------:R-:W-:Y:S01]  /*7740*/  @!P3 IMAD.MOV R2, RZ, RZ, -R2 ;  /* 0x000000ffff02b224 */ /* 0x000fe200078e0a02 */
[----:B---3--:R-:W-:Y:S02]  /*7750*/  IABS R5, R28 ;  /* 0x0000001c00057213 */ /* 0x008fe40000000000 */
[----:B------:R-:W3:Y:S04]  /*7760*/  LDL.LU R28, [R1+0x444] ;  /* 0x00044400011c7983 */ /* 0x000ee80000300800 */
[----:B------:R-:W3:Y:S04]  /*7770*/  LDL.LU R3, [R1+0x448] ;  /* 0x0004480001037983 */ /* 0x000ee80000300800 */
[----:B------:R-:W-:Y:S04]  /*7780*/  STL [R1+0x9c4], R8 ;  /* 0x0009c40801007387 */ /* 0x000fe80000100800 */
[----:B------:R0:W-:Y:S04]  /*7790*/  STL [R1+0x3f58], R16 ;  /* 0x003f581001007387 */ /* 0x0001e80000100800 */
[----:B------:R2:W-:Y:S04]  /*77a0*/  STL [R1+0x9c0], R2 ;  /* 0x0009c00201007387 */ /* 0x0005e80000100800 */
[----:B0-----:R-:W3:Y:S01]  /*77b0*/  LDL.LU R16, [R1+0x434] ;  /* 0x0004340001107983 */ /* 0x001ee20000300800 */
[----:B--2---:R-:W-:-:S03]  /*77c0*/  IABS R2, R29 ;  /* 0x0000001d00027213 */ /* 0x004fc60000000000 */
[----:B------:R0:W-:Y:S04]  /*77d0*/  STL [R1+0x3f54], R29 ;  /* 0x003f541d01007387 */ /* 0x0001e80000100800 */
[----:B0-----:R-:W2:Y:S01]  /*77e0*/  LDL.LU R29, [R1+0x438] ;  /* 0x00043800011d7983 */ /* 0x001ea20000300800 */
[----:B------:R-:W-:Y:S01]  /*77f0*/  IMAD.HI.U32 R10, R6, R7, RZ ;  /* 0x00000007060a7227 */ /* 0x000fe200078e00ff */
[----:B------:R-:W-:-:S03]  /*7800*/  ISETP.GT.U32.AND P4, PT, R0, R4, PT ;  /* 0x000000040000720c */ /* 0x000fc60003f84070 */
[----:B------:R-:W-:Y:S01]  /*7810*/  IMAD.MOV R10, RZ, RZ, -R10 ;  /* 0x000000ffff0a7224 */ /* 0x000fe200078e0a0a */
[----:B------:R-:W-:Y:S02]  /*7820*/  ISETP.GE.AND P0, PT, R13, RZ, PT ;  /* 0x000000ff0d00720c */ /* 0x000fe40003f06270 */
[----:B------:R-:W-:Y:S01]  /*7830*/  IABS R13, R14 ;  /* 0x0000000e000d7213 */ /* 0x000fe20000000000 */
[----:B------:R-:W-:-:S04]  /*7840*/  IMAD R7, R0, R10, R7 ;  /* 0x0000000a00077224 */ /* 0x000fc800078e0207 */
[----:B------:R-:W-:Y:S01]  /*7850*/  IMAD.HI.U32 R10, R6, R13, RZ ;  /* 0x0000000d060a7227 */ /* 0x000fe200078e00ff */
[----:B------:R-:W-:Y:S02]  /*7860*/  ISETP.GT.U32.AND P5, PT, R0, R7, PT ;  /* 0x000000070000720c */ /* 0x000fe40003fa4070 */
[----:B----4-:R-:W-:Y:S01]  /*7870*/  IABS R8, R12 ;  /* 0x0000000c00087213 */ /* 0x010fe20000000000 */
[----:B------:R-:W-:Y:S02]  /*7880*/  IMAD.MOV R10, RZ, RZ, -R10 ;  /* 0x000000ffff0a7224 */ /* 0x000fe400078e0a0a */
[----:B------:R-:W-:Y:S02]  /*7890*/  @!P4 IMAD.IADD R4, R4, 0x1, -R0 ;  /* 0x000000010404c824 */ /* 0x000fe400078e0a00 */
[----:B------:R-:W-:Y:S01]  /*78a0*/  IMAD R13, R0, R10, R13 ;  /* 0x0000000a000d7224 */ /* 0x000fe200078e020d */
[----:B------:R-:W-:Y:S01]  /*78b0*/  IABS R10, R11 ;  /* 0x0000000b000a7213 */ /* 0x000fe20000000000 */
[----:B------:R-:W-:Y:S01]  /*78c0*/  IMAD.HI.U32 R11, R6, R8, RZ ;  /* 0x00000008060b7227 */ /* 0x000fe200078e00ff */
[----:B------:R-:W-:-:S02]  /*78d0*/  ISETP.GT.U32.AND P3, PT, R0, R4, PT ;  /* 0x000000040000720c */ /* 0x000fc40003f64070 */
[C---:B------:R-:W-:Y:S01]  /*78e0*/  ISETP.GT.U32.AND P6, PT, R0.reuse, R9, PT ;  /* 0x000000090000720c */ /* 0x040fe20003fc4070 */
[----:B------:R-:W-:Y:S02]  /*78f0*/  @!P5 IMAD.IADD R7, R7, 0x1, -R0 ;  /* 0x000000010707d824 */ /* 0x000fe400078e0a00 */
[----:B------:R-:W-:Y:S01]  /*7900*/  IMAD.MOV R11, RZ, RZ, -R11 ;  /* 0x000000ffff0b7224 */ /* 0x000fe200078e0a0b */
[----:B------:R-:W-:Y:S01]  /*7910*/  ISETP.GT.U32.AND P5, PT, R0, R13, PT ;  /* 0x0000000d0000720c */ /* 0x000fe20003fa4070 */
[----:B------:R-:W-:Y:S01]  /*7920*/  IMAD.HI.U32 R12, R6, R5, RZ ;  /* 0x00000005060c7227 */ /* 0x000fe200078e00ff */
[----:B------:R-:W-:-:S03]  /*7930*/  ISETP.GT.U32.AND P4, PT, R0, R7, PT ;  /* 0x000000070000720c */ /* 0x000fc60003f84070 */
[----:B------:R-:W-:Y:S02]  /*7940*/  IMAD R8, R0, R11, R8 ;  /* 0x0000000b00087224 */ /* 0x000fe400078e0208 */
[----:B------:R-:W-:Y:S02]  /*7950*/  IMAD.MOV R12, RZ, RZ, -R12 ;  /* 0x000000ffff0c7224 */ /* 0x000fe400078e0a0c */
[--C-:B------:R-:W-:Y:S01]  /*7960*/  @!P3 IMAD.IADD R4, R4, 0x1, -R0.reuse ;  /* 0x000000010404b824 */ /* 0x100fe200078e0a00 */
[C---:B------:R-:W-:Y:S01]  /*7970*/  ISETP.GT.U32.AND P3, PT, R0.reuse, R8, PT ;  /* 0x000000080000720c */ /* 0x040fe20003f64070 */
[--C-:B------:R-:W-:Y:S02]  /*7980*/  @!P6 IMAD.IADD R9, R9, 0x1, -R0.reuse ;  /* 0x000000010909e824 */ /* 0x100fe400078e0a00 */
[C---:B------:R-:W-:Y:S02]  /*7990*/  IMAD R5, R0.reuse, R12, R5 ;  /* 0x0000000c00057224 */ /* 0x040fe400078e0205 */
[--C-:B------:R-:W-:Y:S01]  /*79a0*/  @!P4 IMAD.IADD R7, R7, 0x1, -R0.reuse ;  /* 0x000000010707c824 */ /* 0x100fe200078e0a00 */
[C---:B------:R-:W-:Y:S01]  /*79b0*/  ISETP.GT.U32.AND P6, PT, R0.reuse, R9, PT ;  /* 0x000000090000720c */ /* 0x040fe20003fc4070 */
[----:B------:R-:W-:Y:S01]  /*79c0*/  @!P5 IMAD.IADD R13, R13, 0x1, -R0 ;  /* 0x000000010d0dd824 */ /* 0x000fe200078e0a00 */
[----:B------:R-:W-:-:S04]  /*79d0*/  ISETP.GT.U32.AND P4, PT, R0, R5, PT ;  /* 0x000000050000720c */ /* 0x000fc80003f84070 */
[----:B------:R-:W-:Y:S01]  /*79e0*/  ISETP.GT.U32.AND P5, PT, R0, R13, PT ;  /* 0x0000000d0000720c */ /* 0x000fe20003fa4070 */
[----:B------:R-:W-:-:S06]  /*79f0*/  @!P3 IMAD.IADD R8, R8, 0x1, -R0 ;  /* 0x000000010808b824 */ /* 0x000fcc00078e0a00 */
[--C-:B------:R-:W-:Y:S02]  /*7a00*/  @!P6 IMAD.IADD R9, R9, 0x1, -R0.reuse ;  /* 0x000000010909e824 */ /* 0x100fe400078e0a00 */
[----:B------:R-:W-:Y:S02]  /*7a10*/  @!P4 IMAD.IADD R5, R5, 0x1, -R0 ;  /* 0x000000010505c824 */ /* 0x000fe400078e0a00 */
[----:B------:R-:W-:Y:S02]  /*7a20*/  @!P0 IMAD.MOV R4, RZ, RZ, -R4 ;  /* 0x000000ffff048224 */ /* 0x000fe400078e0a04 */
[----:B------:R-:W-:Y:S01]  /*7a30*/  @!P5 IMAD.IADD R13, R13, 0x1, -R0 ;  /* 0x000000010d0dd824 */ /* 0x000fe200078e0a00 */
[----:B---3--:R-:W-:Y:S02]  /*7a40*/  ISETP.GE.AND P4, PT, R16, RZ, PT ;  /* 0x000000ff1000720c */ /* 0x008fe40003f86270 */
[----:B------:R-:W3:Y:S01]  /*7a50*/  LDL.LU R16, [R1+0x3f58] ;  /* 0x003f580001107983 */ /* 0x000ee20000300800 */
[----:B--2---:R-:W-:Y:S01]  /*7a60*/  ISETP.GE.AND P3, PT, R29, RZ, PT ;  /* 0x000000ff1d00720c */ /* 0x004fe20003f66270 */
[----:B------:R-:W-:-:S04]  /*7a70*/  IMAD.MOV.U32 R29, RZ, RZ, R7 ;  /* 0x000000ffff1d7224 */ /* 0x000fc800078e0007 */
[----:B------:R-:W-:-:S05]  /*7a80*/  @!P1 IMAD.MOV R29, RZ, RZ, -R29 ;  /* 0x000000ffff1d9224 */ /* 0x000fca00078e0a1d */
[----:B------:R0:W-:Y:S04]  /*7a90*/  STL [R1+0x9a8], R29 ;  /* 0x0009a81d01007387 */ /* 0x0001e80000100800 */
[----:B------:R1:W-:Y:S01]  /*7aa0*/  STL [R1+0x9a4], R4 ;  /* 0x0009a40401007387 */ /* 0x0003e20000100800 */
[----:B0-----:R-:W-:-:S03]  /*7ab0*/  IMAD.MOV.U32 R29, RZ, RZ, R9 ;  /* 0x000000ffff1d7224 */ /* 0x001fc600078e0009 */
[----:B------:R-:W2:Y:S01]  /*7ac0*/  LDL.LU R9, [R1+0x43c] ;  /* 0x00043c0001097983 */ /* 0x000ea20000300800 */
[----:B------:R-:W-:Y:S02]  /*7ad0*/  @!P2 IMAD.MOV R29, RZ, RZ, -R29 ;  /* 0x000000ffff1da224 */ /* 0x000fe400078e0a1d */
[----:B-1----:R-:W-:Y:S02]  /*7ae0*/  IMAD.MOV.U32 R4, RZ, RZ, R13 ;  /* 0x000000ffff047224 */ /* 0x002fe400078e000d */
[----:B------:R-:W4:Y:S04]  /*7af0*/  LDL.LU R13, [R1+0x450] ;  /* 0x00045000010d7983 */ /* 0x000f280000300800 */
[----:B------:R0:W-:Y:S04]  /*7b00*/  STL [R1+0x9a0], R29 ;  /* 0x0009a01d01007387 */ /* 0x0001e80000100800 */
[----:B0-----:R-:W3:Y:S01]  /*7b10*/  LDL.LU R29, [R1+0x3f54] ;  /* 0x003f5400011d7983 */ /* 0x001ee20000300800 */
[----:B------:R-:W-:-:S04]  /*7b20*/  IMAD.HI.U32 R11, R6, R10, RZ ;  /* 0x0000000a060b7227 */ /* 0x000fc800078e00ff */
[----:B------:R-:W-:-:S04]  /*7b30*/  IMAD.MOV R11, RZ, RZ, -R11 ;  /* 0x000000ffff0b7224 */ /* 0x000fc800078e0a0b */
[----:B------:R-:W-:-:S05]  /*7b40*/  IMAD R10, R0, R11, R10 ;  /* 0x0000000b000a7224 */ /* 0x000fca00078e020a */
[C---:B------:R-:W-:Y:S02]  /*7b50*/  ISETP.GT.U32.AND P5, PT, R0.reuse, R10, PT ;  /* 0x0000000a0000720c */ /* 0x040fe40003fa4070 */
[----:B------:R-:W-:Y:S02]  /*7b60*/  ISETP.GT.U32.AND P1, PT, R0, R5, PT ;  /* 0x000000050000720c */ /* 0x000fe40003f24070 */
[----:B------:R-:W-:-:S09]  /*7b70*/  ISETP.GE.AND P6, PT, R14, RZ, PT ;  /* 0x000000ff0e00720c */ /* 0x000fd20003fc6270 */
[--C-:B------:R-:W-:Y:S01]  /*7b80*/  @!P5 IMAD.IADD R10, R10, 0x1, -R0.reuse ;  /* 0x000000010a0ad824 */ /* 0x100fe200078e0a00 */
[----:B------:R-:W-:Y:S01]  /*7b90*/  ISETP.GT.U32.AND P5, PT, R0, R8, PT ;  /* 0x000000080000720c */ /* 0x000fe20003fa4070 */
[----:B------:R-:W-:-:S03]  /*7ba0*/  @!P1 IMAD.IADD R5, R5, 0x1, -R0 ;  /* 0x0000000105059824 */ /* 0x000fc600078e0a00 */
[----:B------:R-:W-:Y:S01]  /*7bb0*/  ISETP.GT.U32.AND P0, PT, R0, R10, PT ;  /* 0x0000000a0000720c */ /* 0x000fe20003f04070 */
[----:B------:R-:W-:Y:S01]  /*7bc0*/  @!P6 IMAD.MOV R4, RZ, RZ, -R4 ;  /* 0x000000ffff04e224 */ /* 0x000fe200078e0a04 */
[----:B------:R-:W-:-:S07]  /*7bd0*/  IABS R12, R3 ;  /* 0x00000003000c7213 */ /* 0x000fce0000000000 */
[--C-:B------:R-:W-:Y:S01]  /*7be0*/  @!P5 IMAD.IADD R8, R8, 0x1, -R0.reuse ;  /* 0x000000010808d824 */ /* 0x100fe200078e0a00 */
[----:B------:R-:W-:Y:S01]  /*7bf0*/  IABS R11, R28 ;  /* 0x0000001c000b7213 */ /* 0x000fe20000000000 */
[----:B------:R-:W-:Y:S02]  /*7c00*/  STL [R1+0x99c], R4 ;  /* 0x00099c0401007387 */ /* 0x000fe40000100800 */
[----:B------:R-:W-:Y:S01]  /*7c10*/  @!P0 IMAD.IADD R10, R10, 0x1, -R0 ;  /* 0x000000010a0a8824 */ /* 0x000fe200078e0a00 */
[----:B------:R-:W-:Y:S02]  /*7c20*/  ISETP.GE.AND P0, PT, R28, RZ, PT ;  /* 0x000000ff1c00720c */ /* 0x000fe40003f06270 */
[----:B------:R-:W2:Y:S01]  /*7c30*/  LDL.LU R28, [R1+0x458] ;  /* 0x00045800011c7983 */ /* 0x000ea20000300800 */
[----:B---3--:R-:W-:Y:S01]  /*7c40*/  ISETP.GE.AND P1, PT, R29, RZ, PT ;  /* 0x000000ff1d00720c */ /* 0x008fe20003f26270 */
[----:B------:R-:W-:-:S04]  /*7c50*/  IMAD.MOV.U32 R29, RZ, RZ, R5 ;  /* 0x000000ffff1d7224 */ /* 0x000fc800078e0005 */
[----:B------:R-:W-:Y:S01]  /*7c60*/  @!P4 IMAD.MOV R29, RZ, RZ, -R29 ;  /* 0x000000ffff1dc224 */ /* 0x000fe200078e0a1d */
[----:B------:R-:W-:Y:S01]  /*7c70*/  ISETP.GE.AND P4, PT, R3, RZ, PT ;  /* 0x000000ff0300720c */ /* 0x000fe20003f86270 */
[----:B------:R-:W-:-:S04]  /*7c80*/  IMAD.MOV.U32 R3, RZ, RZ, R8 ;  /* 0x000000ffff037224 */ /* 0x000fc800078e0008 */
[----:B------:R-:W-:Y:S01]  /*7c90*/  @!P3 IMAD.MOV R3, RZ, RZ, -R3 ;  /* 0x000000ffff03b224 */ /* 0x000fe200078e0a03 */
[----:B------:R0:W-:Y:S04]  /*7ca0*/  STL [R1+0x988], R29 ;  /* 0x0009881d01007387 */ /* 0x0001e80000100800 */
[----:B0-----:R-:W3:Y:S04]  /*7cb0*/  LDL.LU R29, [R1+0x45c] ;  /* 0x00045c00011d7983 */ /* 0x001ee80000300800 */
[----:B------:R0:W-:Y:S02]  /*7cc0*/  STL [R1+0x984], R3 ;  /* 0x0009840301007387 */ /* 0x0001e40000100800 */
[----:B0-----:R-:W-:-:S02]  /*7cd0*/  IMAD.MOV.U32 R3, RZ, RZ, R25 ;  /* 0x000000ffff037224 */ /* 0x001fc400078e0019 */
[----:B------:R-:W-:Y:S02]  /*7ce0*/  IMAD.MOV.U32 R25, RZ, RZ, R27 ;  /* 0x000000ffff197224 */ /* 0x000fe400078e001b */
[----:B------:R-:W-:Y:S02]  /*7cf0*/  IMAD.MOV.U32 R27, RZ, RZ, R19 ;  /* 0x000000ffff1b7224 */ /* 0x000fe400078e0013 */
[----:B------:R-:W3:Y:S01]  /*7d00*/  LDL R19, [R1+0x464] ;  /* 0x0004640001137983 */ /* 0x000ee20000100800 */
[----:B------:R-:W-:-:S04]  /*7d10*/  IMAD.HI.U32 R14, R6, R2, RZ ;  /* 0x00000002060e7227 */ /* 0x000fc800078e00ff */
[----:B------:R-:W-:-:S04]  /*7d20*/  IMAD.MOV R14, RZ, RZ, -R14 ;  /* 0x000000ffff0e7224 */ /* 0x000fc800078e0a0e */
[----:B------:R-:W-:Y:S02]  /*7d30*/  IMAD R14, R0, R14, R2 ;  /* 0x0000000e000e7224 */ /* 0x000fe400078e0202 */
[----:B------:R-:W-:-:S03]  /*7d40*/  IMAD.HI.U32 R2, R6, R11, RZ ;  /* 0x0000000b06027227 */ /* 0x000fc600078e00ff */
[----:B------:R-:W-:Y:S01]  /*7d50*/  ISETP.GT.U32.AND P6, PT, R0, R14, PT ;  /* 0x0000000e0000720c */ /* 0x000fe20003fc4070 */
[----:B------:R-:W-:Y:S02]  /*7d60*/  IMAD.MOV R2, RZ, RZ, -R2 ;  /* 0x000000ffff027224 */ /* 0x000fe400078e0a02 */
[----:B------:R-:W-:-:S04]  /*7d70*/  IMAD.HI.U32 R7, R6, R12, RZ ;  /* 0x0000000c06077227 */ /* 0x000fc800078e00ff */
[----:B------:R-:W-:Y:S02]  /*7d80*/  IMAD R2, R0, R2, R11 ;  /* 0x0000000200027224 */ /* 0x000fe400078e020b */
[----:B------:R-:W-:-:S03]  /*7d90*/  IMAD.MOV R7, RZ, RZ, -R7 ;  /* 0x000000ffff077224 */ /* 0x000fc600078e0a07 */
[C---:B------:R-:W-:Y:S01]  /*7da0*/  ISETP.GT.U32.AND P5, PT, R0.reuse, R2, PT ;  /* 0x000000020000720c */ /* 0x040fe20003fa4070 */
[----:B------:R-:W-:Y:S02]  /*7db0*/  IMAD R12, R0, R7, R12 ;  /* 0x00000007000c7224 */ /* 0x000fe400078e020c */
[----:B------:R-:W-:-:S03]  /*7dc0*/  @!P6 IMAD.IADD R14, R14, 0x1, -R0 ;  /* 0x000000010e0ee824 */ /* 0x000fc600078e0a00 */
[----:B------:R-:W-:Y:S01]  /*7dd0*/  ISETP.GT.U32.AND P6, PT, R0, R12, PT ;  /* 0x0000000c0000720c */ /* 0x000fe20003fc4070 */
[----:B------:R-:W-:Y:S01]  /*7de0*/  IMAD.MOV.U32 R8, RZ, RZ, R15 ;  /* 0x000000ffff087224 */ /* 0x000fe200078e000f */
[----:B------:R-:W-:Y:S02]  /*7df0*/  IABS R7, R15 ;  /* 0x0000000f00077213 */ /* 0x000fe40000000000 */
[----:B----4-:R-:W-:Y:S01]  /*7e00*/  IABS R4, R13 ;  /* 0x0000000d00047213 */ /* 0x010fe20000000000 */
[----:B------:R-:W4:Y:S02]  /*7e10*/  LDL R15, [R1+0x460] ;  /* 0x00046000010f7983 */ /* 0x000f240000100800 */
[----:B------:R-:W-:Y:S01]  /*7e20*/  @!P5 IMAD.IADD R2, R2, 0x1, -R0 ;  /* 0x000000010202d824 */ /* 0x000fe200078e0a00 */
[----:B------:R-:W-:Y:S01]  /*7e30*/  ISETP.GT.U32.AND P5, PT, R0, R14, PT ;  /* 0x0000000e0000720c */ /* 0x000fe20003fa4070 */
[----:B------:R-:W-:Y:S01]  /*7e40*/  IMAD.HI.U32 R11, R6, R4, RZ ;  /* 0x00000004060b7227 */ /* 0x000fe200078e00ff */
[----:B--2---:R-:W-:-:S03]  /*7e50*/  ISETP.GE.AND P2, PT, R9, RZ, PT ;  /* 0x000000ff0900720c */ /* 0x004fc60003f46270 */
[----:B------:R-:W-:Y:S02]  /*7e60*/  @!P6 IADD3 R12, R12, -R0, RZ ;  /* 0x800000000c0ce210 */ /* 0x000fe40007ffe0ff */
[----:B------:R-:W-:Y:S01]  /*7e70*/  ISETP.GT.U32.AND P6, PT, R0, R2, PT ;  /* 0x000000020000720c */ /* 0x000fe20003fc4070 */
[----:B------:R-:W-:-:S05]  /*7e80*/  IMAD.MOV R11, RZ, RZ, -R11 ;  /* 0x000000ffff0b7224 */ /* 0x000fca00078e0a0b */
[----:B------:R-:W-:Y:S02]  /*7e90*/  @!P5 IMAD.IADD R14, R14, 0x1, -R0 ;  /* 0x000000010e0ed824 */ /* 0x000fe400078e0a00 */
[----:B------:R-:W-:Y:S02]  /*7ea0*/  IMAD R4, R0, R11, R4 ;  /* 0x0000000b00047224 */ /* 0x000fe400078e0204 */
[----:B------:R-:W-:Y:S02]  /*7eb0*/  IMAD.MOV.U32 R11, RZ, RZ, R8 ;  /* 0x000000ffff0b7224 */ /* 0x000fe400078e0008 */
[----:B------:R-:W-:Y:S02]  /*7ec0*/  IMAD.MOV.U32 R8, RZ, RZ, R14 ;  /* 0x000000ffff087224 */ /* 0x000fe400078e000e */
[----:B------:R-:W-:Y:S02]  /*7ed0*/  @!P6 IMAD.IADD R2, R2, 0x1, -R0 ;  /* 0x000000010202e824 */ /* 0x000fe400078e0a00 */
[----:B------:R-:W-:-:S02]  /*7ee0*/  @!P2 IMAD.MOV R10, RZ, RZ, -R10 ;  /* 0x000000ffff0aa224 */ /* 0x000fc400078e0a0a */
[----:B------:R-:W-:Y:S02]  /*7ef0*/  @!P1 IMAD.MOV R8, RZ, RZ, -R8 ;  /* 0x000000ffff089224 */ /* 0x000fe400078e0a08 */
[----:B------:R-:W-:Y:S01]  /*7f00*/  @!P0 IMAD.MOV R2, RZ, RZ, -R2 ;  /* 0x000000ffff028224 */ /* 0x000fe200078e0a02 */
[----:B------:R-:W-:Y:S04]  /*7f10*/  STL [R1+0x980], R10 ;  /* 0x0009800a01007387 */ /* 0x000fe80000100800 */
[----:B------:R-:W-:Y:S04]  /*7f20*/  STL [R1+0x97c], R8 ;  /* 0x00097c0801007387 */ /* 0x000fe80000100800 */
[----:B------:R3:W-:Y:S02]  /*7f30*/  STL [R1+0x978], R2 ;  /* 0x0009780201007387 */ /* 0x0007e40000100800 */
[----:B---3--:R-:W-:-:S02]  /*7f40*/  IABS R2, R19 ;  /* 0x0000001300027213 */ /* 0x008fc40000000000 */
[----:B------:R-:W2:Y:S01]  /*7f50*/  LDL R19, [R1+0x468] ;  /* 0x0004680001137983 */ /* 0x000ea20000100800 */
[----:B------:R-:W-:Y:S01]  /*7f60*/  IMAD.HI.U32 R5, R6, R7, RZ ;  /* 0x0000000706057227 */ /* 0x000fe200078e00ff */
[----:B------:R-:W-:-:S03]  /*7f70*/  IABS R9, R16 ;  /* 0x0000001000097213 */ /* 0x000fc60000000000 */
[----:B------:R-:W-:Y:S01]  /*7f80*/  IMAD.MOV R5, RZ, RZ, -R5 ;  /* 0x000000ffff057224 */ /* 0x000fe200078e0a05 */
[C---:B------:R-:W-:Y:S02]  /*7f90*/  ISETP.GT.U32.AND P3, PT, R0.reuse, R12, PT ;  /* 0x0000000c0000720c */ /* 0x040fe40003f64070 */
[C---:B------:R-:W-:Y:S01]  /*7fa0*/  ISETP.GT.U32.AND P6, PT, R0.reuse, R4, PT ;  /* 0x000000040000720c */ /* 0x040fe20003fc4070 */
[----:B------:R-:W-:Y:S02]  /*7fb0*/  IMAD R5, R0, R5, R7 ;  /* 0x0000000500057224 */ /* 0x000fe400078e0207 */
[----:B------:R-:W-:-:S04]  /*7fc0*/  IMAD.HI.U32 R7, R6, R9, RZ ;  /* 0x0000000906077227 */ /* 0x000fc800078e00ff */
[----:B------:R-:W-:-:S04]  /*7fd0*/  IMAD.MOV R7, RZ, RZ, -R7 ;  /* 0x000000ffff077224 */ /* 0x000fc800078e0a07 */
[----:B------:R-:W-:Y:S01]  /*7fe0*/  IMAD R7, R0, R7, R9 ;  /* 0x0000000700077224 */ /* 0x000fe200078e0209 */
[----:B------:R-:W-:Y:S01]  /*7ff0*/  ISETP.GE.AND P1, PT, R13, RZ, PT ;  /* 0x000000ff0d00720c */ /* 0x000fe20003f26270 */
[--C-:B------:R-:W-:Y:S01]  /*8000*/  @!P3 IMAD.IADD R12, R12, 0x1, -R0.reuse ;  /* 0x000000010c0cb824 */ /* 0x100fe200078e0a00 */
[----:B------:R-:W-:Y:S01]  /*8010*/  IABS R13, R28 ;  /* 0x0000001c000d7213 */ /* 0x000fe20000000000 */
[----:B------:R-:W-:Y:S01]  /*8020*/  @!P6 IMAD.IADD R4, R4, 0x1, -R0 ;  /* 0x000000010404e824 */ /* 0x000fe200078e0a00 */
[C---:B------:R-:W-:Y:S02]  /*8030*/  ISETP.GT.U32.AND P3, PT, R0.reuse, R7, PT ;  /* 0x000000070000720c */ /* 0x040fe40003f64070 */
[----:B------:R-:W-:Y:S01]  /*8040*/  ISETP.GT.U32.AND P5, PT, R0, R5, PT ;  /* 0x000000050000720c */ /* 0x000fe20003fa4070 */
[----:B------:R-:W-:Y:S01]  /*8050*/  IMAD.HI.U32 R9, R6, R13, RZ ;  /* 0x0000000d06097227 */ /* 0x000fe200078e00ff */
[----:B------:R-:W-:-:S03]  /*8060*/  ISETP.GT.U32.AND P6, PT, R0, R4, PT ;  /* 0x000000040000720c */ /* 0x000fc60003fc4070 */
[----:B------:R-:W-:Y:S01]  /*8070*/  IMAD.MOV R9, RZ, RZ, -R9 ;  /* 0x000000ffff097224 */ /* 0x000fe200078e0a09 */
[----:B------:R-:W-:Y:S02]  /*8080*/  ISETP.GE.AND P2, PT, R11, RZ, PT ;  /* 0x000000ff0b00720c */ /* 0x000fe40003f46270 */
[----:B------:R-:W-:Y:S01]  /*8090*/  IABS R10, R29 ;  /* 0x0000001d000a7213 */ /* 0x000fe20000000000 */
[----:B------:R-:W-:Y:S02]  /*80a0*/  IMAD R13, R0, R9, R13 ;  /* 0x00000009000d7224 */ /* 0x000fe400078e020d */
[--C-:B------:R-:W-:Y:S01]  /*80b0*/  @!P3 IMAD.IADD R7, R7, 0x1, -R0.reuse ;  /* 0x000000010707b824 */ /* 0x100fe200078e0a00 */
[----:B----4-:R-:W-:Y:S01]  /*80c0*/  IABS R11, R15 ;  /* 0x0000000f000b7213 */ /* 0x010fe20000000000 */
[--C-:B------:R-:W-:Y:S01]  /*80d0*/  @!P5 IMAD.IADD R5, R5, 0x1, -R0.reuse ;  /* 0x000000010505d824 */ /* 0x100fe200078e0a00 */
[----:B------:R-:W3:Y:S01]  /*80e0*/  LDL R15, [R1+0x470] ;  /* 0x00047000010f7983 */ /* 0x000ee20000100800 */
[----:B------:R-:W-:Y:S01]  /*80f0*/  @!P6 IMAD.IADD R4, R4, 0x1, -R0 ;  /* 0x000000010404e824 */ /* 0x000fe200078e0a00 */
[----:B------:R-:W-:Y:S01]  /*8100*/  ISETP.GT.U32.AND P3, PT, R0, R7, PT ;  /* 0x000000070000720c */ /* 0x000fe20003f64070 */
[----:B------:R-:W-:Y:S01]  /*8110*/  IMAD.HI.U32 R8, R6, R10, RZ ;  /* 0x0000000a06087227 */ /* 0x000fe200078e00ff */
[----:B------:R-:W-:-:S03]  /*8120*/  ISETP.GT.U32.AND P6, PT, R0, R13, PT ;  /* 0x0000000d0000720c */ /* 0x000fc60003fc4070 */
[----:B------:R-:W-:Y:S01]  /*8130*/  IMAD.HI.U32 R9, R6, R11, RZ ;  /* 0x0000000b06097227 */ /* 0x000fe200078e00ff */
[----:B------:R-:W-:-:S03]  /*8140*/  ISETP.GT.U32.AND P5, PT, R0, R5, PT ;  /* 0x000000050000720c */ /* 0x000fc60003fa4070 */
[----:B------:R-:W-:Y:S02]  /*8150*/  IMAD.MOV R14, RZ, RZ, -R8 ;  /* 0x000000ffff0e7224 */ /* 0x000fe400078e0a08 */
[----:B------:R-:W-:Y:S02]  /*8160*/  IMAD.MOV R9, RZ, RZ, -R9 ;  /* 0x000000ffff097224 */ /* 0x000fe400078e0a09 */
[C---:B------:R-:W-:Y:S02]  /*8170*/  IMAD R10, R0.reuse, R14, R10 ;  /* 0x0000000e000a7224 */ /* 0x040fe400078e020a */
[C---:B------:R-:W-:Y:S01]  /*8180*/  IMAD R11, R0.reuse, R9, R11 ;  /* 0x00000009000b7224 */ /* 0x040fe200078e020b */
[----:B------:R-:W4:Y:S01]  /*8190*/  LDL R14, [R1+0x46c] ;  /* 0x00046c00010e7983 */ /* 0x000f220000100800 */
[--C-:B------:R-:W-:Y:S01]  /*81a0*/  @!P3 IMAD.IADD R7, R7, 0x1, -R0.reuse ;  /* 0x000000010707b824 */ /* 0x100fe200078e0a00 */
[C---:B------:R-:W-:Y:S01]  /*81b0*/  ISETP.GT.U32.AND P3, PT, R0.reuse, R10, PT ;  /* 0x0000000a0000720c */ /* 0x040fe20003f64070 */
[--C-:B------:R-:W-:Y:S01]  /*81c0*/  @!P6 IMAD.IADD R13, R13, 0x1, -R0.reuse ;  /* 0x000000010d0de824 */ /* 0x100fe200078e0a00 */
[----:B------:R-:W-:Y:S01]  /*81d0*/  ISETP.GT.U32.AND P6, PT, R0, R11, PT ;  /* 0x0000000b0000720c */ /* 0x000fe20003fc4070 */
[----:B------:R-:W-:Y:S01]  /*81e0*/  @!P5 IMAD.IADD R5, R5, 0x1, -R0 ;  /* 0x000000010505d824 */ /* 0x000fe200078e0a00 */
[----:B------:R-:W-:-:S02]  /*81f0*/  ISETP.GE.AND P5, PT, R28, RZ, PT ;  /* 0x000000ff1c00720c */ /* 0x000fc40003fa6270 */
[----:B------:R-:W3:Y:S01]  /*8200*/  LDL R28, [R1+0x474] ;  /* 0x00047400011c7983 */ /* 0x000ee20000100800 */
[----:B------:R-:W-:-:S06]  /*8210*/  ISETP.GE.AND P0, PT, R16, RZ, PT ;  /* 0x000000ff1000720c */ /* 0x000fcc0003f06270 */
[--C-:B------:R-:W-:Y:S02]  /*8220*/  @!P3 IMAD.IADD R10, R10, 0x1, -R0.reuse ;  /* 0x000000010a0ab824 */ /* 0x100fe400078e0a00 */
[----:B------:R-:W-:Y:S01]  /*8230*/  @!P6 IMAD.IADD R11, R11, 0x1, -R0 ;  /* 0x000000010b0be824 */ /* 0x000fe200078e0a00 */
[----:B--2---:R-:W-:Y:S02]  /*8240*/  IABS R16, R19 ;  /* 0x0000001300107213 */ /* 0x004fe40000000000 */
[----:B------:R-:W2:Y:S04]  /*8250*/  LDL R19, [R1+0x478] ;  /* 0x0004780001137983 */ /* 0x000ea80000100800 */
[----:B------:R-:W-:Y:S04]  /*8260*/  STL [R1+0x3f50], R10 ;  /* 0x003f500a01007387 */ /* 0x000fe80000100800 */
[----:B------:R0:W-:Y:S04]  /*8270*/  STL [R1+0x3f4c], R11 ;  /* 0x003f4c0b01007387 */ /* 0x0001e80000100800 */
[----:B0-----:R-:W2:Y:S01]  /*8280*/  LDL.LU R11, [R1+0x608] ;  /* 0x00060800010b7983 */ /* 0x001ea20000300800 */
[----:B------:R-:W-:-:S04]  /*8290*/  IMAD.HI.U32 R8, R6, R2, RZ ;  /* 0x0000000206087227 */ /* 0x000fc800078e00ff */
[----:B------:R-:W-:Y:S02]  /*82a0*/  IMAD.MOV R8, RZ, RZ, -R8 ;  /* 0x000000ffff087224 */ /* 0x000fe400078e0a08 */
[----:B------:R-:W-:-:S04]  /*82b0*/  IMAD.HI.U32 R9, R6, R16, RZ ;  /* 0x0000001006097227 */ /* 0x000fc800078e00ff */
[----:B------:R-:W-:Y:S02]  /*82c0*/  IMAD R2, R0, R8, R2 ;  /* 0x0000000800027224 */ /* 0x000fe400078e0202 */
[----:B------:R-:W-:-:S04]  /*82d0*/  IMAD.MOV R9, RZ, RZ, -R9 ;  /* 0x000000ffff097224 */ /* 0x000fc800078e0a09 */
[----:B------:R-:W-:Y:S01]  /*82e0*/  IMAD R16, R0, R9, R16 ;  /* 0x0000000900107224 */ /* 0x000fe200078e0210 */
[----:B----4-:R-:W-:Y:S02]  /*82f0*/  IABS R8, R14 ;  /* 0x0000000e00087213 */ /* 0x010fe40000000000 */
[----:B---3--:R-:W-:Y:S02]  /*8300*/  IABS R14, R15 ;  /* 0x0000000f000e7213 */ /* 0x008fe40000000000 */
[----:B------:R-:W-:Y:S01]  /*8310*/  IABS R15, R28 ;  /* 0x0000001c000f7213 */ /* 0x000fe20000000000 */
[----:B------:R-:W-:Y:S02]  /*8320*/  IMAD.MOV.U32 R28, RZ, RZ, R3 ;  /* 0x000000ffff1c7224 */ /* 0x000fe400078e0003 */
[----:B------:R-:W-:Y:S02]  /*8330*/  IMAD.MOV.U32 R3, RZ, RZ, R24 ;  /* 0x000000ffff037224 */ /* 0x000fe400078e0018 */
[----:B------:R-:W-:-:S02]  /*8340*/  IMAD.MOV.U32 R24, RZ, RZ, R17 ;  /* 0x000000ffff187224 */ /* 0x000fc400078e0011 */
[----:B------:R-:W-:-:S04]  /*8350*/  IMAD.HI.U32 R17, R6, R8, RZ ;  /* 0x0000000806117227 */ /* 0x000fc800078e00ff */
[----:B------:R-:W-:-:S04]  /*8360*/  IMAD.MOV R17, RZ, RZ, -R17 ;  /* 0x000000ffff117224 */ /* 0x000fc800078e0a11 */
[----:B------:R-:W-:Y:S02]  /*8370*/  IMAD R8, R0, R17, R8 ;  /* 0x0000001100087224 */ /* 0x000fe400078e0208 */
[----:B------:R-:W3:Y:S01]  /*8380*/  LDL.LU R17, [R1+0x794] ;  /* 0x0007940001117983 */ /* 0x000ee20000300800 */
[----:B--2---:R-:W-:Y:S01]  /*8390*/  IABS R9, R19 ;  /* 0x0000001300097213 */ /* 0x004fe20000000000 */
[----:B------:R-:W-:-:S04]  /*83a0*/  IMAD.HI.U32 R19, R6, R14, RZ ;  /* 0x0000000e06137227 */ /* 0x000fc800078e00ff */
[----:B------:R-:W-:-:S04]  /*83b0*/  IMAD.MOV R19, RZ, RZ, -R19 ;  /* 0x000000ffff137224 */ /* 0x000fc800078e0a13 */
[----:B------:R-:W-:Y:S02]  /*83c0*/  IMAD R14, R0, R19, R14 ;  /* 0x00000013000e7224 */ /* 0x000fe400078e020e */
[----:B------:R-:W-:Y:S02]  /*83d0*/  IMAD.MOV.U32 R19, RZ, RZ, R11 ;  /* 0x000000ffff137224 */ /* 0x000fe400078e000b */
[----:B------:R-:W-:Y:S02]  /*83e0*/  IMAD.MOV.U32 R11, RZ, RZ, R12 ;  /* 0x000000ffff0b7224 */ /* 0x000fe400078e000c */
[----:B------:R-:W2:Y:S01]  /*83f0*/  LDL R12, [R1+0x480] ;  /* 0x00048000010c7983 */ /* 0x000ea20000100800 */
[----:B------:R-:W-:Y:S02]  /*8400*/  IMAD.MOV.U32 R10, RZ, RZ, R18 ;  /* 0x000000ffff0a7224 */ /* 0x000fe400078e0012 */
[----:B------:R-:W-:-:S04]  /*8410*/  IMAD.HI.U32 R18, R6, R15, RZ ;  /* 0x0000000f06127227 */ /* 0x000fc800078e00ff */
[----:B------:R-:W-:Y:S02]  /*8420*/  IMAD.MOV R18, RZ, RZ, -R18 ;  /* 0x000000ffff127224 */ /* 0x000fe400078e0a12 */
[----:B------:R-:W-:Y:S02]  /*8430*/  @!P4 IMAD.MOV R11, RZ, RZ, -R11 ;  /* 0x000000ffff0bc224 */ /* 0x000fe400078e0a0b */
[C---:B------:R-:W-:Y:S02]  /*8440*/  IMAD R15, R0.reuse, R18, R15 ;  /* 0x00000012000f7224 */ /* 0x040fe400078e020f */
[----:B------:R-:W-:Y:S01]  /*8450*/  IMAD.MOV.U32 R18, RZ, RZ, R10 ;  /* 0x000000ffff127224 */ /* 0x000fe200078e000a */
[----:B------:R-:W-:Y:S01]  /*8460*/  ISETP.GT.U32.AND P4, PT, R0, R13, PT ;  /* 0x0000000d0000720c */ /* 0x000fe20003f84070 */
[----:B------:R-:W-:Y:S02]  /*8470*/  IMAD.MOV.U32 R10, RZ, RZ, R5 ;  /* 0x000000ffff0a7224 */ /* 0x000fe400078e0005 */
[----:B------:R-:W4:Y:S04]  /*8480*/  LDL R5, [R1+0x47c] ;  /* 0x00047c0001057983 */ /* 0x000f280000100800 */
[----:B------:R0:W-:Y:S01]  /*8490*/  STL [R1+0x970], R11 ;  /* 0x0009700b01007387 */ /* 0x0001e20000100800 */
[----:B------:R-:W-:-:S02]  /*84a0*/  @!P2 IMAD.MOV R10, RZ, RZ, -R10 ;  /* 0x000000ffff0aa224 */ /* 0x000fc400078e0a0a */
[----:B0-----:R-:W-:Y:S01]  /*84b0*/  IMAD.MOV.U32 R11, RZ, RZ, R4 ;  /* 0x000000ffff0b7224 */ /* 0x001fe200078e0004 */
[----:B------:R-:W-:Y:S02]  /*84c0*/  MOV R4, R7 ;  /* 0x0000000700047202 */ /* 0x000fe40000000f00 */
[----:B------:R-:W4:Y:S01]  /*84d0*/  LDL.LU R7, [R1+0x5ec] ;  /* 0x0005ec0001077983 */ /* 0x000f220000300800 */
[----:B------:R-:W-:Y:S02]  /*84e0*/  @!P1 IMAD.MOV R11, RZ, RZ, -R11 ;  /* 0x000000ffff0b9224 */ /* 0x000fe400078e0a0b */
[----:B------:R-:W-:Y:S01]  /*84f0*/  @!P0 IMAD.MOV R4, RZ, RZ, -R4 ;  /* 0x000000ffff048224 */ /* 0x000fe200078e0a04 */
[----:B------:R0:W-:Y:S01]  /*8500*/  STL [R1+0x96c], R10 ;  /* 0x00096c0a01007387 */ /* 0x0001e20000100800 */
[----:B------:R-:W-:-:S03]  /*8510*/  @!P4 IMAD.IADD R13, R13, 0x1, -R0 ;  /* 0x000000010d0dc824 */ /* 0x000fc600078e0a00 */
[----:B0-----:R-:W4:Y:S04]  /*8520*/  LDL.LU R10, [R1+0x3f50] ;  /* 0x003f5000010a7983 */ /* 0x001f280000300800 */
[----:B------:R0:W-:Y:S04]  /*8530*/  STL [R1+0x968], R11 ;  /* 0x0009680b01007387 */ /* 0x0001e80000100800 */
[----:B0-----:R-:W4:Y:S04]  /*8540*/  LDL.LU R11, [R1+0x3f4c] ;  /* 0x003f4c00010b7983 */ /* 0x001f280000300800 */
[----:B------:R2:W-:Y:S02]  /*8550*/  STL [R1+0x964], R4 ;  /* 0x0009640401007387 */ /* 0x0005e40000100800 */
[----:B--2---:R-:W-:-:S02]  /*8560*/  IABS R4, R12 ;  /* 0x0000000c00047213 */ /* 0x004fc40000000000 */
[----:B------:R-:W2:Y:S04]  /*8570*/  LDL.LU R12, [R1+0x460] ;  /* 0x00046000010c7983 */ /* 0x000ea80000300800 */
[----:B---3--:R0:W-:Y:S04]  /*8580*/  STL [R1+0x3f48], R17 ;  /* 0x003f481101007387 */ /* 0x0081e80000100800 */
[----:B0-----:R-:W3:Y:S04]  /*8590*/  LDL.LU R17, [R1+0x464] ;  /* 0x0004640001117983 */ /* 0x001ee80000300800 */
[----:B------:R0:W-:Y:S04]  /*85a0*/  STL [R1+0x3f40], R13 ;  /* 0x003f400d01007387 */ /* 0x0001e80000100800 */
[----:B0-----:R-:W2:Y:S01]  /*85b0*/  LDL.LU R13, [R1+0x46c] ;  /* 0x00046c00010d7983 */ /* 0x001ea20000300800 */
[----:B------:R-:W-:-:S02]  /*85c0*/  ISETP.GT.U32.AND P3, PT, R0, R2, PT ;  /* 0x000000020000720c */ /* 0x000fc40003f64070 */
[C---:B------:R-:W-:Y:S02]  /*85d0*/  ISETP.GT.U32.AND P4, PT, R0.reuse, R8, PT ;  /* 0x000000080000720c */ /* 0x040fe40003f84070 */
[----:B----4-:R-:W-:-:S09]  /*85e0*/  ISETP.GT.U32.AND P2, PT, R0, R10, PT ;  /* 0x0000000a0000720c */ /* 0x010fd20003f44070 */
[----:B------:R-:W-:Y:S01]  /*85f0*/  @!P3 IMAD.IADD R2, R2, 0x1, -R0 ;  /* 0x000000010202b824 */ /* 0x000fe200078e0a00 */
[----:B--2---:R0:W-:Y:S04]  /*8600*/  STL [R1+0x3f44], R13 ;  /* 0x003f440d01007387 */ /* 0x0041e80000100800 */
[----:B0-----:R-:W2:Y:S01]  /*8610*/  LDL.LU R13, [R1+0x468] ;  /* 0x00046800010d7983 */ /* 0x001ea20000300800 */
[----:B------:R-:W-:Y:S01]  /*8620*/  ISETP.GE.AND P3, PT, R29, RZ, PT ;  /* 0x000000ff1d00720c */ /* 0x000fe20003f66270 */
[----:B------:R-:W-:Y:S01]  /*8630*/  IMAD.MOV.U32 R29, RZ, RZ, R3 ;  /* 0x000000ffff1d7224 */ /* 0x000fe200078e0003 */
[----:B------:R-:W-:Y:S01]  /*8640*/  ISETP.GT.U32.AND P0, PT, R0, R2, PT ;  /* 0x000000020000720c */ /* 0x000fe20003f04070 */
[----:B------:R-:W-:Y:S02]  /*8650*/  IMAD.MOV.U32 R3, RZ, RZ, R24 ;  /* 0x000000ffff037224 */ /* 0x000fe400078e0018 */
[----:B------:R-:W-:Y:S01]  /*8660*/  @!P2 IMAD.IADD R10, R10, 0x1, -R0 ;  /* 0x000000010a0aa824 */ /* 0x000fe200078e0a00 */
[----:B------:R-:W-:Y:S01]  /*8670*/  ISETP.GT.U32.AND P2, PT, R0, R14, PT ;  /* 0x0000000e0000720c */ /* 0x000fe20003f44070 */
[----:B------:R-:W-:-:S02]  /*8680*/  IMAD.MOV.U32 R24, RZ, RZ, R25 ;  /* 0x000000ffff187224 */ /* 0x000fc400078e0019 */
[----:B------:R-:W-:Y:S02]  /*8690*/  IMAD.MOV.U32 R25, RZ, RZ, R20 ;  /* 0x000000ffff197224 */ /* 0x000fe400078e0014 */
[----:B------:R-:W-:Y:S01]  /*86a0*/  IMAD.HI.U32 R20, R6, R9, RZ ;  /* 0x0000000906147227 */ /* 0x000fe200078e00ff */
[----:B------:R-:W-:-:S03]  /*86b0*/  IABS R5, R5 ;  /* 0x0000000500057213 */ /* 0x000fc60000000000 */
[----:B------:R-:W-:Y:S02]  /*86c0*/  IMAD.MOV R20, RZ, RZ, -R20 ;  /* 0x000000ffff147224 */ /* 0x000fe400078e0a14 */
[----:B------:R-:W-:Y:S01]  /*86d0*/  @!P0 IMAD.IADD R2, R2, 0x1, -R0 ;  /* 0x0000000102028824 */ /* 0x000fe200078e0a00 */
[----:B------:R-:W-:Y:S01]  /*86e0*/  ISETP.GE.AND P0, PT, R12, RZ, PT ;  /* 0x000000ff0c00720c */ /* 0x000fe20003f06270 */
[----:B------:R-:W-:Y:S01]  /*86f0*/  IMAD R9, R0, R20, R9 ;  /* 0x0000001400097224 */ /* 0x000fe200078e0209 */
[----:B------:R0:W-:Y:S01]  /*8700*/  STL [R1+0x3f38], R6 ;  /* 0x003f380601007387 */ /* 0x0001e20000100800 */
[----:B------:R-:W-:Y:S02]  /*8710*/  IMAD.MOV.U32 R20, RZ, RZ, R7 ;  /* 0x000000ffff147224 */ /* 0x000fe400078e0007 */
[----:B------:R-:W-:-:S04]  /*8720*/  IMAD.HI.U32 R7, R6, R5, RZ ;  /* 0x0000000506077227 */ /* 0x000fc800078e00ff */
[----:B------:R-:W-:Y:S02]  /*8730*/  IMAD.HI.U32 R12, R6, R4, RZ ;  /* 0x00000004060c7227 */ /* 0x000fe400078e00ff */
[----:B0-----:R-:W4:Y:S02]  /*8740*/  LDL.LU R6, [R1+0x488] ;  /* 0x0004880001067983 */ /* 0x001f240000300800 */
[--C-:B------:R-:W-:Y:S01]  /*8750*/  @!P4 IMAD.IADD R8, R8, 0x1, -R0.reuse ;  /* 0x000000010808c824 */ /* 0x100fe200078e0a00 */
[----:B---3--:R-:W-:Y:S01]  /*8760*/  ISETP.GE.AND P4, PT, R17, RZ, PT ;  /* 0x000000ff1100720c */ /* 0x008fe20003f86270 */
[----:B------:R-:W-:Y:S01]  /*8770*/  @!P2 IMAD.IADD R14, R14, 0x1, -R0 ;  /* 0x000000010e0ea824 */ /* 0x000fe200078e0a00 */
[----:B------:R-:W3:Y:S01]  /*8780*/  LDL.LU R17, [R1+0x3f48] ;  /* 0x003f480001117983 */ /* 0x000ee20000300800 */
[----:B--2---:R-:W-:-:S03]  /*8790*/  ISETP.GE.AND P2, PT, R13, RZ, PT ;  /* 0x000000ff0d00720c */ /* 0x004fc60003f46270 */
[----:B------:R-:W2:Y:S01]  /*87a0*/  LDL.LU R13, [R1+0x3f44] ;  /* 0x003f4400010d7983 */ /* 0x000ea20000300800 */
[----:B------:R-:W-:Y:S01]  /*87b0*/  ISETP.GT.U32.AND P1, PT, R0, R11, PT ;  /* 0x0000000b0000720c */ /* 0x000fe20003f24070 */
[----:B------:R-:W-:-:S12]  /*87c0*/  IMAD.MOV R7, RZ, RZ, -R7 ;  /* 0x000000ffff077224 */ /* 0x000fd800078e0a07 */
[----:B------:R-:W-:Y:S01]  /*87d0*/  @!P1 IMAD.IADD R11, R11, 0x1, -R0 ;  /* 0x000000010b0b9824 */ /* 0x000fe200078e0a00 */
[C---:B------:R-:W-:Y:S01]  /*87e0*/  ISETP.GT.U32.AND P1, PT, R0.reuse, R15, PT ;  /* 0x0000000f0000720c */ /* 0x040fe20003f24070 */
[----:B------:R-:W-:Y:S02]  /*87f0*/  IMAD.MOV R12, RZ, RZ, -R12 ;  /* 0x000000ffff0c7224 */ /* 0x000fe400078e0a0c */
[C---:B------:R-:W-:Y:S02]  /*8800*/  IMAD R5, R0.reuse, R7, R5 ;  /* 0x0000000700057224 */ /* 0x040fe400078e0205 */
[----:B------:R-:W-:-:S08]  /*8810*/  IMAD R4, R0, R12, R4 ;  /* 0x0000000c00047224 */ /* 0x000fd000078e0204 */
[----:B------:R-:W-:Y:S01]  /*8820*/  @!P1 IMAD.IADD R15, R15, 0x1, -R0 ;  /* 0x000000010f0f9824 */ /* 0x000fe200078e0a00 */
[----:B--2---:R-:W-:Y:S02]  /*8830*/  ISETP.GE.AND P1, PT, R13, RZ, PT ;  /* 0x000000ff0d00720c */ /* 0x004fe40003f26270 */
[----:B------:R-:W2:Y:S04]  /*8840*/  LDL.LU R13, [R1+0x3f40] ;  /* 0x003f4000010d7983 */ /* 0x000ea80000300800 */
[----:B------:R0:W-:Y:S04]  /*8850*/  STL [R1+0x3f3c], R5 ;  /* 0x003f3c0501007387 */ /* 0x0001e80000100800 */
[----:B------:R-:W4:Y:S01]  /*8860*/  LDL.LU R12, [R1+0x484] ;  /* 0x00048400010c7983 */ /* 0x000f220000300800 */
[----:B------:R-:W-:-:S02]  /*8870*/  @!P0 IMAD.MOV R11, RZ, RZ, -R11 ;  /* 0x000000ffff0b8224 */ /* 0x000fc400078e0a0b */
[----:B------:R-:W-:Y:S01]  /*8880*/  @!P3 IMAD.MOV R10, RZ, RZ, -R10 ;  /* 0x000000ffff0ab224 */ /* 0x000fe200078e0a0a */
[----:B------:R-:W-:-:S13]  /*8890*/  ISETP.GT.U32.AND P6, PT, R0, R16, PT ;  /* 0x000000100000720c */ /* 0x000fda0003fc4070 */
[----:B------:R-:W-:-:S05]  /*88a0*/  @!P6 IMAD.IADD R16, R16, 0x1, -R0 ;  /* 0x000000011010e824 */ /* 0x000fca00078e0a00 */
[----:B------:R-:W-:Y:S01]  /*88b0*/  ISETP.GT.U32.AND P6, PT, R0, R16, PT ;  /* 0x000000100000720c */ /* 0x000fe20003fc4070 */
[----:B0-----:R-:W-:Y:S02]  /*88c0*/  IMAD.MOV.U32 R5, RZ, RZ, R2 ;  /* 0x000000ffff057224 */ /* 0x001fe400078e0002 */
[----:B--2---:R-:W-:Y:S01]  /*88d0*/  @!P5 IMAD.MOV R13, RZ, RZ, -R13 ;  /* 0x000000ffff0dd224 */ /* 0x004fe200078e0a0d */
[----:B----4-:R0:W-:Y:S01]  /*88e0*/  STL [R1+0x3f34], R12 ;  /* 0x003f340c01007387 */ /* 0x0101e20000100800 */
[----:B------:R-:W-:-:S03]  /*88f0*/  IABS R7, R12 ;  /* 0x0000000c00077213 */ /* 0x000fc60000000000 */
[----:B------:R-:W-:Y:S04]  /*8900*/  STL [R1+0x95c], R13 ;  /* 0x00095c0d01007387 */ /* 0x000fe80000100800 */
[----:B------:R-:W-:Y:S04]  /*8910*/  STL [R1+0x954], R11 ;  /* 0x0009540b01007387 */ /* 0x000fe80000100800 */
[----:B------:R1:W-:Y:S04]  /*8920*/  STL [R1+0x958], R10 ;  /* 0x0009580a01007387 */ /* 0x0003e80000100800 */
[----:B0-----:R-:W2:Y:S04]  /*8930*/  LDL.LU R12, [R1+0x474] ;  /* 0x00047400010c7983 */ /* 0x001ea80000300800 */
[----:B-1----:R-:W4:Y:S01]  /*8940*/  LDL.LU R10, [R1+0x47c] ;  /* 0x00047c00010a7983 */ /* 0x002f220000300800 */
[----:B------:R-:W-:-:S02]  /*8950*/  @!P6 IMAD.IADD R16, R16, 0x1, -R0 ;  /* 0x000000011010e824 */ /* 0x000fc400078e0a00 */
[----:B------:R-:W-:Y:S01]  /*8960*/  @!P4 IMAD.MOV R5, RZ, RZ, -R5 ;  /* 0x000000ffff05c224 */ /* 0x000fe200078e0a05 */
[----:B------:R-:W-:Y:S01]  /*8970*/  ISETP.GT.U32.AND P6, PT, R0, R9, PT ;  /* 0x000000090000720c */ /* 0x000fe20003fc4070 */
[----:B------:R-:W-:Y:S01]  /*8980*/  IMAD.MOV.U32 R11, RZ, RZ, R6 ;  /* 0x000000ffff0b7224 */ /* 0x000fe200078e0006 */
[----:B------:R-:W3:Y:S01]  /*8990*/  LDL.LU R13, [R1+0x480] ;  /* 0x00048000010d7983 */ /* 0x000ee20000300800 */
[----:B------:R-:W-:-:S03]  /*89a0*/  IMAD.MOV.U32 R6, RZ, RZ, R16 ;  /* 0x000000ffff067224 */ /* 0x000fc600078e0010 */
[----:B------:R-:W3:Y:S04]  /*89b0*/  LDL.LU R2, [R1+0x470] ;  /* 0x0004700001027983 */ /* 0x000ee80000300800 */
[----:B------:R-:W3:Y:S04]  /*89c0*/  LDL.LU R16, [R1+0x478] ;  /* 0x0004780001107983 */ /* 0x000ee80000300800 */
[----:B------:R0:W-:Y:S01]  /*89d0*/  STL [R1+0x950], R5 ;  /* 0x0009500501007387 */ /* 0x0001e20000100800 */
[----:B------:R-:W-:-:S03]  /*89e0*/  @!P6 IMAD.IADD R9, R9, 0x1, -R0 ;  /* 0x000000010909e824 */ /* 0x000fc600078e0a00 */
[----:B0-----:R-:W3:Y:S01]  /*89f0*/  LDL.LU R5, [R1+0x3f3c] ;  /* 0x003f3c0001057983 */ /* 0x001ee20000300800 */
[C---:B------:R-:W-:Y:S02]  /*8a00*/  ISETP.GT.U32.AND P6, PT, R0.reuse, R8, PT ;  /* 0x000000080000720c */ /* 0x040fe40003fc4070 */
[C---:B------:R-:W-:Y:S02]  /*8a10*/  ISETP.GT.U32.AND P3, PT, R0.reuse, R14, PT ;  /* 0x0000000e0000720c */ /* 0x040fe40003f64070 */
[----:B------:R-:W-:Y:S01]  /*8a20*/  ISETP.GT.U32.AND P5, PT, R0, R9, PT ;  /* 0x000000090000720c */ /* 0x000fe20003fa4070 */
[----:B------:R-:W-:-:S08]  /*8a30*/  @!P2 IMAD.MOV R6, RZ, RZ, -R6 ;  /* 0x000000ffff06a224 */ /* 0x000fd000078e0a06 */
[--C-:B------:R-:W-:Y:S01]  /*8a40*/  @!P6 IMAD.IADD R8, R8, 0x1, -R0.reuse ;  /* 0x000000010808e824 */ /* 0x100fe200078e0a00 */
[----:B------:R0:W-:Y:S01]  /*8a50*/  STL [R1+0x94c], R6 ;  /* 0x00094c0601007387 */ /* 0x0001e20000100800 */
[----:B------:R-:W-:Y:S02]  /*8a60*/  @!P3 IMAD.IADD R14, R14, 0x1, -R0 ;  /* 0x000000010e0eb824 */ /* 0x000fe400078e0a00 */
[----:B------:R-:W-:Y:S02]  /*8a70*/  @!P1 IMAD.MOV R8, RZ, RZ, -R8 ;  /* 0x000000ffff089224 */ /* 0x000fe400078e0a08 */
[----:B------:R-:W-:Y:S01]  /*8a80*/  @!P5 IMAD.IADD R9, R9, 0x1, -R0 ;  /* 0x000000010909d824 */ /* 0x000fe200078e0a00 */
[----:B0-----:R-:W3:Y:S01]  /*8a90*/  LDL.LU R6, [R1+0x3f38] ;  /* 0x003f380001067983 */ /* 0x001ee20000300800 */
[----:B--2---:R-:W-:-:S03]  /*8aa0*/  ISETP.GE.AND P3, PT, R12, RZ, PT ;  /* 0x000000ff0c00720c */ /* 0x004fc60003f66270 */
[----:B------:R-:W2:Y:S01]  /*8ab0*/  LDL.LU R12, [R1+0x3f34] ;  /* 0x003f3400010c7983 */ /* 0x000ea20000300800 */
[----:B----4-:R-:W-:-:S03]  /*8ac0*/  ISETP.GE.AND P5, PT, R10, RZ, PT ;  /* 0x000000ff0a00720c */ /* 0x010fc60003fa6270 */
[----:B------:R0:W-:Y:S01]  /*8ad0*/  STL [R1+0x948], R8 ;  /* 0x0009480801007387 */ /* 0x0001e20000100800 */
[----:B------:R-:W-:Y:S01]  /*8ae0*/  IABS R10, R11 ;  /* 0x0000000b000a7213 */ /* 0x000fe20000000000 */
[----:B0-----:R-:W-:Y:S02]  /*8af0*/  IMAD.MOV.U32 R8, RZ, RZ, R11 ;  /* 0x000000ffff087224 */ /* 0x001fe400078e000b */
[----:B------:R-:W4:Y:S01]  /*8b00*/  LDL.LU R11, [R1+0x48c] ;  /* 0x00048c00010b7983 */ /* 0x000f220000300800 */
[----:B------:R-:W-:Y:S02]  /*8b10*/  ISETP.GT.U32.AND P0, PT, R0, R15, PT ;  /* 0x0000000f0000720c */ /* 0x000fe40003f04070 */
[----:B---3--:R-:W-:Y:S02]  /*8b20*/  ISETP.GE.AND P2, PT, R2, RZ, PT ;  /* 0x000000ff0200720c */ /* 0x008fe40003f46270 */
[----:B------:R-:W-:-:S09]  /*8b30*/  ISETP.GT.U32.AND P4, PT, R0, R5, PT ;  /* 0x000000050000720c */ /* 0x000fd20003f84070 */
[--C-:B------:R-:W-:Y:S01]  /*8b40*/  @!P0 IMAD.IADD R15, R15, 0x1, -R0.reuse ;  /* 0x000000010f0f8824 */ /* 0x100fe200078e0a00 */
[----:B------:R-:W-:Y:S02]  /*8b50*/  ISETP.GE.AND P0, PT, R16, RZ, PT ;  /* 0x000000ff1000720c */ /* 0x000fe40003f06270 */
[----:B------:R-:W3:Y:S01]  /*8b60*/  LDL.LU R16, [R1+0x498] ;  /* 0x0004980001107983 */ /* 0x000ee20000300800 */
[----:B------:R-:W-:Y:S01]  /*8b70*/  @!P4 IMAD.IADD R5, R5, 0x1, -R0 ;  /* 0x000000010505c824 */ /* 0x000fe200078e0a00 */
[----:B------:R-:W-:Y:S01]  /*8b80*/  ISETP.GE.AND P4, PT, R13, RZ, PT ;  /* 0x000000ff0d00720c */ /* 0x000fe20003f86270 */
[----:B------:R-:W-:-:S03]  /*8b90*/  IMAD.MOV.U32 R13, RZ, RZ, R14 ;  /* 0x000000ffff0d7224 */ /* 0x000fc600078e000e */
[----:B------:R-:W-:Y:S01]  /*8ba0*/  ISETP.GT.U32.AND P1, PT, R0, R5, PT ;  /* 0x000000050000720c */ /* 0x000fe20003f24070 */
[----:B------:R-:W-:Y:S02]  /*8bb0*/  @!P2 IMAD.MOV R13, RZ, RZ, -R13 ;  /* 0x000000ffff0da224 */ /* 0x000fe400078e0a0d */
[----:B------:R-:W-:-:S03]  /*8bc0*/  IMAD.MOV.U32 R14, RZ, RZ, R15 ;  /* 0x000000ffff0e7224 */ /* 0x000fc600078e000f */
[----:B------:R0:W-:Y:S01]  /*8bd0*/  STL [R1+0x944], R13 ;  /* 0x0009440d01007387 */ /* 0x0001e20000100800 */
[----:B------:R-:W-:Y:S02]  /*8be0*/  @!P3 IMAD.MOV R14, RZ, RZ, -R14 ;  /* 0x000000ffff0eb224 */ /* 0x000fe400078e0a0e */
[----:B------:R-:W-:Y:S01]  /*8bf0*/  @!P0 IMAD.MOV R9, RZ, RZ, -R9 ;  /* 0x000000ffff098224 */ /* 0x000fe200078e0a09 */
[----:B------:R-:W-:-:S03]  /*8c00*/  ISETP.GE.AND P0, PT, R8, RZ, PT ;  /* 0x000000ff0800720c */ /* 0x000fc60003f06270 */
[----:B------:R-:W-:Y:S01]  /*8c10*/  @!P1 IMAD.IADD R5, R5, 0x1, -R0 ;  /* 0x0000000105059824 */ /* 0x000fe200078e0a00 */
[----:B0-----:R-:W3:Y:S01]  /*8c20*/  LDL.LU R13, [R1+0x490] ;  /* 0x00049000010d7983 */ /* 0x001ee20000300800 */
[----:B--2---:R-:W-:-:S03]  /*8c30*/  ISETP.GE.AND P3, PT, R12, RZ, PT ;  /* 0x000000ff0c00720c */ /* 0x004fc60003f66270 */
[----:B------:R-:W2:Y:S04]  /*8c40*/  LDL.LU R12, [R1+0x494] ;  /* 0x00049400010c7983 */ /* 0x000ea80000300800 */
[----:B------:R-:W2:Y:S01]  /*8c50*/  LDL.LU R15, [R1+0x49c] ;  /* 0x00049c00010f7983 */ /* 0x000ea20000300800 */
[----:B----4-:R-:W-:Y:S02]  /*8c60*/  IABS R8, R11 ;  /* 0x0000000b00087213 */ /* 0x010fe40000000000 */
[----:B------:R-:W-:Y:S01]  /*8c70*/  ISETP.GE.AND P1, PT, R11, RZ, PT ;  /* 0x000000ff0b00720c */ /* 0x000fe20003f26270 */
[----:B------:R-:W-:Y:S01]  /*8c80*/  IMAD.MOV.U32 R11, RZ, RZ, R5 ;  /* 0x000000ffff0b7224 */ /* 0x000fe200078e0005 */
[----:B------:R0:W-:Y:S03]  /*8c90*/  STL [R1+0x940], R14 ;  /* 0x0009400e01007387 */ /* 0x0001e60000100800 */
[----:B------:R-:W-:Y:S01]  /*8ca0*/  @!P5 IMAD.MOV R11, RZ, RZ, -R11 ;  /* 0x000000ffff0bd224 */ /* 0x000fe200078e0a0b */
[----:B------:R1:W-:Y:S04]  /*8cb0*/  STL [R1+0x93c], R9 ;  /* 0x00093c0901007387 */ /* 0x0003e80000100800 */
[----:B------:R4:W-:Y:S04]  /*8cc0*/  STL [R1+0x92c], R11 ;  /* 0x00092c0b01007387 */ /* 0x0009e80000100800 */
[----:B0-----:R-:W2:Y:S01]  /*8cd0*/  LDL R14, [R1+0x4a0] ;  /* 0x0004a000010e7983 */ /* 0x001ea20000100800 */
[----:B------:R-:W-:Y:S01]  /*8ce0*/  ISETP.GT.U32.AND P6, PT, R0, R4, PT ;  /* 0x000000040000720c */ /* 0x000fe20003fc4070 */
[----:B------:R-:W-:-:S04]  /*8cf0*/  IMAD.HI.U32 R2, R6, R7, RZ ;  /* 0x0000000706027227 */ /* 0x000fc800078e00ff */
[----:B------:R-:W-:-:S04]  /*8d00*/  IMAD.MOV R2, RZ, RZ, -R2 ;  /* 0x000000ffff027224 */ /* 0x000fc800078e0a02 */
[----:B------:R-:W-:-:S04]  /*8d10*/  IMAD R2, R0, R2, R7 ;  /* 0x0000000200027224 */ /* 0x000fc800078e0207 */
[----:B------:R-:W-:Y:S01]  /*8d20*/  @!P6 IMAD.IADD R4, R4, 0x1, -R0 ;  /* 0x000000010404e824 */ /* 0x000fe200078e0a00 */
[----:B------:R-:W-:-:S04]  /*8d30*/  ISETP.GT.U32.AND P6, PT, R0, R2, PT ;  /* 0x000000020000720c */ /* 0x000fc80003fc4070 */
[----:B------:R-:W-:Y:S01]  /*8d40*/  ISETP.GT.U32.AND P2, PT, R0, R4, PT ;  /* 0x000000040000720c */ /* 0x000fe20003f44070 */
[----:B------:R-:W-:-:S04]  /*8d50*/  IMAD.HI.U32 R7, R6, R10, RZ ;  /* 0x0000000a06077227 */ /* 0x000fc800078e00ff */
[----:B------:R-:W-:-:S04]  /*8d60*/  IMAD.MOV R7, RZ, RZ, -R7 ;  /* 0x000000ffff077224 */ /* 0x000fc800078e0a07 */
[----:B------:R-:W-:Y:S02]  /*8d70*/  @!P6 IMAD.IADD R2, R2, 0x1, -R0 ;  /* 0x000000010202e824 */ /* 0x000fe400078e0a00 */
[----:B------:R-:W-:Y:S02]  /*8d80*/  IMAD R10, R0, R7, R10 ;  /* 0x00000007000a7224 */ /* 0x000fe400078e020a */
[----:B------:R-:W-:Y:S01]  /*8d90*/  @!P2 IMAD.IADD R4, R4, 0x1, -R0 ;  /* 0x000000010404a824 */ /* 0x000fe200078e0a00 */
[----:B------:R-:W-:Y:S01]  /*8da0*/  ISETP.GT.U32.AND P6, PT, R0, R2, PT ;  /* 0x000000020000720c */ /* 0x000fe20003fc4070 */
[----:B-1----:R-:W-:Y:S01]  /*8db0*/  IMAD.HI.U32 R9, R6, R8, RZ ;  /* 0x0000000806097227 */ /* 0x002fe200078e00ff */
[----:B------:R-:W-:-:S03]  /*8dc0*/  ISETP.GT.U32.AND P5, PT, R0, R10, PT ;  /* 0x0000000a0000720c */ /* 0x000fc60003fa4070 */
[----:B----4-:R-:W-:Y:S02]  /*8dd0*/  IMAD.MOV.U32 R11, RZ, RZ, R4 ;  /* 0x000000ffff0b7224 */ /* 0x010fe400078e0004 */
[----:B------:R-:W-:-:S04]  /*8de0*/  IMAD.MOV R4, RZ, RZ, -R9 ;  /* 0x000000ffff047224 */ /* 0x000fc800078e0a09 */
[----:B------:R-:W-:Y:S02]  /*8df0*/  IMAD R4, R0, R4, R8 ;  /* 0x0000000400047224 */ /* 0x000fe400078e0208 */
[----:B------:R-:W-:-:S03]  /*8e00*/  @!P6 IADD3 R2, R2, -R0, RZ ;  /* 0x800000000202e210 */ /* 0x000fc60007ffe0ff */
[----:B------:R-:W-:Y:S01]  /*8e10*/  ISETP.GT.U32.AND P6, PT, R0, R4, PT ;  /* 0x000000040000720c */ /* 0x000fe20003fc4070 */
[----:B------:R-:W-:Y:S01]  /*8e20*/  @!P5 IMAD.IADD R10, R10, 0x1, -R0 ;  /* 0x000000010a0ad824 */ /* 0x000fe200078e0a00 */
[----:B---3--:R-:W-:Y:S01]  /*8e30*/  IABS R5, R13 ;  /* 0x0000000d00057213 */ /* 0x008fe20000000000 */
[----:B------:R-:W-:Y:S01]  /*8e40*/  @!P4 IMAD.MOV R11, RZ, RZ, -R11 ;  /* 0x000000ffff0bc224 */ /* 0x000fe200078e0a0b */
[----:B------:R-:W-:Y:S02]  /*8e50*/  ISETP.GE.AND P2, PT, R13, RZ, PT ;  /* 0x000000ff0d00720c */ /* 0x000fe40003f46270 */
[----:B------:R-:W-:Y:S01]  /*8e60*/  IABS R9, R16 ;  /* 0x0000001000097213 */ /* 0x000fe20000000000 */
[----:B------:R-:W-:Y:S01]  /*8e70*/  IMAD.HI.U32 R13, R6, R5, RZ ;  /* 0x00000005060d7227 */ /* 0x000fe200078e00ff */
[----:B------:R-:W-:Y:S01]  /*8e80*/  ISETP.GT.U32.AND P5, PT, R0, R10, PT ;  /* 0x0000000a0000720c */ /* 0x000fe20003fa4070 */
[----:B------:R0:W-:Y:S02]  /*8e90*/  STL [R1+0x928], R11 ;  /* 0x0009280b01007387 */ /* 0x0001e40000100800 */
[----:B------:R-:W-:-:S02]  /*8ea0*/  IMAD.MOV.U32 R8, RZ, RZ, R9 ;  /* 0x000000ffff087224 */ /* 0x000fc400078e0009 */
[----:B------:R-:W-:Y:S02]  /*8eb0*/  @!P6 IMAD.IADD R4, R4, 0x1, -R0 ;  /* 0x000000010404e824 */ /* 0x000fe400078e0a00 */
[----:B------:R-:W-:-:S03]  /*8ec0*/  IMAD.MOV R13, RZ, RZ, -R13 ;  /* 0x000000ffff0d7224 */ /* 0x000fc600078e0a0d */
[C---:B------:R-:W-:Y:S01]  /*8ed0*/  ISETP.GT.U32.AND P6, PT, R0.reuse, R4, PT ;  /* 0x000000040000720c */ /* 0x040fe20003fc4070 */
[----:B------:R-:W-:Y:S02]  /*8ee0*/  IMAD R5, R0, R13, R5 ;  /* 0x0000000d00057224 */ /* 0x000fe400078e0205 */
[----:B------:R-:W-:-:S04]  /*8ef0*/  @!P5 IMAD.IADD R10, R10, 0x1, -R0 ;  /* 0x000000010a0ad824 */ /* 0x000fc800078e0a00 */
[----:B------:R-:W-:-:S06]  /*8f00*/  @!P0 IMAD.MOV R10, RZ, RZ, -R10 ;  /* 0x000000ffff0a8224 */ /* 0x000fcc00078e0a0a */
[----:B------:R-:W-:Y:S01]  /*8f10*/  @!P6 IMAD.IADD R4, R4, 0x1, -R0 ;  /* 0x000000010404e824 */ /* 0x000fe200078e0a00 */
[----:B------:R-:W-:Y:S02]  /*8f20*/  ISETP.GE.AND P6, PT, R16, RZ, PT ;  /* 0x000000ff1000720c */ /* 0x000fe40003fc6270 */
[----:B--2---:R-:W-:-:S05]  /*8f30*/  IABS R7, R12 ;  /* 0x0000000c00077213 */ /* 0x004fca0000000000 */
[----:B0-----:R-:W-:Y:S01]  /*8f40*/  IMAD.HI.U32 R11, R6, R7, RZ ;  /* 0x00000007060b7227 */ /* 0x001fe200078e00ff */
[----:B------:R-:W-:-:S03]  /*8f50*/  IABS R9, R15 ;  /* 0x0000000f00097213 */ /* 0x000fc60000000000 */
[----:B------:R-:W-:Y:S01]  /*8f60*/  IMAD.MOV R11, RZ, RZ, -R11 ;  /* 0x000000ffff0b7224 */ /* 0x000fe200078e0a0b */
[----:B------:R-:W-:Y:S01]  /*8f70*/  ISETP.GE.AND P4, PT, R12, RZ, PT ;  /* 0x000000ff0c00720c */ /* 0x000fe20003f86270 */
[----:B------:R-:W-:-:S04]  /*8f80*/  IMAD.HI.U32 R12, R6, R8, RZ ;  /* 0x00000008060c7227 */ /* 0x000fc800078e00ff */
[C---:B------:R-:W-:Y:S02]  /*8f90*/  IMAD R7, R0.reuse, R11, R7 ;  /* 0x0000000b00077224 */ /* 0x040fe400078e0207 */
[----:B------:R-:W-:Y:S02]  /*8fa0*/  IMAD.MOV.U32 R11, RZ, RZ, R2 ;  /* 0x000000ffff0b7224 */ /* 0x000fe400078e0002 */
[----:B------:R-:W-:Y:S02]  /*8fb0*/  IMAD.MOV R12, RZ, RZ, -R12 ;  /* 0x000000ffff0c7224 */ /* 0x000fe400078e0a0c */
[----:B------:R-:W-:Y:S02]  /*8fc0*/  @!P3 IMAD.MOV R11, RZ, RZ, -R11 ;  /* 0x000000ffff0bb224 */ /* 0x000fe400078e0a0b */
[----:B------:R-:W-:Y:S02]  /*8fd0*/  IMAD R8, R0, R12, R8 ;  /* 0x0000000c00087224 */ /* 0x000fe400078e0208 */
[----:B------:R-:W2:Y:S01]  /*8fe0*/  LDL R12, [R1+0x4a8] ;  /* 0x0004a800010c7983 */ /* 0x000ea20000100800 */
[----:B------:R-:W-:Y:S01]  /*8ff0*/  IABS R13, R14 ;  /* 0x0000000e000d7213 */ /* 0x000fe20000000000 */
[----:B------:R-:W-:-:S04]  /*9000*/  IMAD.HI.U32 R14, R6, R9, RZ ;  /* 0x00000009060e7227 */ /* 0x000fc800078e00ff */
[----:B------:R-:W-:Y:S01]  /*9010*/  IMAD.MOV R14, RZ, RZ, -R14 ;  /* 0x000000ffff0e7224 */ /* 0x000fe200078e0a0e */
[----:B------:R0:W-:Y:S03]  /*9020*/  STL [R1+0x920], R11 ;  /* 0x0009200b01007387 */ /* 0x0001e60000100800 */
[----:B------:R-:W-:Y:S02]  /*9030*/  IMAD R9, R0, R14, R9 ;  /* 0x0000000e00097224 */ /* 0x000fe400078e0209 */
[----:B------:R-:W3:Y:S04]  /*9040*/  LDL R14, [R1+0x4b0] ;  /* 0x0004b000010e7983 */ /* 0x000ee80000100800 */
[----:B0-----:R-:W4:Y:S04]  /*9050*/  LDL R11, [R1+0x4ac] ;  /* 0x0004ac00010b7983 */ /* 0x001f280000100800 */
[----:B------:R-:W-:Y:S04]  /*9060*/  STL [R1+0x91c], R10 ;  /* 0x00091c0a01007387 */ /* 0x000fe80000100800 */
[----:B------:R-:W2:Y:S01]  /*9070*/  LDL.LU R16, [R1+0x4b4] ;  /* 0x0004b40001107983 */ /* 0x000ea20000300800 */
[----:B------:R-:W-:-:S03]  /*9080*/  IMAD.HI.U32 R2, R6, R13, RZ ;  /* 0x0000000d06027227 */ /* 0x000fc600078e00ff */
[----:B--2---:R0:W-:Y:S04]  /*9090*/  STL [R1+0x3f2c], R16 ;  /* 0x003f2c1001007387 */ /* 0x0041e80000100800 */
[----:B0-----:R-:W2:Y:S01]  /*90a0*/  LDL.LU R16, [R1+0x4a4] ;  /* 0x0004a40001107983 */ /* 0x001ea20000300800 */
[----:B------:R-:W-:-:S04]  /*90b0*/  IMAD.MOV R2, RZ, RZ, -R2 ;  /* 0x000000ffff027224 */ /* 0x000fc800078e0a02 */
[C---:B------:R-:W-:Y:S01]  /*90c0*/  IMAD R13, R0.reuse, R2, R13 ;  /* 0x00000002000d7224 */ /* 0x040fe200078e020d */
[----:B------:R-:W-:-:S13]  /*90d0*/  ISETP.GT.U32.AND P5, PT, R0, R5, PT ;  /* 0x000000050000720c */ /* 0x000fda0003fa4070 */
[----:B------:R-:W-:Y:S01]  /*90e0*/  @!P5 IMAD.IADD R5, R5, 0x1, -R0 ;  /* 0x000000010505d824 */ /* 0x000fe200078e0a00 */
[----:B------:R-:W-:Y:S02]  /*90f0*/  ISETP.GT.U32.AND P5, PT, R0, R9, PT ;  /* 0x000000090000720c */ /* 0x000fe40003fa4070 */
[----:B--2---:R-:W-:Y:S01]  /*9100*/  IABS R2, R16 ;  /* 0x0000001000027213 */ /* 0x004fe20000000000 */
[----:B------:R0:W-:Y:S04]  /*9110*/  STL [R1+0x3f30], R16 ;  /* 0x003f301001007387 */ /* 0x0001e80000100800 */
[----:B0-----:R-:W2:Y:S01]  /*9120*/  LDL.LU R16, [R1+0x4a0] ;  /* 0x0004a00001107983 */ /* 0x001ea20000300800 */
[----:B---3--:R-:W-:Y:S01]  /*9130*/  IABS R10, R14 ;  /* 0x0000000e000a7213 */ /* 0x008fe20000000000 */
[----:B------:R-:W-:-:S04]  /*9140*/  IMAD.MOV.U32 R14, RZ, RZ, R4 ;  /* 0x000000ffff0e7224 */ /* 0x000fc800078e0004 */
[----:B------:R-:W-:Y:S02]  /*9150*/  @!P5 IMAD.IADD R9, R9, 0x1, -R0 ;  /* 0x000000010909d824 */ /* 0x000fe400078e0a00 */
[----:B------:R-:W-:-:S03]  /*9160*/  @!P1 IMAD.MOV R14, RZ, RZ, -R14 ;  /* 0x000000ffff0e9224 */ /* 0x000fc600078e0a0e */
[C---:B------:R-:W-:Y:S02]  /*9170*/  ISETP.GT.U32.AND P1, PT, R0.reuse, R9, PT ;  /* 0x000000090000720c */ /* 0x040fe40003f24070 */
[----:B------:R0:W-:Y:S11]  /*9180*/  STL [R1+0x914], R14 ;  /* 0x0009140e01007387 */ /* 0x0001f60000100800 */
[----:B------:R-:W-:Y:S01]  /*9190*/  @!P1 IMAD.IADD R9, R9, 0x1, -R0 ;  /* 0x0000000109099824 */ /* 0x000fe200078e0a00 */
[----:B------:R-:W-:-:S02]  /*91a0*/  ISETP.GT.U32.AND P3, PT, R0, R7, PT ;  /* 0x000000070000720c */ /* 0x000fc40003f64070 */
[----:B--2---:R-:W-:Y:S02]  /*91b0*/  ISETP.GE.AND P1, PT, R16, RZ, PT ;  /* 0x000000ff1000720c */ /* 0x004fe40003f26270 */
[----:B------:R-:W2:Y:S09]  /*91c0*/  LDL.LU R16, [R1+0x3f30] ;  /* 0x003f300001107983 */ /* 0x000eb20000300800 */
[----:B------:R-:W-:Y:S01]  /*91d0*/  @!P3 IMAD.IADD R7, R7, 0x1, -R0 ;  /* 0x000000010707b824 */ /* 0x000fe200078e0a00 */
[----:B------:R-:W-:-:S02]  /*91e0*/  ISETP.GT.U32.AND P3, PT, R0, R5, PT ;  /* 0x000000050000720c */ /* 0x000fc40003f64070 */
[----:B------:R-:W-:-:S05]  /*91f0*/  IABS R12, R12 ;  /* 0x0000000c000c7213 */ /* 0x000fca0000000000 */
[----:B------:R-:W-:Y:S02]  /*9200*/  IMAD.MOV.U32 R4, RZ, RZ, R12 ;  /* 0x000000ffff047224 */ /* 0x000fe400078e000c */
[----:B------:R-:W-:-:S04]  /*9210*/  IMAD.HI.U32 R12, R6, R2, RZ ;  /* 0x00000002060c7227 */ /* 0x000fc800078e00ff */
[----:B------:R-:W-:Y:S01]  /*9220*/  @!P3 IMAD.IADD R5, R5, 0x1, -R0 ;  /* 0x000000010505b824 */ /* 0x000fe200078e0a00 */
[----:B------:R-:W-:Y:S01]  /*9230*/  ISETP.GT.U32.AND P3, PT, R0, R13, PT ;  /* 0x0000000d0000720c */ /* 0x000fe20003f64070 */
[----:B------:R-:W-:-:S04]  /*9240*/  IMAD.MOV R12, RZ, RZ, -R12 ;  /* 0x000000ffff0c7224 */ /* 0x000fc800078e0a0c */
[----:B------:R-:W-:Y:S02]  /*9250*/  IMAD R2, R0, R12, R2 ;  /* 0x0000000c00027224 */ /* 0x000fe400078e0202 */
[----:B------:R-:W-:-:S04]  /*9260*/  IMAD.HI.U32 R12, R6, R4, RZ ;  /* 0x00000004060c7227 */ /* 0x000fc800078e00ff */
[----:B------:R-:W-:Y:S02]  /*9270*/  IMAD.MOV R12, RZ, RZ, -R12 ;  /* 0x000000ffff0c7224 */ /* 0x000fe400078e0a0c */
[----:B------:R-:W-:Y:S02]  /*9280*/  @!P3 IMAD.IADD R13, R13, 0x1, -R0 ;  /* 0x000000010d0db824 */ /* 0x000fe400078e0a00 */
[----:B------:R-:W-:Y:S01]  /*9290*/  IMAD R4, R0, R12, R4 ;  /* 0x0000000c00047224 */ /* 0x000fe200078e0204 */
[----:B--2---:R-:W-:Y:S02]  /*92a0*/  ISETP.GE.AND P3, PT, R16, RZ, PT ;  /* 0x000000ff1000720c */ /* 0x004fe40003f66270 */
[----:B------:R-:W2:Y:S04]  /*92b0*/  LDL.LU R16, [R1+0x3f2c] ;  /* 0x003f2c0001107983 */ /* 0x000ea80000300800 */
[----:B------:R-:W3:Y:S01]  /*92c0*/  LDL R12, [R1+0x4b8] ;  /* 0x0004b800010c7983 */ /* 0x000ee20000100800 */
[----:B----4-:R-:W-:-:S05]  /*92d0*/  IABS R11, R11 ;  /* 0x0000000b000b7213 */ /* 0x010fca0000000000 */
[----:B0-----:R-:W-:-:S04]  /*92e0*/  IMAD.HI.U32 R14, R6, R11, RZ ;  /* 0x0000000b060e7227 */ /* 0x001fc800078e00ff */
[----:B------:R-:W-:-:S04]  /*92f0*/  IMAD.MOV R14, RZ, RZ, -R14 ;  /* 0x000000ffff0e7224 */ /* 0x000fc800078e0a0e */
[C---:B------:R-:W-:Y:S02]  /*9300*/  IMAD R11, R0.reuse, R14, R11 ;  /* 0x0000000e000b7224 */ /* 0x040fe400078e020b */
[----:B------:R-:W-:Y:S01]  /*9310*/  IMAD.MOV.U32 R14, RZ, RZ, R5 ;  /* 0x000000ffff0e7224 */ /* 0x000fe200078e0005 */
[----:B------:R-:W-:-:S13]  /*9320*/  ISETP.GT.U32.AND P0, PT, R0, R8, PT ;  /* 0x000000080000720c */ /* 0x000fda0003f04070 */
[----:B------:R-:W-:-:S05]  /*9330*/  @!P0 IMAD.IADD R8, R8, 0x1, -R0 ;  /* 0x0000000108088824 */ /* 0x000fca00078e0a00 */
[----:B------:R-:W-:Y:S02]  /*9340*/  ISETP.GT.U32.AND P5, PT, R0, R8, PT ;  /* 0x000000080000720c */ /* 0x000fe40003fa4070 */
[----:B---3--:R-:W-:Y:S02]  /*9350*/  IABS R5, R12 ;  /* 0x0000000c00057213 */ /* 0x008fe40000000000 */
[----:B------:R-:W3:Y:S09]  /*9360*/  LDL.LU R12, [R1+0x4a8] ;  /* 0x0004a800010c7983 */ /* 0x000ef20000300800 */
[----:B------:R-:W-:Y:S01]  /*9370*/  @!P5 IMAD.IADD R8, R8, 0x1, -R0 ;  /* 0x000000010808d824 */ /* 0x000fe200078e0a00 */
[----:B------:R-:W-:-:S02]  /*9380*/  ISETP.GT.U32.AND P0, PT, R0, R7, PT ;  /* 0x000000070000720c */ /* 0x000fc40003f04070 */
[----:B------:R-:W-:-:S11]  /*9390*/  ISETP.GT.U32.AND P5, PT, R0, R2, PT ;  /* 0x000000020000720c */ /* 0x000fd60003fa4070 */
[--C-:B------:R-:W-:Y:S02]  /*93a0*/  @!P0 IMAD.IADD R7, R7, 0x1, -R0.reuse ;  /* 0x0000000107078824 */ /* 0x100fe400078e0a00 */
[----:B------:R-:W-:Y:S01]  /*93b0*/  @!P5 IMAD.IADD R2, R2, 0x1, -R0 ;  /* 0x000000010202d824 */ /* 0x000fe200078e0a00 */
[----:B------:R-:W-:Y:S01]  /*93c0*/  ISETP.GE.AND P0, PT, R15, RZ, PT ;  /* 0x000000ff0f00720c */ /* 0x000fe20003f06270 */
[----:B------:R-:W-:-:S03]  /*93d0*/  @!P4 IMAD.MOV R7, RZ, RZ, -R7 ;  /* 0x000000ffff07c224 */ /* 0x000fc600078e0a07 */
[----:B------:R-:W-:Y:S01]  /*93e0*/  ISETP.GT.U32.AND P4, PT, R0, R2, PT ;  /* 0x000000020000720c */ /* 0x000fe20003f84070 */
[----:B------:R-:W-:Y:S02]  /*93f0*/  @!P2 IMAD.MOV R14, RZ, RZ, -R14 ;  /* 0x000000ffff0ea224 */ /* 0x000fe400078e0a0e */
[----:B------:R-:W-:-:S03]  /*9400*/  @!P6 IMAD.MOV R8, RZ, RZ, -R8 ;  /* 0x000000ffff08e224 */ /* 0x000fc600078e0a08 */
[----:B------:R0:W-:Y:S03]  /*9410*/  STL [R1+0x904], R14 ;  /* 0x0009040e01007387 */ /* 0x0001e60000100800 */
[----:B------:R-:W-:-:S04]  /*9420*/  @!P0 IMAD.MOV R9, RZ, RZ, -R9 ;  /* 0x000000ffff098224 */ /* 0x000fc800078e0a09 */
[----:B------:R-:W-:Y:S01]  /*9430*/  @!P4 IMAD.IADD R2, R2, 0x1, -R0 ;  /* 0x000000010202c824 */ /* 0x000fe200078e0a00 */
[----:B0-----:R-:W4:Y:S04]  /*9440*/  LDL.LU R14, [R1+0x4ac] ;  /* 0x0004ac00010e7983 */ /* 0x001f280000300800 */
[----:B------:R-:W-:Y:S04]  /*9450*/  STL [R1+0x900], R7 ;  /* 0x0009000701007387 */ /* 0x000fe80000100800 */
[----:B------:R-:W-:Y:S04]  /*9460*/  STL [R1+0x8f8], R8 ;  /* 0x0008f80801007387 */ /* 0x000fe80000100800 */
[----:B------:R-:W-:Y:S01]  /*9470*/  STL [R1+0x8f4], R9 ;  /* 0x0008f40901007387 */ /* 0x000fe20000100800 */
[----:B---3--:R-:W-:-:S03]  /*9480*/  ISETP.GE.AND P0, PT, R12, RZ, PT ;  /* 0x000000ff0c00720c */ /* 0x008fc60003f06270 */
[----:B------:R-:W3:Y:S04]  /*9490*/  LDL R12, [R1+0x4c0] ;  /* 0x0004c000010c7983 */ /* 0x000ee80000100800 */
[----:B------:R0:W-:Y:S04]  /*94a0*/  STL [R1+0x3f28], R2 ;  /* 0x003f280201007387 */ /* 0x0001e80000100800 */
[----:B0-----:R-:W3:Y:S01]  /*94b0*/  LDL.LU R2, [R1+0x4b0] ;  /* 0x0004b00001027983 */ /* 0x001ee20000300800 */
[----:B------:R-:W-:Y:S01]  /*94c0*/  IMAD.HI.U32 R15, R6, R10, RZ ;  /* 0x0000000a060f7227 */ /* 0x000fe200078e00ff */
[----:B------:R-:W-:-:S02]  /*94d0*/  ISETP.GT.U32.AND P2, PT, R0, R13, PT ;  /* 0x0000000d0000720c */ /* 0x000fc40003f44070 */
[C---:B------:R-:W-:Y:S01]  /*94e0*/  ISETP.GT.U32.AND P5, PT, R0.reuse, R4, PT ;  /* 0x000000040000720c */ /* 0x040fe20003fa4070 */
[----:B------:R-:W-:Y:S01]  /*94f0*/  IMAD.MOV R15, RZ, RZ, -R15 ;  /* 0x000000ffff0f7224 */ /* 0x000fe200078e0a0f */
[----:B------:R-:W3:Y:S03]  /*9500*/  LDL R9, [R1+0x4c4] ;  /* 0x0004c40001097983 */ /* 0x000ee60000100800 */
[----:B------:R-:W-:Y:S01]  /*9510*/  IMAD R15, R0, R15, R10 ;  /* 0x0000000f000f7224 */ /* 0x000fe200078e020a */
[----:B--2---:R-:W-:-:S05]  /*9520*/  IABS R10, R16 ;  /* 0x00000010000a7213 */ /* 0x004fca0000000000 */
[----:B------:R-:W-:-:S04]  /*9530*/  IMAD.HI.U32 R7, R6, R10, RZ ;  /* 0x0000000a06077227 */ /* 0x000fc800078e00ff */
[----:B------:R-:W-:-:S04]  /*9540*/  IMAD.MOV R7, RZ, RZ, -R7 ;  /* 0x000000ffff077224 */ /* 0x000fc800078e0a07 */
[----:B------:R-:W-:Y:S02]  /*9550*/  IMAD R10, R0, R7, R10 ;  /* 0x00000007000a7224 */ /* 0x000fe400078e020a */
[----:B------:R-:W2:Y:S01]  /*9560*/  LDL R7, [R1+0x4bc] ;  /* 0x0004bc0001077983 */ /* 0x000ea20000100800 */
[--C-:B------:R-:W-:Y:S02]  /*9570*/  @!P2 IMAD.IADD R13, R13, 0x1, -R0.reuse ;  /* 0x000000010d0da824 */ /* 0x100fe400078e0a00 */
[----:B------:R-:W-:Y:S01]  /*9580*/  @!P5 IMAD.IADD R4, R4, 0x1, -R0 ;  /* 0x000000010404d824 */ /* 0x000fe200078e0a00 */
[----:B----4-:R-:W-:Y:S02]  /*9590*/  ISETP.GE.AND P4, PT, R14, RZ, PT ;  /* 0x000000ff0e00720c */ /* 0x010fe40003f86270 */
[----:B------:R-:W4:Y:S01]  /*95a0*/  LDL R14, [R1+0x4c8] ;  /* 0x0004c800010e7983 */ /* 0x000f220000100800 */
[----:B------:R-:W-:Y:S02]  /*95b0*/  ISETP.GT.U32.AND P6, PT, R0, R11, PT ;  /* 0x0000000b0000720c */ /* 0x000fe40003fc4070 */
[----:B---3--:R-:W-:Y:S01]  /*95c0*/  ISETP.GE.AND P5, PT, R2, RZ, PT ;  /* 0x000000ff0200720c */ /* 0x008fe20003fa6270 */
[----:B------:R-:W-:-:S04]  /*95d0*/  IMAD.MOV.U32 R2, RZ, RZ, R13 ;  /* 0x000000ffff027224 */ /* 0x000fc800078e000d */
[----:B------:R-:W-:-:S05]  /*95e0*/  @!P1 IMAD.MOV R2, RZ, RZ, -R2 ;  /* 0x000000ffff029224 */ /* 0x000fca00078e0a02 */
[----:B------:R0:W-:Y:S04]  /*95f0*/  STL [R1+0x8ec], R2 ;  /* 0x0008ec0201007387 */ /* 0x0001e80000100800 */
[----:B0-----:R-:W3:Y:S01]  /*9600*/  LDL.LU R2, [R1+0x4b8] ;  /* 0x0004b80001027983 */ /* 0x001ee20000300800 */
[----:B------:R-:W-:Y:S01]  /*9610*/  ISETP.GT.U32.AND P2, PT, R0, R15, PT ;  /* 0x0000000f0000720c */ /* 0x000fe20003f44070 */
[----:B------:R-:W-:Y:S02]  /*9620*/  @!P6 IMAD.IADD R11, R11, 0x1, -R0 ;  /* 0x000000010b0be824 */ /* 0x000fe400078e0a00 */
[----:B------:R-:W-:Y:S01]  /*9630*/  IMAD.HI.U32 R8, R6, R5, RZ ;  /* 0x0000000506087227 */ /* 0x000fe200078e00ff */
[----:B--2---:R-:W-:-:S03]  /*9640*/  IABS R13, R7 ;  /* 0x00000007000d7213 */ /* 0x004fc60000000000 */
[----:B------:R-:W-:-:S06]  /*9650*/  IMAD.MOV R8, RZ, RZ, -R8 ;  /* 0x000000ffff087224 */ /* 0x000fcc00078e0a08 */
[----:B------:R-:W-:Y:S01]  /*9660*/  @!P2 IMAD.IADD R15, R15, 0x1, -R0 ;  /* 0x000000010f0fa824 */ /* 0x000fe200078e0a00 */
[----:B------:R-:W-:-:S04]  /*9670*/  ISETP.GT.U32.AND P2, PT, R0, R11, PT ;  /* 0x0000000b0000720c */ /* 0x000fc80003f44070 */
[C---:B------:R-:W-:Y:S01]  /*9680*/  ISETP.GT.U32.AND P1, PT, R0.reuse, R15, PT ;  /* 0x0000000f0000720c */ /* 0x040fe20003f24070 */
[----:B------:R-:W-:Y:S01]  /*9690*/  IMAD R7, R0, R8, R5 ;  /* 0x0000000800077224 */ /* 0x000fe200078e0205 */
[----:B------:R-:W-:Y:S02]  /*96a0*/  IABS R12, R12 ;  /* 0x0000000c000c7213 */ /* 0x000fe40000000000 */
[----:B------:R-:W-:-:S05]  /*96b0*/  IABS R8, R9 ;  /* 0x0000000900087213 */ /* 0x000fca0000000000 */
[----:B------:R-:W-:Y:S01]  /*96c0*/  @!P2 IMAD.IADD R11, R11, 0x1, -R0 ;  /* 0x000000010b0ba824 */ /* 0x000fe200078e0a00 */
[----:B------:R-:W-:Y:S01]  /*96d0*/  ISETP.GT.U32.AND P2, PT, R0, R7, PT ;  /* 0x000000070000720c */ /* 0x000fe20003f44070 */
[----:B------:R-:W-:-:S04]  /*96e0*/  IMAD.HI.U32 R9, R6, R12, RZ ;  /* 0x0000000c06097227 */ /* 0x000fc800078e00ff */
[----:B------:R-:W-:Y:S01]  /*96f0*/  @!P1 IMAD.IADD R15, R15, 0x1, -R0 ;  /* 0x000000010f0f9824 */ /* 0x000fe200078e0a00 */
[----:B------:R-:W-:Y:S01]  /*9700*/  ISETP.GE.AND P1, PT, R16, RZ, PT ;  /* 0x000000ff1000720c */ /* 0x000fe20003f26270 */
[----:B------:R-:W-:Y:S01]  /*9710*/  IMAD.HI.U32 R16, R6, R8, RZ ;  /* 0x0000000806107227 */ /* 0x000fe200078e00ff */
[----:B------:R-:W-:-:S03]  /*9720*/  IADD3 R9, -R9, RZ, RZ ;  /* 0x000000ff09097210 */ /* 0x000fc60007ffe1ff */
[----:B------:R-:W-:Y:S02]  /*9730*/  IMAD.MOV R16, RZ, RZ, -R16 ;  /* 0x000000ffff107224 */ /* 0x000fe400078e0a10 */
[----:B------:R-:W-:Y:S02]  /*9740*/  @!P2 IMAD.IADD R7, R7, 0x1, -R0 ;  /* 0x000000010707a824 */ /* 0x000fe400078e0a00 */
[C---:B------:R-:W-:Y:S02]  /*9750*/  IMAD R8, R0.reuse, R16, R8 ;  /* 0x0000001000087224 */ /* 0x040fe400078e0208 */
[----:B------:R-:W-:Y:S01]  /*9760*/  IMAD R9, R0, R9, R12 ;  /* 0x0000000900097224 */ /* 0x000fe200078e020c */
[----:B---3--:R-:W-:Y:S02]  /*9770*/  ISETP.GE.AND P2, PT, R2, RZ, PT ;  /* 0x000000ff0200720c */ /* 0x008fe40003f46270 */
[----:B------:R-:W2:Y:S04]  /*9780*/  LDL.LU R2, [R1+0x3f28] ;  /* 0x003f280001027983 */ /* 0x000ea80000300800 */
[----:B------:R-:W3:Y:S04]  /*9790*/  LDL R12, [R1+0x4cc] ;  /* 0x0004cc00010c7983 */ /* 0x000ee80000100800 */
[----:B------:R-:W3:Y:S04]  /*97a0*/  LDL.LU R16, [R1+0x56c] ;  /* 0x00056c0001107983 */ /* 0x000ee80000300800 */
[----:B------:R0:W-:Y:S04]  /*97b0*/  STL [R1+0x3f24], R8 ;  /* 0x003f240801007387 */ /* 0x0001e80000100800 */
[----:B0-----:R-:W2:Y:S01]  /*97c0*/  LDL R8, [R1+0x4d0] ;  /* 0x0004d00001087983 */ /* 0x001ea20000100800 */
[----:B------:R-:W-:-:S02]  /*97d0*/  ISETP.GT.U32.AND P6, PT, R0, R4, PT ;  /* 0x000000040000720c */ /* 0x000fc40003fc4070 */
[----:B----4-:R-:W-:Y:S01]  /*97e0*/  IABS R5, R14 ;  /* 0x0000000e00057213 */ /* 0x010fe20000000000 */
[----:B------:R-:W-:-:S04]  /*97f0*/  IMAD.HI.U32 R14, R6, R13, RZ ;  /* 0x0000000d060e7227 */ /* 0x000fc800078e00ff */
[----:B------:R-:W-:-:S04]  /*9800*/  IMAD.MOV R14, RZ, RZ, -R14 ;  /* 0x000000ffff0e7224 */ /* 0x000fc800078e0a0e */
[----:B------:R-:W-:Y:S02]  /*9810*/  IMAD R13, R0, R14, R13 ;  /* 0x0000000e000d7224 */ /* 0x000fe400078e020d */
[----:B------:R-:W-:Y:S01]  /*9820*/  @!P6 IMAD.IADD R4, R4, 0x1, -R0 ;  /* 0x000000010404e824 */ /* 0x000fe200078e0a00 */
[----:B------:R-:W-:Y:S01]  /*9830*/  ISETP.GT.U32.AND P6, PT, R0, R10, PT ;  /* 0x0000000a0000720c */ /* 0x000fe20003fc4070 */
[----:B------:R-:W-:-:S04]  /*9840*/  IMAD.HI.U32 R14, R6, R5, RZ ;  /* 0x00000005060e7227 */ /* 0x000fc800078e00ff */
[----:B------:R-:W-:-:S04]  /*9850*/  IMAD.MOV R14, RZ, RZ, -R14 ;  /* 0x000000ffff0e7224 */ /* 0x000fc800078e0a0e */
[----:B------:R-:W-:-:S04]  /*9860*/  IMAD R5, R0, R14, R5 ;  /* 0x0000000e00057224 */ /* 0x000fc800078e0205 */
[----:B------:R-:W-:Y:S01]  /*9870*/  @!P6 IMAD.IADD R10, R10, 0x1, -R0 ;  /* 0x000000010a0ae824 */ /* 0x000fe200078e0a00 */
[----:B------:R-:W-:Y:S01]  /*9880*/  ISETP.GT.U32.AND P6, PT, R0, R13, PT ;  /* 0x0000000d0000720c */ /* 0x000fe20003fc4070 */
[----:B------:R-:W-:-:S12]  /*9890*/  @!P0 IMAD.MOV R4, RZ, RZ, -R4 ;  /* 0x000000ffff048224 */ /* 0x000fd800078e0a04 */
[----:B------:R-:W-:-:S05]  /*98a0*/  @!P6 IMAD.IADD R13, R13, 0x1, -R0 ;  /* 0x000000010d0de824 */ /* 0x000fca00078e0a00 */
[----:B------:R-:W-:Y:S02]  /*98b0*/  ISETP.GT.U32.AND P0, PT, R0, R13, PT ;  /* 0x0000000d0000720c */ /* 0x000fe40003f04070 */
[----:B--2---:R-:W-:Y:S01]  /*98c0*/  IABS R14, R8 ;  /* 0x00000008000e7213 */ /* 0x004fe20000000000 */
[----:B------:R-:W-:Y:S02]  /*98d0*/  IMAD.MOV.U32 R8, RZ, RZ, R2 ;  /* 0x000000ffff087224 */ /* 0x000fe400078e0002 */
[----:B------:R-:W2:Y:S02]  /*98e0*/  LDL.LU R2, [R1+0x4e8] ;  /* 0x0004e80001027983 */ /* 0x000ea40000300800 */
[----:B------:R-:W-:-:S05]  /*98f0*/  @!P3 IMAD.MOV R8, RZ, RZ, -R8 ;  /* 0x000000ffff08b224 */ /* 0x000fca00078e0a08 */
[----:B------:R-:W-:Y:S04]  /*9900*/  STL [R1+0x8e8], R8 ;  /* 0x0008e80801007387 */ /* 0x000fe80000100800 */
[----:B------:R-:W-:Y:S04]  /*9910*/  STL [R1+0x8e4], R4 ;  /* 0x0008e40401007387 */ /* 0x000fe80000100800 */
[----:B------:R0:W-:Y:S04]  /*9920*/  STL [R1+0x3f20], R13 ;  /* 0x003f200d01007387 */ /* 0x0001e80000100800 */
[----:B0-----:R-:W4:Y:S01]  /*9930*/  LDL.LU R13, [R1+0x4bc] ;  /* 0x0004bc00010d7983 */ /* 0x001f220000300800 */
[----:B------:R-:W-:-:S02]  /*9940*/  IMAD.MOV.U32 R4, RZ, RZ, R11 ;  /* 0x000000ffff047224 */ /* 0x000fc400078e000b */
[----:B------:R-:W-:Y:S01]  /*9950*/  IMAD.MOV.U32 R8, RZ, RZ, R15 ;  /* 0x000000ffff087224 */ /* 0x000fe200078e000f */
[----:B---3--:R-:W-:Y:S01]  /*9960*/  IABS R12, R12 ;  /* 0x0000000c000c7213 */ /* 0x008fe20000000000 */
[----:B------:R-:W-:Y:S01]  /*9970*/  @!P4 IMAD.MOV R4, RZ, RZ, -R4 ;  /* 0x000000ffff04c224 */ /* 0x000fe200078e0a04 */
[----:B------:R-:W3:Y:S01]  /*9980*/  LDL.LU R15, [R1+0x4c4] ;  /* 0x0004c400010f7983 */ /* 0x000ee20000300800 */
[----:B------:R-:W-:-:S03]  /*9990*/  @!P5 IMAD.MOV R8, RZ, RZ, -R8 ;  /* 0x000000ffff08d224 */ /* 0x000fc600078e0a08 */
[----:B------:R0:W-:Y:S04]  /*99a0*/  STL [R1+0x8e0], R4 ;  /* 0x0008e00401007387 */ /* 0x0001e80000100800 */
[----:B------:R1:W-:Y:S01]  /*99b0*/  STL [R1+0x3f18], R6 ;  /* 0x003f180601007387 */ /* 0x0003e20000100800 */
[----:B0-----:R-:W-:Y:S01]  /*99c0*/  IMAD.HI.U32 R4, R6, R14, RZ ;  /* 0x0000000e06047227 */ /* 0x001fe200078e00ff */
[C---:B------:R-:W-:Y:S02]  /*99d0*/  ISETP.GT.U32.AND P6, PT, R0.reuse, R7, PT ;  /* 0x000000070000720c */ /* 0x040fe40003fc4070 */
[----:B------:R-:W-:Y:S01]  /*99e0*/  ISETP.GT.U32.AND P3, PT, R0, R10, PT ;  /* 0x0000000a0000720c */ /* 0x000fe20003f64070 */
[----:B------:R-:W-:-:S10]  /*99f0*/  IMAD.MOV R4, RZ, RZ, -R4 ;  /* 0x000000ffff047224 */ /* 0x000fd400078e0a04 */
[--C-:B------:R-:W-:Y:S02]  /*9a00*/  @!P6 IMAD.IADD R7, R7, 0x1, -R0.reuse ;  /* 0x000000010707e824 */ /* 0x100fe400078e0a00 */
[----:B------:R-:W-:Y:S02]  /*9a10*/  @!P3 IMAD.IADD R10, R10, 0x1, -R0 ;  /* 0x000000010a0ab824 */ /* 0x000fe400078e0a00 */
[----:B------:R-:W-:Y:S02]  /*9a20*/  IMAD R4, R0, R4, R14 ;  /* 0x0000000400047224 */ /* 0x000fe400078e020e */
[----:B--2---:R-:W-:Y:S02]  /*9a30*/  IMAD.MOV.U32 R11, RZ, RZ, R2 ;  /* 0x000000ffff0b7224 */ /* 0x004fe400078e0002 */
[----:B------:R-:W-:Y:S02]  /*9a40*/  IMAD.HI.U32 R2, R6, R12, RZ ;  /* 0x0000000c06027227 */ /* 0x000fe400078e00ff */
[----:B-1----:R-:W2:Y:S04]  /*9a50*/  LDL.LU R6, [R1+0x4c0] ;  /* 0x0004c00001067983 */ /* 0x002ea80000300800 */
[----:B------:R0:W-:Y:S04]  /*9a60*/  STL [R1+0x8dc], R8 ;  /* 0x0008dc0801007387 */ /* 0x0001e80000100800 */
[----:B0-----:R-:W2:Y:S01]  /*9a70*/  LDL.LU R8, [R1+0x3f24] ;  /* 0x003f240001087983 */ /* 0x001ea20000300800 */
[----:B----4-:R-:W-:-:S03]  /*9a80*/  ISETP.GE.AND P6, PT, R13, RZ, PT ;  /* 0x000000ff0d00720c */ /* 0x010fc60003fc6270 */
[----:B------:R-:W4:Y:S01]  /*9a90*/  LDL.LU R13, [R1+0x3f20] ;  /* 0x003f2000010d7983 */ /* 0x000f220000300800 */
[----:B------:R-:W-:-:S03]  /*9aa0*/  IMAD.MOV R2, RZ, RZ, -R2 ;  /* 0x000000ffff027224 */ /* 0x000fc600078e0a02 */
[----:B------:R0:W-:Y:S01]  /*9ab0*/  STL [R1+0x3f1c], R3 ;  /* 0x003f1c0301007387 */ /* 0x0001e20000100800 */
[----:B------:R-:W-:-:S03]  /*9ac0*/  IMAD R2, R0, R2, R12 ;  /* 0x0000000200027224 */ /* 0x000fc600078e020c */
[----:B------:R-:W4:Y:S01]  /*9ad0*/  LDL.LU R14, [R1+0x4d4] ;  /* 0x0004d400010e7983 */ /* 0x000f220000300800 */
[----:B0-----:R-:W-:-:S03]  /*9ae0*/  IMAD.MOV.U32 R3, RZ, RZ, R10 ;  /* 0x000000ffff037224 */ /* 0x001fc600078e000a */
[----:B------:R-:W4:Y:S04]  /*9af0*/  LDL.LU R10, [R1+0x4c8] ;  /* 0x0004c800010a7983 */ /* 0x000f280000300800 */
[----:B------:R-:W4:Y:S01]  /*9b00*/  LDL.LU R12, [R1+0x4cc] ;  /* 0x0004cc00010c7983 */ /* 0x000f220000300800 */
[----:B------:R-:W-:Y:S01]  /*9b10*/  ISETP.GT.U32.AND P4, PT, R0, R9, PT ;  /* 0x000000090000720c */ /* 0x000fe20003f84070 */
[----:B------:R-:W-:-:S12]  /*9b20*/  @!P1 IMAD.MOV R3, RZ, RZ, -R3 ;  /* 0x000000ffff039224 */ /* 0x000fd800078e0a03 */
[----:B------:R-:W-:Y:S01]  /*9b30*/  @!P4 IMAD.IADD R9, R9, 0x1, -R0 ;  /* 0x000000010909c824 */ /* 0x000fe200078e0a00 */
[----:B---3--:R-:W-:Y:S01]  /*9b40*/  ISETP.GE.AND P4, PT, R15, RZ, PT ;  /* 0x000000ff0f00720c */ /* 0x008fe20003f86270 */
[----:B------:R-:W-:Y:S02]  /*9b50*/  IMAD.MOV.U32 R15, RZ, RZ, R11 ;  /* 0x000000ffff0f7224 */ /* 0x000fe400078e000b */
[----:B------:R-:W3:Y:S04]  /*9b60*/  LDL.LU R11, [R1+0x4d0] ;  /* 0x0004d000010b7983 */ /* 0x000ee80000300800 */
[----:B------:R0:W-:Y:S02]  /*9b70*/  STL [R1+0x8d8], R3 ;  /* 0x0008d80301007387 */ /* 0x0001e40000100800 */
[----:B0-----:R-:W-:-:S04]  /*9b80*/  IMAD.MOV.U32 R3, RZ, RZ, R7 ;  /* 0x000000ffff037224 */ /* 0x001fc800078e0007 */
[----:B------:R-:W-:Y:S01]  /*9b90*/  @!P2 IMAD.MOV R3, RZ, RZ, -R3 ;  /* 0x000000ffff03a224 */ /* 0x000fe200078e0a03 */
[----:B--2---:R-:W-:-:S13]  /*9ba0*/  ISETP.GT.U32.AND P5, PT, R0, R8, PT ;  /* 0x000000080000720c */ /* 0x004fda0003fa4070 */
[--C-:B------:R-:W-:Y:S02]  /*9bb0*/  @!P5 IMAD.IADD R8, R8, 0x1, -R0.reuse ;  /* 0x000000010808d824 */ /* 0x100fe400078e0a00 */
[----:B----4-:R-:W-:-:S03]  /*9bc0*/  @!P0 IMAD.IADD R13, R13, 0x1, -R0 ;  /* 0x000000010d0d8824 */ /* 0x010fc600078e0a00 */
[----:B------:R-:W-:Y:S02]  /*9bd0*/  ISETP.GT.U32.AND P1, PT, R0, R8, PT ;  /* 0x000000080000720c */ /* 0x000fe40003f24070 */
[----:B------:R-:W-:Y:S01]  /*9be0*/  ISETP.GE.AND P0, PT, R6, RZ, PT ;  /* 0x000000ff0600720c */ /* 0x000fe20003f06270 */
[----:B------:R-:W-:Y:S02]  /*9bf0*/  IMAD.MOV.U32 R6, RZ, RZ, R13 ;  /* 0x000000ffff067224 */ /* 0x000fe400078e000d */
[----:B------:R-:W2:Y:S02]  /*9c00*/  LDL.LU R13, [R1+0x4d8] ;  /* 0x0004d800010d7983 */ /* 0x000ea40000300800 */
[----:B------:R-:W-:Y:S02]  /*9c10*/  @!P6 IMAD.MOV R6, RZ, RZ, -R6 ;  /* 0x000000ffff06e224 */ /* 0x000fe400078e0a06 */
[----:B------:R0:W-:Y:S04]  /*9c20*/  STL [R1+0x8d4], R3 ;  /* 0x0008d40301007387 */ /* 0x0001e80000100800 */
[----:B------:R-:W-:Y:S01]  /*9c30*/  @!P1 IMAD.IADD R8, R8, 0x1, -R0 ;  /* 0x0000000108089824 */ /* 0x000fe200078e0a00 */
[----:B------:R-:W-:Y:S01]  /*9c40*/  ISETP.GE.AND P1, PT, R12, RZ, PT ;  /* 0x000000ff0c00720c */ /* 0x000fe20003f26270 */
[----:B0-----:R-:W4:Y:S04]  /*9c50*/  LDL.LU R3, [R1+0x3f1c] ;  /* 0x003f1c0001037983 */ /* 0x001f280000300800 */
[----:B------:R0:W-:Y:S04]  /*9c60*/  STL [R1+0x8d0], R6 ;  /* 0x0008d00601007387 */ /* 0x0001e80000100800 */
[----:B0-----:R-:W3:Y:S04]  /*9c70*/  LDL.LU R6, [R1+0x3f18] ;  /* 0x003f180001067983 */ /* 0x001ee80000300800 */
[----:B------:R-:W2:Y:S01]  /*9c80*/  LDL.LU R12, [R1+0x4e4] ;  /* 0x0004e400010c7983 */ /* 0x000ea20000300800 */
[----:B------:R-:W-:-:S02]  /*9c90*/  ISETP.GT.U32.AND P5, PT, R0, R9, PT ;  /* 0x000000090000720c */ /* 0x000fc40003fa4070 */
[----:B------:R-:W-:Y:S02]  /*9ca0*/  ISETP.GT.U32.AND P2, PT, R0, R2, PT ;  /* 0x000000020000720c */ /* 0x000fe40003f44070 */
[----:B------:R-:W-:-:S09]  /*9cb0*/  IABS R7, R14 ;  /* 0x0000000e00077213 */ /* 0x000fd20000000000 */
[--C-:B------:R-:W-:Y:S02]  /*9cc0*/  @!P5 IMAD.IADD R9, R9, 0x1, -R0.reuse ;  /* 0x000000010909d824 */ /* 0x100fe400078e0a00 */
[----:B------:R-:W-:Y:S01]  /*9cd0*/  @!P2 IMAD.IADD R2, R2, 0x1, -R0 ;  /* 0x000000010202a824 */ /* 0x000fe200078e0a00 */
[----:B------:R-:W-:Y:S01]  /*9ce0*/  ISETP.GE.AND P2, PT, R14, RZ, PT ;  /* 0x000000ff0e00720c */ /* 0x000fe20003f46270 */
[----:B------:R-:W-:Y:S01]  /*9cf0*/  IMAD.MOV.U32 R14, RZ, RZ, R15 ;  /* 0x000000ffff0e7224 */ /* 0x000fe200078e000f */
[----:B------:R-:W-:-:S13]  /*9d00*/  ISETP.GT.U32.AND P3, PT, R0, R5, PT ;  /* 0x000000050000720c */ /* 0x000fda0003f64070 */
[----:B------:R-:W-:Y:S01]  /*9d10*/  @!P3 IMAD.IADD R5, R5, 0x1, -R0 ;  /* 0x000000010505b824 */ /* 0x000fe200078e0a00 */
[----:B--2---:R0:W-:Y:S02]  /*9d20*/  STL [R1+0x3f14], R12 ;  /* 0x003f140c01007387 */ /* 0x0041e40000100800 */
[----:B0-----:R-:W-:Y:S02]  /*9d30*/  IMAD.MOV.U32 R12, RZ, RZ, R9 ;  /* 0x000000ffff0c7224 */ /* 0x001fe400078e0009 */
[----:B------:R-:W2:Y:S04]  /*9d40*/  LDL.LU R9, [R1+0x4dc] ;  /* 0x0004dc0001097983 */ /* 0x000ea80000300800 */
[----:B------:R-:W4:Y:S01]  /*9d50*/  LDL.LU R15, [R1+0x4e0] ;  /* 0x0004e000010f7983 */ /* 0x000f220000300800 */
[----:B------:R-:W-:Y:S01]  /*9d60*/  ISETP.GT.U32.AND P3, PT, R0, R5, PT ;  /* 0x000000050000720c */ /* 0x000fe20003f64070 */
[----:B------:R-:W-:Y:S01]  /*9d70*/  @!P0 IMAD.MOV R12, RZ, RZ, -R12 ;  /* 0x000000ffff0c8224 */ /* 0x000fe200078e0a0c */
[----:B------:R-:W-:Y:S01]  /*9d80*/  ISETP.GE.AND P6, PT, R10, RZ, PT ;  /* 0x000000ff0a00720c */ /* 0x000fe20003fc6270 */
[----:B---3--:R-:W-:Y:S01]  /*9d90*/  IMAD.HI.U32 R10, R6, R7, RZ ;  /* 0x00000007060a7227 */ /* 0x008fe200078e00ff */
[----:B------:R-:W-:-:S03]  /*9da0*/  ISETP.GT.U32.AND P0, PT, R0, R2, PT ;  /* 0x000000020000720c */ /* 0x000fc60003f04070 */
[----:B------:R-:W-:Y:S01]  /*9db0*/  IMAD.MOV R10, RZ, RZ, -R10 ;  /* 0x000000ffff0a7224 */ /* 0x000fe200078e0a0a */
[----:B------:R0:W-:Y:S05]  /*9dc0*/  STL [R1+0x8cc], R12 ;  /* 0x0008cc0c01007387 */ /* 0x0001ea0000100800 */
[----:B------:R-:W-:Y:S01]  /*9dd0*/  @!P3 IMAD.IADD R5, R5, 0x1, -R0 ;  /* 0x000000010505b824 */ /* 0x000fe200078e0a00 */
[----:B------:R-:W-:Y:S02]  /*9de0*/  ISETP.GE.AND P3, PT, R11, RZ, PT ;  /* 0x000000ff0b00720c */ /* 0x000fe40003f66270 */
[----:B------:R-:W-:Y:S01]  /*9df0*/  IABS R11, R13 ;  /* 0x0000000d000b7213 */ /* 0x000fe20000000000 */
[----:B------:R-:W-:-:S02]  /*9e00*/  IMAD R10, R0, R10, R7 ;  /* 0x0000000a000a7224 */ /* 0x000fc400078e0207 */
[----:B0-----:R-:W-:Y:S02]  /*9e10*/  IMAD.MOV.U32 R12, RZ, RZ, R8 ;  /* 0x000000ffff0c7224 */ /* 0x001fe400078e0008 */
[----:B------:R-:W-:-:S04]  /*9e20*/  IMAD.HI.U32 R7, R6, R11, RZ ;  /* 0x0000000b06077227 */ /* 0x000fc800078e00ff */
[----:B------:R-:W-:Y:S01]  /*9e30*/  @!P4 IMAD.MOV R12, RZ, RZ, -R12 ;  /* 0x000000ffff0cc224 */ /* 0x000fe200078e0a0c */
[----:B------:R-:W-:Y:S01]  /*9e40*/  ISETP.GT.U32.AND P4, PT, R0, R10, PT ;  /* 0x0000000a0000720c */ /* 0x000fe20003f84070 */
[----:B------:R-:W-:Y:S02]  /*9e50*/  IMAD.MOV R7, RZ, RZ, -R7 ;  /* 0x000000ffff077224 */ /* 0x000fe400078e0a07 */
[----:B------:R-:W-:Y:S02]  /*9e60*/  @!P0 IMAD.IADD R2, R2, 0x1, -R0 ;  /* 0x0000000102028824 */ /* 0x000fe400078e0a00 */
[----:B------:R-:W-:Y:S02]  /*9e70*/  IMAD R7, R0, R7, R11 ;  /* 0x0000000700077224 */ /* 0x000fe400078e020b */
[----:B------:R-:W-:Y:S02]  /*9e80*/  IMAD.MOV.U32 R11, RZ, RZ, R2 ;  /* 0x000000ffff0b7224 */ /* 0x000fe400078e0002 */
[----:B------:R-:W-:Y:S01]  /*9e90*/  @!P6 IMAD.MOV R5, RZ, RZ, -R5 ;  /* 0x000000ffff05e224 */ /* 0x000fe200078e0a05 */
[----:B------:R0:W-:Y:S01]  /*9ea0*/  STL [R1+0x8c8], R12 ;  /* 0x0008c80c01007387 */ /* 0x0001e20000100800 */
[----:B------:R-:W-:Y:S01]  /*9eb0*/  @!P1 IMAD.MOV R11, RZ, RZ, -R11 ;  /* 0x000000ffff0b9224 */ /* 0x000fe200078e0a0b */
[----:B------:R-:W-:Y:S01]  /*9ec0*/  ISETP.GE.AND P6, PT, R13, RZ, PT ;  /* 0x000000ff0d00720c */ /* 0x000fe20003fc6270 */
[----:B------:R-:W-:Y:S01]  /*9ed0*/  @!P4 IMAD.IADD R10, R10, 0x1, -R0 ;  /* 0x000000010a0ac824 */ /* 0x000fe200078e0a00 */
[----:B0-----:R-:W3:Y:S04]  /*9ee0*/  LDL.LU R12, [R1+0x3f14] ;  /* 0x003f1400010c7983 */ /* 0x001ee80000300800 */
[----:B------:R4:W-:Y:S04]  /*9ef0*/  STL [R1+0x8c4], R5 ;  /* 0x0008c40501007387 */ /* 0x0009e80000100800 */
[----:B------:R-:W3:Y:S04]  /*9f00*/  LDL.LU R13, [R1+0x4ec] ;  /* 0x0004ec00010d7983 */ /* 0x000ee80000300800 */
[----:B------:R0:W-:Y:S01]  /*9f10*/  STL [R1+0x8bc], R11 ;  /* 0x0008bc0b01007387 */ /* 0x0001e20000100800 */
[----:B----4-:R-:W-:-:S02]  /*9f20*/  IABS R5, R15 ;  /* 0x0000000f00057213 */ /* 0x010fc40000000000 */
[----:B------:R-:W-:Y:S02]  /*9f30*/  ISETP.GE.AND P4, PT, R15, RZ, PT ;  /* 0x000000ff0f00720c */ /* 0x000fe40003f86270 */
[----:B------:R-:W4:Y:S01]  /*9f40*/  LDL.LU R15, [R1+0x4f0] ;  /* 0x0004f000010f7983 */ /* 0x000f220000300800 */
[----:B------:R-:W-:Y:S02]  /*9f50*/  ISETP.GT.U32.AND P5, PT, R0, R4, PT ;  /* 0x000000040000720c */ /* 0x000fe40003fa4070 */
[----:B--2---:R-:W-:-:S11]  /*9f60*/  IABS R8, R9 ;  /* 0x0000000900087213 */ /* 0x004fd60000000000 */
[----:B------:R-:W-:-:S05]  /*9f70*/  @!P5 IMAD.IADD R4, R4, 0x1, -R0 ;  /* 0x000000010404d824 */ /* 0x000fca00078e0a00 */
[----:B------:R-:W-:Y:S02]  /*9f80*/  ISETP.GT.U32.AND P5, PT, R0, R4, PT ;  /* 0x000000040000720c */ /* 0x000fe40003fa4070 */
[----:B------:R-:W-:Y:S01]  /*9f90*/  ISETP.GE.AND P0, PT, R9, RZ, PT ;  /* 0x000000ff0900720c */ /* 0x000fe20003f06270 */
[----:B------:R-:W-:Y:S01]  /*9fa0*/  IMAD.HI.U32 R9, R6, R8, RZ ;  /* 0x0000000806097227 */ /* 0x000fe200078e00ff */
[----:B------:R-:W-:-:S03]  /*9fb0*/  ISETP.GT.U32.AND P1, PT, R0, R10, PT ;  /* 0x0000000a0000720c */ /* 0x000fc60003f24070 */
[----:B------:R-:W-:-:S06]  /*9fc0*/  IMAD.MOV R9, RZ, RZ, -R9 ;  /* 0x000000ffff097224 */ /* 0x000fcc00078e0a09 */
[----:B------:R-:W-:Y:S02]  /*9fd0*/  @!P5 IMAD.IADD R4, R4, 0x1, -R0 ;  /* 0x000000010404d824 */ /* 0x000fe400078e0a00 */
[----:B------:R-:W-:Y:S02]  /*9fe0*/  IMAD R8, R0, R9, R8 ;  /* 0x0000000900087224 */ /* 0x000fe400078e0208 */
[----:B0-----:R-:W-:Y:S02]  /*9ff0*/  IMAD.MOV.U32 R11, RZ, RZ, R4 ;  /* 0x000000ffff0b7224 */ /* 0x001fe400078e0004 */
[----:B------:R-:W-:-:S04]  /*a000*/  IMAD.HI.U32 R9, R6, R5, RZ ;  /* 0x0000000506097227 */ /* 0x000fc800078e00ff */
[----:B------:R-:W-:Y:S02]  /*a010*/  @!P3 IMAD.MOV R11, RZ, RZ, -R11 ;  /* 0x000000ffff0bb224 */ /* 0x000fe400078e0a0b */
[----:B------:R-:W-:Y:S02]  /*a020*/  IMAD.MOV R9, RZ, RZ, -R9 ;  /* 0x000000ffff097224 */ /* 0x000fe400078e0a09 */
[----:B------:R-:W-:Y:S02]  /*a030*/  @!P1 IMAD.IADD R10, R10, 0x1, -R0 ;  /* 0x000000010a0a9824 */ /* 0x000fe400078e0a00 */
[C---:B------:R-:W-:Y:S01]  /*a040*/  IMAD R5, R0.reuse, R9, R5 ;  /* 0x0000000900057224 */ /* 0x040fe200078e0205 */
[----:B------:R-:W-:Y:S01]  /*a050*/  ISETP.GT.U32.AND P5, PT, R0, R7, PT ;  /* 0x000000070000720c */ /* 0x000fe20003fa4070 */
[----:B----4-:R0:W-:Y:S04]  /*a060*/  STL [R1+0x3f10], R15 ;  /* 0x003f100f01007387 */ /* 0x0101e80000100800 */
[----:B------:R1:W-:Y:S01]  /*a070*/  STL [R1+0x8b4], R11 ;  /* 0x0008b40b01007387 */ /* 0x0003e20000100800 */
[----:B0-----:R-:W-:-:S03]  /*a080*/  MOV R15, R14 ;  /* 0x0000000e000f7202 */ /* 0x001fc60000000f00 */
[----:B------:R-:W2:Y:S01]  /*a090*/  LDL.LU R14, [R1+0x4f4] ;  /* 0x0004f400010e7983 */ /* 0x000ea20000300800 */
[----:B-1----:R-:W-:Y:S01]  /*a0a0*/  IABS R11, R15 ;  /* 0x0000000f000b7213 */ /* 0x002fe20000000000 */
[----:B------:R-:W-:Y:S02]  /*a0b0*/  IMAD.MOV.U32 R9, RZ, RZ, R15 ;  /* 0x000000ffff097224 */ /* 0x000fe400078e000f */
[----:B------:R-:W-:-:S04]  /*a0c0*/  IMAD.MOV.U32 R15, RZ, RZ, R10 ;  /* 0x000000ffff0f7224 */ /* 0x000fc800078e000a */
[----:B------:R-:W-:-:S05]  /*a0d0*/  @!P2 IMAD.MOV R15, RZ, RZ, -R15 ;  /* 0x000000ffff0fa224 */ /* 0x000fca00078e0a0f */
[----:B------:R0:W-:Y:S04]  /*a0e0*/  STL [R1+0x8ac], R15 ;  /* 0x0008ac0f01007387 */ /* 0x0001e80000100800 */
[----:B0-----:R-:W4:Y:S01]  /*a0f0*/  LDL.LU R15, [R1+0x3f10] ;  /* 0x003f1000010f7983 */ /* 0x001f220000300800 */
[----:B------:R-:W-:-:S05]  /*a100*/  @!P5 IMAD.IADD R7, R7, 0x1, -R0 ;  /* 0x000000010707d824 */ /* 0x000fca00078e0a00 */
[C---:B------:R-:W-:Y:S02]  /*a110*/  ISETP.GT.U32.AND P5, PT, R0.reuse, R7, PT ;  /* 0x000000070000720c */ /* 0x040fe40003fa4070 */
[----:B------:R-:W-:-:S11]  /*a120*/  ISETP.GT.U32.AND P3, PT, R0, R8, PT ;  /* 0x000000080000720c */ /* 0x000fd60003f64070 */
[--C-:B------:R-:W-:Y:S01]  /*a130*/  @!P5 IMAD.IADD R7, R7, 0x1, -R0.reuse ;  /* 0x000000010707d824 */ /* 0x100fe200078e0a00 */
[----:B------:R-:W-:Y:S01]  /*a140*/  ISETP.GT.U32.AND P5, PT, R0, R5, PT ;  /* 0x000000050000720c */ /* 0x000fe20003fa4070 */
[----:B------:R-:W-:-:S05]  /*a150*/  @!P3 IMAD.IADD R8, R8, 0x1, -R0 ;  /* 0x000000010808b824 */ /* 0x000fca00078e0a00 */
[----:B------:R-:W-:-:S07]  /*a160*/  ISETP.GT.U32.AND P3, PT, R0, R8, PT ;  /* 0x000000080000720c */ /* 0x000fce0003f64070 */
[----:B------:R-:W-:-:S05]  /*a170*/  @!P5 IMAD.IADD R5, R5, 0x1, -R0 ;  /* 0x000000010505d824 */ /* 0x000fca00078e0a00 */
[----:B------:R-:W-:Y:S01]  /*a180*/  ISETP.GT.U32.AND P5, PT, R0, R5, PT ;  /* 0x000000050000720c */ /* 0x000fe20003fa4070 */
[----:B------:R-:W-:Y:S01]  /*a190*/  IMAD.MOV.U32 R10, RZ, RZ, R9 ;  /* 0x000000ffff0a7224 */ /* 0x000fe200078e0009 */
[----:B---3--:R-:W-:Y:S02]  /*a1a0*/  IABS R2, R12 ;  /* 0x0000000c00027213 */ /* 0x008fe40000000000 */
[----:B------:R-:W-:Y:S01]  /*a1b0*/  ISETP.GE.AND P1, PT, R12, RZ, PT ;  /* 0x000000ff0c00720c */ /* 0x000fe20003f26270 */
[----:B------:R-:W-:Y:S01]  /*a1c0*/  @!P6 IMAD.MOV R7, RZ, RZ, -R7 ;  /* 0x000000ffff07e224 */ /* 0x000fe200078e0a07 */
[----:B------:R-:W-:Y:S01]  /*a1d0*/  IABS R12, R13 ;  /* 0x0000000d000c7213 */ /* 0x000fe20000000000 */
[----:B------:R-:W-:Y:S01]  /*a1e0*/  @!P3 IMAD.IADD R8, R8, 0x1, -R0 ;  /* 0x000000010808b824 */ /* 0x000fe200078e0a00 */
[----:B------:R-:W-:Y:S02]  /*a1f0*/  ISETP.GE.AND P6, PT, R10, RZ, PT ;  /* 0x000000ff0a00720c */ /* 0x000fe40003fc6270 */
[----:B------:R4:W-:Y:S01]  /*a200*/  STL [R1+0x8a8], R7 ;  /* 0x0008a80701007387 */ /* 0x0009e20000100800 */
[----:B------:R-:W-:-:S04]  /*a210*/  IMAD.HI.U32 R9, R6, R12, RZ ;  /* 0x0000000c06097227 */ /* 0x000fc800078e00ff */
[----:B------:R-:W-:Y:S02]  /*a220*/  @!P5 IMAD.IADD R5, R5, 0x1, -R0 ;  /* 0x000000010505d824 */ /* 0x000fe400078e0a00 */
[----:B------:R-:W-:Y:S02]  /*a230*/  IMAD.MOV.U32 R10, RZ, RZ, R8 ;  /* 0x000000ffff0a7224 */ /* 0x000fe400078e0008 */
[----:B------:R-:W-:Y:S02]  /*a240*/  IMAD.MOV R9, RZ, RZ, -R9 ;  /* 0x000000ffff097224 */ /* 0x000fe400078e0a09 */
[----:B------:R-:W-:Y:S02]  /*a250*/  @!P0 IMAD.MOV R10, RZ, RZ, -R10 ;  /* 0x000000ffff0a8224 */ /* 0x000fe400078e0a0a */
[----:B------:R-:W-:Y:S01]  /*a260*/  IMAD R9, R0, R9, R12 ;  /* 0x0000000900097224 */ /* 0x000fe200078e020c */
[----:B------:R-:W-:Y:S02]  /*a270*/  ISETP.GE.AND P5, PT, R13, RZ, PT ;  /* 0x000000ff0d00720c */ /* 0x000fe40003fa6270 */
[----:B----4-:R-:W-:Y:S01]  /*a280*/  IABS R7, R15 ;  /* 0x0000000f00077213 */ /* 0x010fe20000000000 */
[----:B------:R0:W-:Y:S04]  /*a290*/  STL [R1+0x3f0c], R15 ;  /* 0x003f0c0f01007387 */ /* 0x0001e80000100800 */
[----:B------:R-:W3:Y:S01]  /*a2a0*/  LDL.LU R12, [R1+0x4f8] ;  /* 0x0004f800010c7983 */ /* 0x000ee20000300800 */
[----:B0-----:R-:W-:-:S03]  /*a2b0*/  IMAD.MOV.U32 R15, RZ, RZ, R5 ;  /* 0x000000ffff0f7224 */ /* 0x001fc600078e0005 */
[----:B------:R-:W-:Y:S01]  /*a2c0*/  STL [R1+0x8a4], R10 ;  /* 0x0008a40a01007387 */ /* 0x000fe20000100800 */
[----:B------:R-:W-:-:S03]  /*a2d0*/  @!P4 IMAD.MOV R15, RZ, RZ, -R15 ;  /* 0x000000ffff0fc224 */ /* 0x000fc600078e0a0f */
[----:B------:R-:W4:Y:S04]  /*a2e0*/  LDL.LU R13, [R1+0x504] ;  /* 0x00050400010d7983 */ /* 0x000f280000300800 */
[----:B------:R0:W-:Y:S04]  /*a2f0*/  STL [R1+0x8a0], R15 ;  /* 0x0008a00f01007387 */ /* 0x0001e80000100800 */
[----:B0-----:R-:W3:Y:S01]  /*a300*/  LDL.LU R15, [R1+0x3f0c] ;  /* 0x003f0c00010f7983 */ /* 0x001ee20000300800 */
[----:B------:R-:W-:-:S04]  /*a310*/  IMAD.HI.U32 R4, R6, R2, RZ ;  /* 0x0000000206047227 */ /* 0x000fc800078e00ff */
[----:B------:R-:W-:-:S04]  /*a320*/  IMAD.MOV R4, RZ, RZ, -R4 ;  /* 0x000000ffff047224 */ /* 0x000fc800078e0a04 */
[----:B------:R-:W-:-:S05]  /*a330*/  IMAD R2, R0, R4, R2 ;  /* 0x0000000400027224 */ /* 0x000fca00078e0202 */
[----:B------:R-:W-:-:S13]  /*a340*/  ISETP.GT.U32.AND P2, PT, R0, R2, PT ;  /* 0x000000020000720c */ /* 0x000fda0003f44070 */
[----:B------:R-:W-:-:S05]  /*a350*/  @!P2 IMAD.IADD R2, R2, 0x1, -R0 ;  /* 0x000000010202a824 */ /* 0x000fca00078e0a00 */
[----:B------:R-:W-:Y:S02]  /*a360*/  ISETP.GT.U32.AND P2, PT, R0, R2, PT ;  /* 0x000000020000720c */ /* 0x000fe40003f44070 */
[----:B--2---:R-:W-:-:S11]  /*a370*/  IABS R8, R14 ;  /* 0x0000000e00087213 */ /* 0x004fd60000000000 */
[----:B------:R-:W-:-:S04]  /*a380*/  @!P2 IMAD.IADD R2, R2, 0x1, -R0 ;  /* 0x000000010202a824 */ /* 0x000fc800078e0a00 */
[----:B------:R-:W-:Y:S01]  /*a390*/  @!P1 IMAD.MOV R2, RZ, RZ, -R2 ;  /* 0x000000ffff029224 */ /* 0x000fe200078e0a02 */
[----:B------:R-:W-:Y:S01]  /*a3a0*/  ISETP.GE.AND P1, PT, R14, RZ, PT ;  /* 0x000000ff0e00720c */ /* 0x000fe20003f26270 */
[----:B------:R-:W-:Y:S01]  /*a3b0*/  IMAD.HI.U32 R4, R6, R11, RZ ;  /* 0x0000000b06047227 */ /* 0x000fe200078e00ff */
[----:B---3--:R-:W-:Y:S02]  /*a3c0*/  ISETP.GE.AND P4, PT, R15, RZ, PT ;  /* 0x000000ff0f00720c */ /* 0x008fe40003f86270 */
[----:B------:R-:W2:Y:S04]  /*a3d0*/  LDL.LU R15, [R1+0x508] ;  /* 0x00050800010f7983 */ /* 0x000ea80000300800 */
[----:B------:R-:W3:Y:S01]  /*a3e0*/  LDL.LU R14, [R1+0x500] ;  /* 0x00050000010e7983 */ /* 0x000ee20000300800 */
[----:B------:R-:W-:-:S04]  /*a3f0*/  IMAD.MOV R4, RZ, RZ, -R4 ;  /* 0x000000ffff047224 */ /* 0x000fc800078e0a04 */
[----:B------:R-:W-:Y:S02]  /*a400*/  IMAD R4, R0, R4, R11 ;  /* 0x0000000400047224 */ /* 0x000fe400078e020b */
[----:B------:R-:W-:Y:S01]  /*a410*/  IMAD.HI.U32 R11, R6, R7, RZ ;  /* 0x00000007060b7227 */ /* 0x000fe200078e00ff */
[----:B------:R-:W-:-:S03]  /*a420*/  ISETP.GT.U32.AND P0, PT, R0, R9, PT ;  /* 0x000000090000720c */ /* 0x000fc60003f04070 */
[----:B------:R-:W-:Y:S01]  /*a430*/  IMAD.MOV R11, RZ, RZ, -R11 ;  /* 0x000000ffff0b7224 */ /* 0x000fe200078e0a0b */
[----:B------:R-:W-:-:S03]  /*a440*/  ISETP.GT.U32.AND P3, PT, R0, R4, PT ;  /* 0x000000040000720c */ /* 0x000fc60003f64070 */
[----:B------:R-:W-:-:S05]  /*a450*/  IMAD R7, R0, R11, R7 ;  /* 0x0000000b00077224 */ /* 0x000fca00078e0207 */
[----:B------:R-:W-:Y:S01]  /*a460*/  ISETP.GT.U32.AND P2, PT, R0, R7, PT ;  /* 0x000000070000720c */ /* 0x000fe20003f44070 */
[----:B------:R-:W-:-:S04]  /*a470*/  @!P0 IMAD.IADD R9, R9, 0x1, -R0 ;  /* 0x0000000109098824 */ /* 0x000fc800078e0a00 */
[----:B------:R-:W-:Y:S01]  /*a480*/  @!P3 IMAD.IADD R4, R4, 0x1, -R0 ;  /* 0x000000010404b824 */ /* 0x000fe200078e0a00 */
[----:B------:R-:W-:-:S04]  /*a490*/  ISETP.GT.U32.AND P0, PT, R0, R9, PT ;  /* 0x000000090000720c */ /* 0x000fc80003f04070 */
[----:B------:R-:W-:-:S03]  /*a4a0*/  ISETP.GT.U32.AND P3, PT, R0, R4, PT ;  /* 0x000000040000720c */ /* 0x000fc60003f64070 */
[----:B------:R-:W-:Y:S02]  /*a4b0*/  @!P2 IMAD.IADD R7, R7, 0x1, -R0 ;  /* 0x000000010707a824 */ /* 0x000fe400078e0a00 */
[----:B------:R-:W-:-:S03]  /*a4c0*/  IMAD.HI.U32 R11, R6, R8, RZ ;  /* 0x00000008060b7227 */ /* 0x000fc600078e00ff */
[----:B------:R-:W-:Y:S01]  /*a4d0*/  ISETP.GT.U32.AND P2, PT, R0, R7, PT ;  /* 0x000000070000720c */ /* 0x000fe20003f44070 */
[----:B------:R-:W-:Y:S02]  /*a4e0*/  IMAD.MOV R11, RZ, RZ, -R11 ;  /* 0x000000ffff0b7224 */ /* 0x000fe400078e0a0b */
[--C-:B------:R-:W-:Y:S01]  /*a4f0*/  @!P0 IMAD.IADD R9, R9, 0x1, -R0.reuse ;  /* 0x0000000109098824 */ /* 0x100fe200078e0a00 */
[----:B------:R-:W-:Y:S01]  /*a500*/  IABS R10, R12 ;  /* 0x0000000c000a7213 */ /* 0x000fe20000000000 */
[----:B------:R-:W-:Y:S01]  /*a510*/  @!P3 IMAD.IADD R4, R4, 0x1, -R0 ;  /* 0x000000010404b824 */ /* 0x000fe200078e0a00 */
[----:B------:R-:W-:Y:S01]  /*a520*/  ISETP.GE.AND P3, PT, R12, RZ, PT ;  /* 0x000000ff0c00720c */ /* 0x000fe20003f66270 */
[----:B------:R-:W-:Y:S01]  /*a530*/  IMAD.MOV.U32 R12, RZ, RZ, R9 ;  /* 0x000000ffff0c7224 */ /* 0x000fe200078e0009 */
[----:B------:R-:W-:Y:S01]  /*a540*/  STL [R1+0x89c], R2 ;  /* 0x00089c0201007387 */ /* 0x000fe20000100800 */
[----:B------:R-:W-:Y:S02]  /*a550*/  IMAD R8, R0, R11, R8 ;  /* 0x0000000b00087224 */ /* 0x000fe400078e0208 */
[----:B------:R-:W-:Y:S01]  /*a560*/  @!P6 IMAD.MOV R4, RZ, RZ, -R4 ;  /* 0x000000ffff04e224 */ /* 0x000fe200078e0a04 */
[----:B------:R-:W4:Y:S01]  /*a570*/  LDL.LU R11, [R1+0x4fc] ;  /* 0x0004fc00010b7983 */ /* 0x000f220000300800 */
[----:B------:R-:W-:-:S02]  /*a580*/  @!P5 IMAD.MOV R12, RZ, RZ, -R12 ;  /* 0x000000ffff0cd224 */ /* 0x000fc400078e0a0c */
[----:B------:R-:W-:Y:S01]  /*a590*/  @!P2 IMAD.IADD R7, R7, 0x1, -R0 ;  /* 0x000000010707a824 */ /* 0x000fe200078e0a00 */
[----:B------:R-:W-:Y:S04]  /*a5a0*/  STL [R1+0x898], R4 ;  /* 0x0008980401007387 */ /* 0x000fe80000100800 */
[----:B------:R0:W-:Y:S01]  /*a5b0*/  STL [R1+0x894], R12 ;  /* 0x0008940c01007387 */ /* 0x0001e20000100800 */
[----:B---3--:R-:W-:Y:S02]  /*a5c0*/  IABS R9, R14 ;  /* 0x0000000e00097213 */ /* 0x008fe40000000000 */
[----:B------:R-:W-:Y:S01]  /*a5d0*/  ISETP.GE.AND P2, PT, R14, RZ, PT ;  /* 0x000000ff0e00720c */ /* 0x000fe20003f46270 */
[----:B------:R-:W-:Y:S02]  /*a5e0*/  IMAD.MOV.U32 R14, RZ, RZ, R7 ;  /* 0x000000ffff0e7224 */ /* 0x000fe400078e0007 */
[----:B0-----:R-:W-:Y:S01]  /*a5f0*/  IMAD.HI.U32 R12, R6, R9, RZ ;  /* 0x00000009060c7227 */ /* 0x001fe200078e00ff */
[----:B------:R-:W3:Y:S03]  /*a600*/  LDL R7, [R1+0x50c] ;  /* 0x00050c0001077983 */ /* 0x000ee60000100800 */
[----:B------:R-:W-:-:S02]  /*a610*/  @!P4 IMAD.MOV R14, RZ, RZ, -R14 ;  /* 0x000000ffff0ec224 */ /* 0x000fc400078e0a0e */
[----:B------:R-:W-:-:S03]  /*a620*/  IMAD.MOV R12, RZ, RZ, -R12 ;  /* 0x000000ffff0c7224 */ /* 0x000fc600078e0a0c */
[----:B------:R0:W-:Y:S01]  /*a630*/  STL [R1+0x890], R14 ;  /* 0x0008900e01007387 */ /* 0x0001e20000100800 */
[----:B------:R-:W-:-:S03]  /*a640*/  IMAD R9, R0, R12, R9 ;  /* 0x0000000c00097224 */ /* 0x000fc600078e0209 */
[----:B0-----:R-:W3:Y:S04]  /*a650*/  LDL.LU R14, [R1+0x514] ;  /* 0x00051400010e7983 */ /* 0x001ee80000300800 */
[----:B------:R-:W3:Y:S01]  /*a660*/  LDL R12, [R1+0x510] ;  /* 0x00051000010c7983 */ /* 0x000ee20000100800 */
[----:B------:R-:W-:-:S04]  /*a670*/  IMAD.HI.U32 R5, R6, R10, RZ ;  /* 0x0000000a06057227 */ /* 0x000fc800078e00ff */
[----:B------:R-:W-:Y:S01]  /*a680*/  IMAD.MOV R5, RZ, RZ, -R5 ;  /* 0x000000ffff057224 */ /* 0x000fe200078e0a05 */
[----:B------:R-:W-:-:S03]  /*a690*/  ISETP.GT.U32.AND P0, PT, R0, R8, PT ;  /* 0x000000080000720c */ /* 0x000fc60003f04070 */
[----:B------:R-:W-:-:S05]  /*a6a0*/  IMAD R5, R0, R5, R10 ;  /* 0x0000000500057224 */ /* 0x000fca00078e020a */
[----:B------:R-:W-:-:S05]  /*a6b0*/  ISETP.GT.U32.AND P5, PT, R0, R5, PT ;  /* 0x000000050000720c */ /* 0x000fca0003fa4070 */
[----:B------:R-:W-:Y:S01]  /*a6c0*/  @!P0 IMAD.IADD R8, R8, 0x1, -R0 ;  /* 0x0000000108088824 */ /* 0x000fe200078e0a00 */
[----:B----4-:R-:W-:-:S04]  /*a6d0*/  IABS R2, R11 ;  /* 0x0000000b00027213 */ /* 0x010fc80000000000 */
[----:B------:R-:W-:-:S03]  /*a6e0*/  ISETP.GT.U32.AND P0, PT, R0, R8, PT ;  /* 0x000000080000720c */ /* 0x000fc60003f04070 */
[----:B------:R-:W-:Y:S01]  /*a6f0*/  @!P5 IMAD.IADD R5, R5, 0x1, -R0 ;  /* 0x000000010505d824 */ /* 0x000fe200078e0a00 */
[----:B------:R-:W-:Y:S01]  /*a700*/  IABS R4, R13 ;  /* 0x0000000d00047213 */ /* 0x000fe20000000000 */
[----:B------:R-:W-:Y:S01]  /*a710*/  IMAD.HI.U32 R10, R6, R2, RZ ;  /* 0x00000002060a7227 */ /* 0x000fe200078e00ff */
[----:B------:R-:W-:Y:S02]  /*a720*/  ISETP.GE.AND P6, PT, R11, RZ, PT ;  /* 0x000000ff0b00720c */ /* 0x000fe40003fc6270 */
[----:B------:R-:W-:Y:S01]  /*a730*/  ISETP.GT.U32.AND P5, PT, R0, R5, PT ;  /* 0x000000050000720c */ /* 0x000fe20003fa4070 */
[----:B------:R-:W-:Y:S02]  /*a740*/  IMAD.MOV R10, RZ, RZ, -R10 ;  /* 0x000000ffff0a7224 */ /* 0x000fe400078e0a0a */
[----:B------:R-:W-:-:S04]  /*a750*/  IMAD.HI.U32 R11, R6, R4, RZ ;  /* 0x00000004060b7227 */ /* 0x000fc800078e00ff */
[----:B------:R-:W-:Y:S01]  /*a760*/  IMAD R2, R0, R10, R2 ;  /* 0x0000000a00027224 */ /* 0x000fe200078e0202 */
[----:B--2---:R-:W-:Y:S01]  /*a770*/  IABS R10, R15 ;  /* 0x0000000f000a7213 */ /* 0x004fe20000000000 */
[----:B------:R-:W-:Y:S02]  /*a780*/  IMAD.MOV R11, RZ, RZ, -R11 ;  /* 0x000000ffff0b7224 */ /* 0x000fe400078e0a0b */
[----:B------:R-:W-:Y:S01]  /*a790*/  @!P0 IMAD.IADD R8, R8, 0x1, -R0 ;  /* 0x0000000108088824 */ /* 0x000fe200078e0a00 */
[C---:B------:R-:W-:Y:S01]  /*a7a0*/  ISETP.GT.U32.AND P0, PT, R0.reuse, R9, PT ;  /* 0x000000090000720c */ /* 0x040fe20003f04070 */
[----:B------:R-:W-:Y:S02]  /*a7b0*/  IMAD R4, R0, R11, R4 ;  /* 0x0000000b00047224 */ /* 0x000fe400078e0204 */
[----:B------:R-:W-:Y:S01]  /*a7c0*/  @!P5 IMAD.IADD R5, R5, 0x1, -R0 ;  /* 0x000000010505d824 */ /* 0x000fe200078e0a00 */
[----:B------:R-:W-:-:S03]  /*a7d0*/  @!P1 IADD3 R8, -R8, RZ, RZ ;  /* 0x000000ff08089210 */ /* 0x000fc60007ffe1ff */
[----:B------:R-:W-:Y:S02]  /*a7e0*/  @!P3 IMAD.MOV R5, RZ, RZ, -R5 ;  /* 0x000000ffff05b224 */ /* 0x000fe400078e0a05 */
[----:B------:R0:W-:Y:S04]  /*a7f0*/  STL [R1+0x88c], R8 ;  /* 0x00088c0801007387 */ /* 0x0001e80000100800 */
[----:B------:R-:W-:Y:S01]  /*a800*/  @!P0 IMAD.IADD R9, R9, 0x1, -R0 ;  /* 0x0000000109098824 */ /* 0x000fe200078e0a00 */
[----:B------:R-:W-:Y:S01]  /*a810*/  STL [R1+0x888], R5 ;  /* 0x0008880501007387 */ /* 0x000fe20000100800 */
[----:B------:R-:W-:Y:S02]  /*a820*/  ISETP.GE.AND P0, PT, R15, RZ, PT ;  /* 0x000000ff0f00720c */ /* 0x000fe40003f06270 */
[----:B---3--:R-:W-:Y:S01]  /*a830*/  IABS R11, R12 ;  /* 0x0000000c000b7213 */ /* 0x008fe20000000000 */
[----:B------:R-:W-:-:S04]  /*a840*/  IMAD.HI.U32 R12, R6, R10, RZ ;  /* 0x0000000a060c7227 */ /* 0x000fc800078e00ff */
[----:B------:R-:W-:-:S04]  /*a850*/  IMAD.MOV R12, RZ, RZ, -R12 ;  /* 0x000000ffff0c7224 */ /* 0x000fc800078e0a0c */
[C---:B------:R-:W-:Y:S02]  /*a860*/  IMAD R10, R0.reuse, R12, R10 ;  /* 0x0000000c000a7224 */ /* 0x040fe400078e020a */
[----:B------:R-:W2:Y:S04]  /*a870*/  LDL.LU R12, [R1+0x50c] ;  /* 0x00050c00010c7983 */ /* 0x000ea80000300800 */
[----:B------:R-:W3:Y:S01]  /*a880*/  LDL.LU R15, [R1+0x520] ;  /* 0x00052000010f7983 */ /* 0x000ee20000300800 */
[----:B------:R-:W-:Y:S02]  /*a890*/  ISETP.GT.U32.AND P4, PT, R0, R2, PT ;  /* 0x000000020000720c */ /* 0x000fe40003f84070 */
[----:B------:R-:W-:-:S11]  /*a8a0*/  IABS R7, R7 ;  /* 0x0000000700077213 */ /* 0x000fd60000000000 */
[----:B------:R-:W-:-:S05]  /*a8b0*/  @!P4 IMAD.IADD R2, R2, 0x1, -R0 ;  /* 0x000000010202c824 */ /* 0x000fca00078e0a00 */
[----:B------:R-:W-:Y:S01]  /*a8c0*/  ISETP.GT.U32.AND P4, PT, R0, R2, PT ;  /* 0x000000020000720c */ /* 0x000fe20003f84070 */
[----:B0-----:R-:W-:Y:S01]  /*a8d0*/  IMAD.HI.U32 R8, R6, R7, RZ ;  /* 0x0000000706087227 */ /* 0x001fe200078e00ff */
[----:B------:R-:W-:-:S03]  /*a8e0*/  ISETP.GE.AND P1, PT, R13, RZ, PT ;  /* 0x000000ff0d00720c */ /* 0x000fc60003f26270 */
[----:B------:R-:W-:-:S04]  /*a8f0*/  IMAD.HI.U32 R13, R6, R11, RZ ;  /* 0x0000000b060d7227 */ /* 0x000fc800078e00ff */
[----:B------:R-:W-:Y:S02]  /*a900*/  IMAD.MOV R8, RZ, RZ, -R8 ;  /* 0x000000ffff087224 */ /* 0x000fe400078e0a08 */
[----:B------:R-:W-:Y:S02]  /*a910*/  IMAD.MOV R13, RZ, RZ, -R13 ;  /* 0x000000ffff0d7224 */ /* 0x000fe400078e0a0d */
[----:B------:R-:W-:Y:S02]  /*a920*/  @!P4 IMAD.IADD R2, R2, 0x1, -R0 ;  /* 0x000000010202c824 */ /* 0x000fe400078e0a00 */
[C---:B------:R-:W-:Y:S02]  /*a930*/  IMAD R7, R0.reuse, R8, R7 ;  /* 0x0000000800077224 */ /* 0x040fe400078e0207 */
[----:B------:R-:W-:Y:S02]  /*a940*/  IMAD.MOV.U32 R8, RZ, RZ, R2 ;  /* 0x000000ffff087224 */ /* 0x000fe400078e0002 */
[C---:B------:R-:W-:Y:S01]  /*a950*/  IMAD R11, R0.reuse, R13, R11 ;  /* 0x0000000d000b7224 */ /* 0x040fe200078e020b */
[----:B---3--:R0:W-:Y:S04]  /*a960*/  STL [R1+0x3f08], R15 ;  /* 0x003f080f01007387 */ /* 0x0081e80000100800 */
[----:B------:R-:W3:Y:S04]  /*a970*/  LDL R2, [R1+0x518] ;  /* 0x0005180001027983 */ /* 0x000ee80000100800 */
[----:B0-----:R-:W4:Y:S04]  /*a980*/  LDL R15, [R1+0x51c] ;  /* 0x00051c00010f7983 */ /* 0x001f280000100800 */
[----:B------:R-:W2:Y:S01]  /*a990*/  LDL.LU R13, [R1+0x510] ;  /* 0x00051000010d7983 */ /* 0x000ea20000300800 */
[----:B------:R-:W-:-:S02]  /*a9a0*/  ISETP.GT.U32.AND P5, PT, R0, R4, PT ;  /* 0x000000040000720c */ /* 0x000fc40003fa4070 */
[C---:B------:R-:W-:Y:S02]  /*a9b0*/  ISETP.GT.U32.AND P3, PT, R0.reuse, R9, PT ;  /* 0x000000090000720c */ /* 0x040fe40003f64070 */
[----:B------:R-:W-:-:S09]  /*a9c0*/  ISETP.GT.U32.AND P4, PT, R0, R10, PT ;  /* 0x0000000a0000720c */ /* 0x000fd20003f84070 */
[----:B------:R-:W-:-:S05]  /*a9d0*/  @!P5 IMAD.IADD R4, R4, 0x1, -R0 ;  /* 0x000000010404d824 */ /* 0x000fca00078e0a00 */
[----:B------:R-:W-:Y:S01]  /*a9e0*/  ISETP.GT.U32.AND P5, PT, R0, R4, PT ;  /* 0x000000040000720c */ /* 0x000fe20003fa4070 */
[--C-:B------:R-:W-:Y:S02]  /*a9f0*/  @!P3 IMAD.IADD R9, R9, 0x1, -R0.reuse ;  /* 0x000000010909b824 */ /* 0x100fe400078e0a00 */
[----:B------:R-:W-:Y:S02]  /*aa00*/  @!P4 IMAD.IADD R10, R10, 0x1, -R0 ;  /* 0x000000010a0ac824 */ /* 0x000fe400078e0a00 */
[----:B------:R-:W-:-:S08]  /*aa10*/  @!P6 IMAD.MOV R8, RZ, RZ, -R8 ;  /* 0x000000ffff08e224 */ /* 0x000fd000078e0a08 */
[----:B------:R-:W-:Y:S01]  /*aa20*/  @!P5 IMAD.IADD R4, R4, 0x1, -R0 ;  /* 0x000000010404d824 */ /* 0x000fe200078e0a00 */
[----:B------:R-:W-:Y:S01]  /*aa30*/  STL [R1+0x884], R8 ;  /* 0x0008840801007387 */ /* 0x000fe20000100800 */
[----:B--2---:R-:W-:Y:S02]  /*aa40*/  ISETP.GE.AND P4, PT, R13, RZ, PT ;  /* 0x000000ff0d00720c */ /* 0x004fe40003f86270 */
[----:B----4-:R-:W-:Y:S01]  /*aa50*/  IABS R13, R15 ;  /* 0x0000000f000d7213 */ /* 0x010fe20000000000 */
[----:B------:R-:W-:-:S04]  /*aa60*/  IMAD.MOV.U32 R15, RZ, RZ, R9 ;  /* 0x000000ffff0f7224 */ /* 0x000fc800078e0009 */
[----:B------:R-:W-:Y:S02]  /*aa70*/  @!P2 IMAD.MOV R15, RZ, RZ, -R15 ;  /* 0x000000ffff0fa224 */ /* 0x000fe400078e0a0f */
[----:B------:R-:W-:Y:S02]  /*aa80*/  IMAD.MOV.U32 R9, RZ, RZ, R4 ;  /* 0x000000ffff097224 */ /* 0x000fe400078e0004 */
[----:B------:R-:W2:Y:S04]  /*aa90*/  LDL R4, [R1+0x524] ;  /* 0x0005240001047983 */ /* 0x000ea80000100800 */
[----:B------:R0:W-:Y:S04]  /*aaa0*/  STL [R1+0x880], R15 ;  /* 0x0008800f01007387 */ /* 0x0001e80000100800 */
[----:B0-----:R-:W4:Y:S01]  /*aab0*/  LDL.LU R15, [R1+0x3f08] ;  /* 0x003f0800010f7983 */ /* 0x001f220000300800 */
[----:B------:R-:W-:-:S02]  /*aac0*/  ISETP.GT.U32.AND P3, PT, R0, R11, PT ;  /* 0x0000000b0000720c */ /* 0x000fc40003f64070 */
[----:B------:R-:W-:Y:S02]  /*aad0*/  IABS R5, R14 ;  /* 0x0000000e00057213 */ /* 0x000fe40000000000 */
[----:B---3--:R-:W-:Y:S02]  /*aae0*/  IABS R2, R2 ;  /* 0x0000000200027213 */ /* 0x008fe40000000000 */
[----:B------:R-:W-:Y:S01]  /*aaf0*/  ISETP.GE.AND P5, PT, R12, RZ, PT ;  /* 0x000000ff0c00720c */ /* 0x000fe20003fa6270 */
[----:B------:R-:W-:-:S04]  /*ab00*/  IMAD.HI.U32 R12, R6, R5, RZ ;  /* 0x00000005060c7227 */ /* 0x000fc800078e00ff */
[----:B------:R-:W-:-:S04]  /*ab10*/  IMAD.HI.U32 R8, R6, R2, RZ ;  /* 0x0000000206087227 */ /* 0x000fc800078e00ff */
[----:B------:R-:W-:Y:S02]  /*ab20*/  @!P1 IMAD.MOV R9, RZ, RZ, -R9 ;  /* 0x000000ffff099224 */ /* 0x000fe400078e0a09 */
[----:B------:R-:W-:Y:S02]  /*ab30*/  IMAD.MOV R12, RZ, RZ, -R12 ;  /* 0x000000ffff0c7224 */ /* 0x000fe400078e0a0c */
[----:B------:R-:W-:Y:S01]  /*ab40*/  IMAD.MOV R8, RZ, RZ, -R8 ;  /* 0x000000ffff087224 */ /* 0x000fe200078e0a08 */
[----:B------:R-:W-:Y:S01]  /*ab50*/  STL [R1+0x87c], R9 ;  /* 0x00087c0901007387 */ /* 0x000fe20000100800 */
[----:B------:R-:W-:Y:S01]  /*ab60*/  @!P3 IMAD.IADD R11, R11, 0x1, -R0 ;  /* 0x000000010b0bb824 */ /* 0x000fe200078e0a00 */
[----:B------:R-:W-:Y:S01]  /*ab70*/  ISETP.GE.AND P3, PT, R14, RZ, PT ;  /* 0x000000ff0e00720c */ /* 0x000fe20003f66270 */
[C---:B------:R-:W-:Y:S01]  /*ab80*/  IMAD R5, R0.reuse, R12, R5 ;  /* 0x0000000c00057224 */ /* 0x040fe200078e0205 */
[----:B------:R-:W3:Y:S01]  /*ab90*/  LDL R14, [R1+0x528] ;  /* 0x00052800010e7983 */ /* 0x000ee20000100800 */
[----:B------:R-:W-:-:S03]  /*aba0*/  IMAD R2, R0, R8, R2 ;  /* 0x0000000800027224 */ /* 0x000fc600078e0202 */
[----:B------:R-:W3:Y:S01]  /*abb0*/  LDL.LU R12, [R1+0x518] ;  /* 0x00051800010c7983 */ /* 0x000ee20000300800 */
[----:B----4-:R-:W-:-:S03]  /*abc0*/  IABS R8, R15 ;  /* 0x0000000f00087213 */ /* 0x010fc60000000000 */
[----:B------:R0:W-:Y:S04]  /*abd0*/  STL [R1+0x3f00], R15 ;  /* 0x003f000f01007387 */ /* 0x0001e80000100800 */
[----:B0-----:R-:W4:Y:S01]  /*abe0*/  LDL.LU R15, [R1+0x51c] ;  /* 0x00051c00010f7983 */ /* 0x001f220000300800 */
[----:B------:R-:W-:-:S13]  /*abf0*/  ISETP.GT.U32.AND P6, PT, R0, R7, PT ;  /* 0x000000070000720c */ /* 0x000fda0003fc4070 */
[----:B------:R-:W-:Y:S01]  /*ac00*/  @!P6 IMAD.IADD R7, R7, 0x1, -R0 ;  /* 0x000000010707e824 */ /* 0x000fe200078e0a00 */
[----:B------:R-:W-:-:S13]  /*ac10*/  ISETP.GT.U32.AND P6, PT, R0, R10, PT ;  /* 0x0000000a0000720c */ /* 0x000fda0003fc4070 */
[----:B------:R-:W-:Y:S01]  /*ac20*/  @!P6 IMAD.IADD R10, R10, 0x1, -R0 ;  /* 0x000000010a0ae824 */ /* 0x000fe200078e0a00 */
[----:B----4-:R0:W-:Y:S03]  /*ac30*/  STL [R1+0x3f04], R15 ;  /* 0x003f040f01007387 */ /* 0x0101e60000100800 */
[----:B0-----:R-:W-:Y:S02]  /*ac40*/  IMAD.MOV.U32 R15, RZ, RZ, R10 ;  /* 0x000000ffff0f7224 */ /* 0x001fe400078e000a */
[----:B------:R-:W4:Y:S02]  /*ac50*/  LDL R10, [R1+0x52c] ;  /* 0x00052c00010a7983 */ /* 0x000f240000100800 */
[----:B------:R-:W-:-:S05]  /*ac60*/  @!P0 IMAD.MOV R15, RZ, RZ, -R15 ;  /* 0x000000ffff0f8224 */ /* 0x000fca00078e0a0f */
[----:B------:R0:W-:Y:S04]  /*ac70*/  STL [R1+0x878], R15 ;  /* 0x0008780f01007387 */ /* 0x0001e80000100800 */
[----:B0-----:R-:W4:Y:S01]  /*ac80*/  LDL.LU R15, [R1+0x3f04] ;  /* 0x003f0400010f7983 */ /* 0x001f220000300800 */
[----:B------:R-:W-:Y:S01]  /*ac90*/  IMAD.HI.U32 R9, R6, R13, RZ ;  /* 0x0000000d06097227 */ /* 0x000fe200078e00ff */
[----:B--2---:R-:W-:-:S03]  /*aca0*/  IABS R4, R4 ;  /* 0x0000000400047213 */ /* 0x004fc60000000000 */
[----:B------:R-:W-:-:S04]  /*acb0*/  IMAD.MOV R9, RZ, RZ, -R9 ;  /* 0x000000ffff097224 */ /* 0x000fc800078e0a09 */
[----:B------:R-:W-:Y:S01]  /*acc0*/  IMAD R13, R0, R9, R13 ;  /* 0x00000009000d7224 */ /* 0x000fe200078e020d */
[----:B---3--:R-:W-:Y:S01]  /*acd0*/  IABS R9, R14 ;  /* 0x0000000e00097213 */ /* 0x008fe20000000000 */
[----:B------:R-:W-:-:S04]  /*ace0*/  IMAD.HI.U32 R14, R6, R4, RZ ;  /* 0x00000004060e7227 */ /* 0x000fc800078e00ff */
[----:B------:R-:W-:-:S04]  /*acf0*/  IMAD.MOV R14, RZ, RZ, -R14 ;  /* 0x000000ffff0e7224 */ /* 0x000fc800078e0a0e */
[C---:B------:R-:W-:Y:S01]  /*ad00*/  IMAD R4, R0.reuse, R14, R4 ;  /* 0x0000000e00047224 */ /* 0x040fe200078e0204 */
[C---:B------:R-:W-:Y:S02]  /*ad10*/  ISETP.GT.U32.AND P1, PT, R0.reuse, R11, PT ;  /* 0x0000000b0000720c */ /* 0x040fe40003f24070 */
[----:B------:R-:W-:Y:S02]  /*ad20*/  ISETP.GT.U32.AND P2, PT, R0, R7, PT ;  /* 0x000000070000720c */ /* 0x000fe40003f44070 */
[----:B----4-:R-:W-:Y:S02]  /*ad30*/  ISETP.GE.AND P0, PT, R15, RZ, PT ;  /* 0x000000ff0f00720c */ /* 0x010fe40003f06270 */
[----:B------:R-:W2:Y:S04]  /*ad40*/  LDL.LU R15, [R1+0x3f00] ;  /* 0x003f0000010f7983 */ /* 0x000ea80000300800 */
[----:B------:R-:W-:Y:S04]  /*ad50*/  STL [R1+0x3efc], R4 ;  /* 0x003efc0401007387 */ /* 0x000fe80000100800 */
[----:B------:R-:W3:Y:S01]  /*ad60*/  LDL.LU R14, [R1+0x530] ;  /* 0x00053000010e7983 */ /* 0x000ee20000300800 */
[----:B------:R-:W-:Y:S01]  /*ad70*/  @!P1 IMAD.IADD R11, R11, 0x1, -R0 ;  /* 0x000000010b0b9824 */ /* 0x000fe200078e0a00 */
[----:B------:R-:W-:Y:S01]  /*ad80*/  ISETP.GE.AND P1, PT, R12, RZ, PT ;  /* 0x000000ff0c00720c */ /* 0x000fe20003f26270 */
[----:B------:R-:W-:-:S04]  /*ad90*/  IMAD.HI.U32 R12, R6, R8, RZ ;  /* 0x00000008060c7227 */ /* 0x000fc800078e00ff */
[----:B------:R-:W-:Y:S02]  /*ada0*/  IMAD.MOV R12, RZ, RZ, -R12 ;  /* 0x000000ffff0c7224 */ /* 0x000fe400078e0a0c */
[----:B------:R-:W-:Y:S02]  /*adb0*/  @!P2 IMAD.IADD R7, R7, 0x1, -R0 ;  /* 0x000000010707a824 */ /* 0x000fe400078e0a00 */
[----:B------:R-:W-:Y:S01]  /*adc0*/  IMAD R12, R0, R12, R8 ;  /* 0x0000000c000c7224 */ /* 0x000fe200078e0208 */
[----:B------:R-:W-:Y:S01]  /*add0*/  IABS R8, R10 ;  /* 0x0000000a00087213 */ /* 0x000fe20000000000 */
[----:B------:R-:W-:-:S04]  /*ade0*/  IMAD.MOV.U32 R10, RZ, RZ, R7 ;  /* 0x000000ffff0a7224 */ /* 0x000fc800078e0007 */
[----:B------:R-:W-:Y:S02]  /*adf0*/  @!P5 IMAD.MOV R10, RZ, RZ, -R10 ;  /* 0x000000ffff0ad224 */ /* 0x000fe400078e0a0a */
[----:B------:R-:W-:-:S04]  /*ae00*/  IMAD.HI.U32 R7, R6, R9, RZ ;  /* 0x0000000906077227 */ /* 0x000fc800078e00ff */
[----:B------:R-:W-:-:S04]  /*ae10*/  IMAD.MOV R7, RZ, RZ, -R7 ;  /* 0x000000ffff077224 */ /* 0x000fc800078e0a07 */
[C---:B------:R-:W-:Y:S01]  /*ae20*/  IMAD R7, R0.reuse, R7, R9 ;  /* 0x0000000700077224 */ /* 0x040fe200078e0209 */
[----:B------:R-:W-:Y:S01]  /*ae30*/  ISETP.GT.U32.AND P6, PT, R0, R5, PT ;  /* 0x000000050000720c */ /* 0x000fe20003fc4070 */
[----:B---3--:R0:W-:Y:S04]  /*ae40*/  STL [R1+0x3ef8], R14 ;  /* 0x003ef80e01007387 */ /* 0x0081e80000100800 */
[----:B------:R1:W-:Y:S04]  /*ae50*/  STL [R1+0x874], R10 ;  /* 0x0008740a01007387 */ /* 0x0003e80000100800 */
[----:B0-----:R-:W3:Y:S01]  /*ae60*/  LDL.LU R14, [R1+0x524] ;  /* 0x00052400010e7983 */ /* 0x001ee20000300800 */
[----:B-1----:R-:W-:-:S03]  /*ae70*/  IMAD.MOV.U32 R10, RZ, RZ, R11 ;  /* 0x000000ffff0a7224 */ /* 0x002fc600078e000b */
[----:B------:R-:W4:Y:S01]  /*ae80*/  LDL.LU R11, [R1+0x528] ;  /* 0x00052800010b7983 */ /* 0x000f220000300800 */
[----:B------:R-:W-:Y:S01]  /*ae90*/  @!P4 IMAD.MOV R10, RZ, RZ, -R10 ;  /* 0x000000ffff0ac224 */ /* 0x000fe200078e0a0a */
[----:B--2---:R-:W-:-:S04]  /*aea0*/  ISETP.GE.AND P4, PT, R15, RZ, PT ;  /* 0x000000ff0f00720c */ /* 0x004fc80003f86270 */
[----:B------:R0:W-:Y:S04]  /*aeb0*/  STL [R1+0x870], R10 ;  /* 0x0008700a01007387 */ /* 0x0001e80000100800 */
[----:B------:R-:W2:Y:S04]  /*aec0*/  LDL R9, [R1+0x534] ;  /* 0x0005340001097983 */ /* 0x000ea80000100800 */
[----:B------:R-:W4:Y:S04]  /*aed0*/  LDL R15, [R1+0x53c] ;  /* 0x00053c00010f7983 */ /* 0x000f280000100800 */
[----:B0-----:R-:W4:Y:S01]  /*aee0*/  LDL R10, [R1+0x538] ;  /* 0x00053800010a7983 */ /* 0x001f220000100800 */
[----:B------:R-:W-:Y:S01]  /*aef0*/  ISETP.GT.U32.AND P2, PT, R0, R2, PT ;  /* 0x000000020000720c */ /* 0x000fe20003f44070 */
[----:B------:R-:W-:-:S12]  /*af00*/  @!P6 IMAD.IADD R5, R5, 0x1, -R0 ;  /* 0x000000010505e824 */ /* 0x000fd800078e0a00 */
[----:B------:R-:W-:Y:S01]  /*af10*/  @!P2 IMAD.IADD R2, R2, 0x1, -R0 ;  /* 0x000000010202a824 */ /* 0x000fe200078e0a00 */
[----:B------:R-:W-:-:S04]  /*af20*/  ISETP.GT.U32.AND P2, PT, R0, R5, PT ;  /* 0x000000050000720c */ /* 0x000fc80003f44070 */
[----:B------:R-:W-:-:S09]  /*af30*/  ISETP.GT.U32.AND P5, PT, R0, R2, PT ;  /* 0x000000020000720c */ /* 0x000fd20003fa4070 */
[----:B------:R-:W-:-:S04]  /*af40*/  @!P2 IMAD.IADD R5, R5, 0x1, -R0 ;  /* 0x000000010505a824 */ /* 0x000fc800078e0a00 */
[----:B------:R-:W-:Y:S02]  /*af50*/  IMAD.MOV.U32 R4, RZ, RZ, R5 ;  /* 0x000000ffff047224 */ /* 0x000fe400078e0005 */
[----:B------:R-:W-:-:S04]  /*af60*/  IMAD.HI.U32 R5, R6, R8, RZ ;  /* 0x0000000806057227 */ /* 0x000fc800078e00ff */
[----:B------:R-:W-:Y:S02]  /*af70*/  IMAD.MOV R5, RZ, RZ, -R5 ;  /* 0x000000ffff057224 */ /* 0x000fe400078e0a05 */
[----:B------:R-:W-:Y:S02]  /*af80*/  @!P5 IMAD.IADD R2, R2, 0x1, -R0 ;  /* 0x000000010202d824 */ /* 0x000fe400078e0a00 */
[----:B------:R-:W-:Y:S02]  /*af90*/  IMAD R8, R0, R5, R8 ;  /* 0x0000000500087224 */ /* 0x000fe400078e0208 */
[----:B------:R-:W-:-:S05]  /*afa0*/  @!P3 IMAD.MOV R4, RZ, RZ, -R4 ;  /* 0x000000ffff04b224 */ /* 0x000fca00078e0a04 */
[----:B------:R0:W-:Y:S04]  /*afb0*/  STL [R1+0x86c], R4 ;  /* 0x00086c0401007387 */ /* 0x0001e80000100800 */
[----:B0-----:R-:W4:Y:S01]  /*afc0*/  LDL.LU R4, [R1+0x3efc] ;  /* 0x003efc0001047983 */ /* 0x001f220000300800 */
[----:B---3--:R-:W-:-:S03]  /*afd0*/  ISETP.GE.AND P5, PT, R14, RZ, PT ;  /* 0x000000ff0e00720c */ /* 0x008fc60003fa6270 */
[----:B------:R-:W3:Y:S01]  /*afe0*/  LDL.LU R14, [R1+0x3ef8] ;  /* 0x003ef800010e7983 */ /* 0x000ee20000300800 */
[----:B--2---:R-:W-:Y:S02]  /*aff0*/  IABS R5, R9 ;  /* 0x0000000900057213 */ /* 0x004fe40000000000 */
[----:B----4-:R-:W-:Y:S02]  /*b000*/  IABS R9, R10 ;  /* 0x0000000a00097213 */ /* 0x010fe40000000000 */
[----:B------:R-:W-:Y:S01]  /*b010*/  IABS R10, R15 ;  /* 0x0000000f000a7213 */ /* 0x000fe20000000000 */
[----:B------:R-:W-:-:S04]  /*b020*/  IMAD.MOV.U32 R15, RZ, RZ, R2 ;  /* 0x000000ffff0f7224 */ /* 0x000fc800078e0002 */
[----:B------:R-:W-:-:S05]  /*b030*/  @!P1 IMAD.MOV R15, RZ, RZ, -R15 ;  /* 0x000000ffff0f9224 */ /* 0x000fca00078e0a0f */
[----:B------:R0:W-:Y:S04]  /*b040*/  STL [R1+0x868], R15 ;  /* 0x0008680f01007387 */ /* 0x0001e80000100800 */
[----:B0-----:R-:W2:Y:S01]  /*b050*/  LDL.LU R15, [R1+0x540] ;  /* 0x00054000010f7983 */ /* 0x001ea20000300800 */
[----:B------:R-:W-:-:S13]  /*b060*/  ISETP.GT.U32.AND P6, PT, R0, R13, PT ;  /* 0x0000000d0000720c */ /* 0x000fda0003fc4070 */
[----:B------:R-:W-:-:S05]  /*b070*/  @!P6 IMAD.IADD R13, R13, 0x1, -R0 ;  /* 0x000000010d0de824 */ /* 0x000fca00078e0a00 */
[----:B------:R-:W-:-:S13]  /*b080*/  ISETP.GT.U32.AND P6, PT, R0, R13, PT ;  /* 0x0000000d0000720c */ /* 0x000fda0003fc4070 */
[----:B------:R-:W-:Y:S01]  /*b090*/  @!P6 IMAD.IADD R13, R13, 0x1, -R0 ;  /* 0x000000010d0de824 */ /* 0x000fe200078e0a00 */
[----:B--2---:R0:W-:Y:S04]  /*b0a0*/  STL [R1+0x3ef4], R15 ;  /* 0x003ef40f01007387 */ /* 0x0041e80000100800 */
[----:B0-----:R-:W-:Y:S02]  /*b0b0*/  MOV R15, R13 ;  /* 0x0000000d000f7202 */ /* 0x001fe40000000f00 */
[----:B------:R-:W2:Y:S03]  /*b0c0*/  LDL.LU R13, [R1+0x52c] ;  /* 0x00052c00010d7983 */ /* 0x000ea60000300800 */
[----:B------:R-:W-:-:S05]  /*b0d0*/  @!P0 IMAD.MOV R15, RZ, RZ, -R15 ;  /* 0x000000ffff0f8224 */ /* 0x000fca00078e0a0f */
[----:B------:R0:W-:Y:S04]  /*b0e0*/  STL [R1+0x864], R15 ;  /* 0x0008640f01007387 */ /* 0x0001e80000100800 */
[----:B0-----:R-:W4:Y:S01]  /*b0f0*/  LDL.LU R15, [R1+0x534] ;  /* 0x00053400010f7983 */ /* 0x001f220000300800 */
[----:B------:R-:W-:-:S13]  /*b100*/  ISETP.GT.U32.AND P0, PT, R0, R8, PT ;  /* 0x000000080000720c */ /* 0x000fda0003f04070 */
[----:B------:R-:W-:Y:S01]  /*b110*/  @!P0 IMAD.IADD R8, R8, 0x1, -R0 ;  /* 0x0000000108088824 */ /* 0x000fe200078e0a00 */
[C---:B------:R-:W-:Y:S02]  /*b120*/  ISETP.GT.U32.AND P2, PT, R0.reuse, R12, PT ;  /* 0x0000000c0000720c */ /* 0x040fe40003f44070 */
[C---:B------:R-:W-:Y:S02]  /*b130*/  ISETP.GT.U32.AND P3, PT, R0.reuse, R4, PT ;  /* 0x000000040000720c */ /* 0x040fe40003f64070 */
[----:B------:R-:W-:-:S09]  /*b140*/  ISETP.GT.U32.AND P6, PT, R0, R7, PT ;  /* 0x000000070000720c */ /* 0x000fd20003fc4070 */
[--C-:B------:R-:W-:Y:S01]  /*b150*/  @!P2 IMAD.IADD R12, R12, 0x1, -R0.reuse ;  /* 0x000000010c0ca824 */ /* 0x100fe200078e0a00 */
[----:B------:R-:W-:Y:S01]  /*b160*/  ISETP.GE.AND P2, PT, R11, RZ, PT ;  /* 0x000000ff0b00720c */ /* 0x000fe20003f46270 */
[--C-:B------:R-:W-:Y:S01]  /*b170*/  @!P3 IMAD.IADD R4, R4, 0x1, -R0.reuse ;  /* 0x000000010404b824 */ /* 0x100fe200078e0a00 */
[----:B---3--:R-:W-:Y:S01]  /*b180*/  IABS R11, R14 ;  /* 0x0000000e000b7213 */ /* 0x008fe20000000000 */
[----:B------:R-:W-:-:S03]  /*b190*/  @!P6 IMAD.IADD R7, R7, 0x1, -R0 ;  /* 0x000000010707e824 */ /* 0x000fc600078e0a00 */
[----:B------:R-:W-:Y:S01]  /*b1a0*/  ISETP.GT.U32.AND P6, PT, R0, R4, PT ;  /* 0x000000040000720c */ /* 0x000fe20003fc4070 */
[----:B------:R-:W-:Y:S01]  /*b1b0*/  IMAD.HI.U32 R2, R6, R11, RZ ;  /* 0x0000000b06027227 */ /* 0x000fe200078e00ff */
[----:B------:R-:W-:-:S03]  /*b1c0*/  ISETP.GT.U32.AND P3, PT, R0, R12, PT ;  /* 0x0000000c0000720c */ /* 0x000fc60003f64070 */
[----:B------:R-:W-:Y:S01]  /*b1d0*/  IMAD.MOV R2, RZ, RZ, -R2 ;  /* 0x000000ffff027224 */ /* 0x000fe200078e0a02 */
[----:B----4-:R-:W-:Y:S02]  /*b1e0*/  ISETP.GE.AND P0, PT, R15, RZ, PT ;  /* 0x000000ff0f00720c */ /* 0x010fe40003f06270 */
[----:B------:R-:W3:Y:S01]  /*b1f0*/  LDL.LU R15, [R1+0x3ef4] ;  /* 0x003ef400010f7983 */ /* 0x000ee20000300800 */
[----:B------:R-:W-:-:S04]  /*b200*/  IMAD R2, R0, R2, R11 ;  /* 0x0000000200027224 */ /* 0x000fc800078e020b */
[--C-:B------:R-:W-:Y:S01]  /*b210*/  @!P6 IMAD.IADD R4, R4, 0x1, -R0.reuse ;  /* 0x000000010404e824 */ /* 0x100fe200078e0a00 */
[----:B------:R-:W-:Y:S01]  /*b220*/  ISETP.GT.U32.AND P6, PT, R0, R2, PT ;  /* 0x000000020000720c */ /* 0x000fe20003fc4070 */
[----:B------:R-:W-:Y:S01]  /*b230*/  @!P3 IMAD.IADD R12, R12, 0x1, -R0 ;  /* 0x000000010c0cb824 */ /* 0x000fe200078e0a00 */
[----:B--2---:R-:W-:Y:S01]  /*b240*/  ISETP.GE.AND P3, PT, R13, RZ, PT ;  /* 0x000000ff0d00720c */ /* 0x004fe20003f66270 */
[----:B------:R-:W-:Y:S01]  /*b250*/  IMAD.HI.U32 R13, R6, R5, RZ ;  /* 0x00000005060d7227 */ /* 0x000fe200078e00ff */
[----:B------:R-:W-:-:S03]  /*b260*/  ISETP.GT.U32.AND P1, PT, R0, R7, PT ;  /* 0x000000070000720c */ /* 0x000fc60003f24070 */
[----:B------:R-:W-:Y:S02]  /*b270*/  IMAD.MOV R13, RZ, RZ, -R13 ;  /* 0x000000ffff0d7224 */ /* 0x000fe400078e0a0d */
[----:B------:R-:W-:-:S04]  /*b280*/  IMAD.HI.U32 R11, R6, R9, RZ ;  /* 0x00000009060b7227 */ /* 0x000fc800078e00ff */
[----:B------:R-:W-:Y:S02]  /*b290*/  IMAD R5, R0, R13, R5 ;  /* 0x0000000d00057224 */ /* 0x000fe400078e0205 */
[----:B------:R-:W-:Y:S02]  /*b2a0*/  IMAD.MOV.U32 R13, RZ, RZ, R4 ;  /* 0x000000ffff0d7224 */ /* 0x000fe400078e0004 */
[----:B------:R-:W-:Y:S01]  /*b2b0*/  @!P6 IMAD.IADD R2, R2, 0x1, -R0 ;  /* 0x000000010202e824 */ /* 0x000fe200078e0a00 */
[----:B------:R-:W2:Y:S01]  /*b2c0*/  LDL R4, [R1+0x544] ;  /* 0x0005440001047983 */ /* 0x000ea20000100800 */
[----:B------:R-:W-:Y:S02]  /*b2d0*/  IMAD.MOV R11, RZ, RZ, -R11 ;  /* 0x000000ffff0b7224 */ /* 0x000fe400078e0a0b */
[----:B------:R-:W-:Y:S01]  /*b2e0*/  @!P5 IMAD.MOV R13, RZ, RZ, -R13 ;  /* 0x000000ffff0dd224 */ /* 0x000fe200078e0a0d */
[----:B------:R-:W-:Y:S01]  /*b2f0*/  ISETP.GT.U32.AND P5, PT, R0, R2, PT ;  /* 0x000000020000720c */ /* 0x000fe20003fa4070 */
[----:B------:R-:W-:-:S02]  /*b300*/  @!P4 IMAD.MOV R12, RZ, RZ, -R12 ;  /* 0x000000ffff0cc224 */ /* 0x000fc400078e0a0c */
[----:B------:R-:W-:Y:S02]  /*b310*/  @!P1 IMAD.IADD R7, R7, 0x1, -R0 ;  /* 0x0000000107079824 */ /* 0x000fe400078e0a00 */
[----:B------:R-:W-:Y:S01]  /*b320*/  IMAD R9, R0, R11, R9 ;  /* 0x0000000b00097224 */ /* 0x000fe200078e0209 */
[----:B------:R-:W-:Y:S01]  /*b330*/  ISETP.GE.AND P1, PT, R14, RZ, PT ;  /* 0x000000ff0e00720c */ /* 0x000fe20003f26270 */
[----:B------:R-:W4:Y:S01]  /*b340*/  LDL R11, [R1+0x548] ;  /* 0x00054800010b7983 */ /* 0x000f220000100800 */
[----:B------:R-:W-:-:S03]  /*b350*/  IMAD.HI.U32 R14, R6, R10, RZ ;  /* 0x0000000a060e7227 */ /* 0x000fc600078e00ff */
[----:B------:R0:W-:Y:S01]  /*b360*/  STL [R1+0x860], R12 ;  /* 0x0008600c01007387 */ /* 0x0001e20000100800 */
[----:B------:R-:W-:Y:S02]  /*b370*/  IMAD.MOV R14, RZ, RZ, -R14 ;  /* 0x000000ffff0e7224 */ /* 0x000fe400078e0a0e */
[----:B------:R-:W-:Y:S01]  /*b380*/  @!P5 IMAD.IADD R2, R2, 0x1, -R0 ;  /* 0x000000010202d824 */ /* 0x000fe200078e0a00 */
[----:B------:R1:W-:Y:S01]  /*b390*/  STL [R1+0x85c], R13 ;  /* 0x00085c0d01007387 */ /* 0x0003e20000100800 */
[----:B0-----:R-:W-:-:S04]  /*b3a0*/  IMAD.MOV.U32 R12, RZ, RZ, R7 ;  /* 0x000000ffff0c7224 */ /* 0x001fc800078e0007 */
[----:B------:R-:W-:Y:S01]  /*b3b0*/  @!P2 IMAD.MOV R12, RZ, RZ, -R12 ;  /* 0x000000ffff0ca224 */ /* 0x000fe200078e0a0c */
[----:B-1----:R-:W4:Y:S01]  /*b3c0*/  LDL.LU R13, [R1+0x538] ;  /* 0x00053800010d7983 */ /* 0x002f220000300800 */
[----:B------:R-:W-:-:S03]  /*b3d0*/  IMAD R10, R0, R14, R10 ;  /* 0x0000000e000a7224 */ /* 0x000fc600078e020a */
[----:B---3--:R-:W-:Y:S04]  /*b3e0*/  STL [R1+0x3ef0], R15 ;  /* 0x003ef00f01007387 */ /* 0x008fe80000100800 */
[----:B------:R-:W-:Y:S04]  /*b3f0*/  STL [R1+0x858], R12 ;  /* 0x0008580c01007387 */ /* 0x000fe80000100800 */
[----:B------:R-:W3:Y:S04]  /*b400*/  LDL.LU R14, [R1+0x53c] ;  /* 0x00053c00010e7983 */ /* 0x000ee80000300800 */
[----:B------:R0:W-:Y:S04]  /*b410*/  STL [R1+0x3eec], R2 ;  /* 0x003eec0201007387 */ /* 0x0001e80000100800 */
[----:B0-----:R-:W3:Y:S01]  /*b420*/  LDL R2, [R1+0x550] ;  /* 0x0005500001027983 */ /* 0x001ee20000100800 */
[----:B------:R-:W-:-:S02]  /*b430*/  ISETP.GT.U32.AND P4, PT, R0, R8, PT ;  /* 0x000000080000720c */ /* 0x000fc40003f84070 */
[----:B------:R-:W-:Y:S02]  /*b440*/  IABS R7, R15 ;  /* 0x0000000f00077213 */ /* 0x000fe40000000000 */
[----:B--2---:R-:W-:-:S09]  /*b450*/  IABS R4, R4 ;  /* 0x0000000400047213 */ /* 0x004fd20000000000 */
[----:B------:R-:W-:-:S04]  /*b460*/  @!P4 IMAD.IADD R8, R8, 0x1, -R0 ;  /* 0x000000010808c824 */ /* 0x000fc800078e0a00 */
[----:B------:R-:W-:Y:S02]  /*b470*/  IMAD.MOV.U32 R15, RZ, RZ, R8 ;  /* 0x000000ffff0f7224 */ /* 0x000fe400078e0008 */
[----:B------:R-:W2:Y:S02]  /*b480*/  LDL R8, [R1+0x54c] ;  /* 0x00054c0001087983 */ /* 0x000ea40000100800 */
[----:B------:R-:W-:Y:S01]  /*b490*/  @!P3 IMAD.MOV R15, RZ, RZ, -R15 ;  /* 0x000000ffff0fb224 */ /* 0x000fe200078e0a0f */
[----:B----4-:R-:W-:Y:S01]  /*b4a0*/  IABS R12, R11 ;  /* 0x0000000b000c7213 */ /* 0x010fe20000000000 */
[----:B------:R-:W-:-:S03]  /*b4b0*/  IMAD.HI.U32 R11, R6, R4, RZ ;  /* 0x00000004060b7227 */ /* 0x000fc600078e00ff */
[----:B------:R0:W-:Y:S01]  /*b4c0*/  STL [R1+0x854], R15 ;  /* 0x0008540f01007387 */ /* 0x0001e20000100800 */
[----:B------:R-:W-:-:S03]  /*b4d0*/  IMAD.MOV R11, RZ, RZ, -R11 ;  /* 0x000000ffff0b7224 */ /* 0x000fc600078e0a0b */
[----:B0-----:R-:W4:Y:S01]  /*b4e0*/  LDL.LU R15, [R1+0x3ef0] ;  /* 0x003ef000010f7983 */ /* 0x001f220000300800 */
[----:B------:R-:W-:Y:S01]  /*b4f0*/  IMAD R4, R0, R11, R4 ;  /* 0x0000000b00047224 */ /* 0x000fe200078e0204 */
[----:B---3--:R-:W-:Y:S02]  /*b500*/  ISETP.GE.AND P3, PT, R14, RZ, PT ;  /* 0x000000ff0e00720c */ /* 0x008fe40003f66270 */
[----:B------:R-:W3:Y:S01]  /*b510*/  LDL R14, [R1+0x554] ;  /* 0x00055400010e7983 */ /* 0x000ee20000100800 */
[----:B------:R-:W-:-:S03]  /*b520*/  IABS R11, R2 ;  /* 0x00000002000b7213 */ /* 0x000fc60000000000 */
[----:B------:R-:W3:Y:S01]  /*b530*/  LDL.LU R2, [R1+0x544] ;  /* 0x0005440001027983 */ /* 0x000ee20000300800 */
[C---:B------:R-:W-:Y:S02]  /*b540*/  ISETP.GT.U32.AND P2, PT, R0.reuse, R9, PT ;  /* 0x000000090000720c */ /* 0x040fe40003f44070 */
[----:B------:R-:W-:-:S11]  /*b550*/  ISETP.GT.U32.AND P4, PT, R0, R10, PT ;  /* 0x0000000a0000720c */ /* 0x000fd60003f84070 */
[--C-:B------:R-:W-:Y:S02]  /*b560*/  @!P2 IMAD.IADD R9, R9, 0x1, -R0.reuse ;  /* 0x000000010909a824 */ /* 0x100fe400078e0a00 */
[----:B------:R-:W-:-:S03]  /*b570*/  @!P4 IMAD.IADD R10, R10, 0x1, -R0 ;  /* 0x000000010a0ac824 */ /* 0x000fc600078e0a00 */
[C---:B------:R-:W-:Y:S02]  /*b580*/  ISETP.GT.U32.AND P2, PT, R0.reuse, R9, PT ;  /* 0x000000090000720c */ /* 0x040fe40003f44070 */
[----:B------:R-:W-:Y:S02]  /*b590*/  ISETP.GT.U32.AND P4, PT, R0, R10, PT ;  /* 0x0000000a0000720c */ /* 0x000fe40003f84070 */
[----:B--2---:R-:W-:-:S09]  /*b5a0*/  IABS R8, R8 ;  /* 0x0000000800087213 */ /* 0x004fd20000000000 */
[--C-:B------:R-:W-:Y:S01]  /*b5b0*/  @!P2 IMAD.IADD R9, R9, 0x1, -R0.reuse ;  /* 0x000000010909a824 */ /* 0x100fe200078e0a00 */
[----:B------:R-:W-:Y:S01]  /*b5c0*/  ISETP.GT.U32.AND P2, PT, R0, R4, PT ;  /* 0x000000040000720c */ /* 0x000fe20003f44070 */
[----:B------:R-:W-:Y:S01]  /*b5d0*/  @!P4 IMAD.IADD R10, R10, 0x1, -R0 ;  /* 0x000000010a0ac824 */ /* 0x000fe200078e0a00 */
[----:B----4-:R-:W-:Y:S01]  /*b5e0*/  ISETP.GE.AND P4, PT, R15, RZ, PT ;  /* 0x000000ff0f00720c */ /* 0x010fe20003f86270 */
[----:B------:R-:W-:-:S04]  /*b5f0*/  IMAD.HI.U32 R15, R6, R8, RZ ;  /* 0x00000008060f7227 */ /* 0x000fc800078e00ff */
[----:B------:R-:W-:-:S04]  /*b600*/  IMAD.MOV R15, RZ, RZ, -R15 ;  /* 0x000000ffff0f7224 */ /* 0x000fc800078e0a0f */
[----:B------:R-:W-:Y:S02]  /*b610*/  IMAD R8, R0, R15, R8 ;  /* 0x0000000f00087224 */ /* 0x000fe400078e0208 */
[----:B------:R-:W-:Y:S01]  /*b620*/  @!P2 IMAD.IADD R4, R4, 0x1, -R0 ;  /* 0x000000010404a824 */ /* 0x000fe200078e0a00 */
[----:B---3--:R-:W-:Y:S02]  /*b630*/  ISETP.GE.AND P2, PT, R2, RZ, PT ;  /* 0x000000ff0200720c */ /* 0x008fe40003f46270 */
[----:B------:R-:W2:Y:S04]  /*b640*/  LDL.LU R2, [R1+0x3eec] ;  /* 0x003eec0001027983 */ /* 0x000ea80000300800 */
[----:B------:R-:W3:Y:S01]  /*b650*/  LDL R15, [R1+0x558] ;  /* 0x00055800010f7983 */ /* 0x000ee20000100800 */
[----:B------:R-:W-:Y:S01]  /*b660*/  ISETP.GE.AND P5, PT, R13, RZ, PT ;  /* 0x000000ff0d00720c */ /* 0x000fe20003fa6270 */
[----:B------:R-:W-:-:S04]  /*b670*/  IMAD.HI.U32 R13, R6, R7, RZ ;  /* 0x00000007060d7227 */ /* 0x000fc800078e00ff */
[----:B------:R-:W-:-:S04]  /*b680*/  IMAD.MOV R13, RZ, RZ, -R13 ;  /* 0x000000ffff0d7224 */ /* 0x000fc800078e0a0d */
[----:B------:R-:W-:Y:S02]  /*b690*/  IMAD R7, R0, R13, R7 ;  /* 0x0000000d00077224 */ /* 0x000fe400078e0207 */
[----:B------:R-:W-:-:S04]  /*b6a0*/  IMAD.HI.U32 R13, R6, R12, RZ ;  /* 0x0000000c060d7227 */ /* 0x000fc800078e00ff */
[----:B------:R-:W-:-:S04]  /*b6b0*/  IMAD.MOV R13, RZ, RZ, -R13 ;  /* 0x000000ffff0d7224 */ /* 0x000fc800078e0a0d */
[----:B------:R-:W-:Y:S02]  /*b6c0*/  IMAD R12, R0, R13, R12 ;  /* 0x0000000d000c7224 */ /* 0x000fe400078e020c */
[----:B------:R-:W-:-:S04]  /*b6d0*/  IMAD.HI.U32 R13, R6, R11, RZ ;  /* 0x0000000b060d7227 */ /* 0x000fc800078e00ff */
[----:B------:R-:W-:Y:S01]  /*b6e0*/  IMAD.MOV R13, RZ, RZ, -R13 ;  /* 0x000000ffff0d7224 */ /* 0x000fe200078e0a0d */
[----:B------:R2:W-:Y:S03]  /*b6f0*/  STL [R1+0x3ee8], R8 ;  /* 0x003ee80801007387 */ /* 0x0005e60000100800 */
[C---:B------:R-:W-:Y:S01]  /*b700*/  IMAD R13, R0.reuse, R13, R11 ;  /* 0x0000000d000d7224 */ /* 0x040fe200078e020b */
[----:B------:R-:W-:-:S13]  /*b710*/  ISETP.GT.U32.AND P6, PT, R0, R5, PT ;  /* 0x000000050000720c */ /* 0x000fda0003fc4070 */
[----:B------:R-:W-:-:S05]  /*b720*/  @!P6 IMAD.IADD R5, R5, 0x1, -R0 ;  /* 0x000000010505e824 */ /* 0x000fca00078e0a00 */
[----:B------:R-:W-:Y:S02]  /*b730*/  ISETP.GT.U32.AND P6, PT, R0, R5, PT ;  /* 0x000000050000720c */ /* 0x000fe40003fc4070 */
[----:B---3--:R-:W-:Y:S02]  /*b740*/  IABS R11, R15 ;  /* 0x0000000f000b7213 */ /* 0x008fe40000000000 */
[----:B------:R-:W3:Y:S09]  /*b750*/  LDL.LU R15, [R1+0x548] ;  /* 0x00054800010f7983 */ /* 0x000ef20000300800 */
[----:B------:R-:W-:-:S02]  /*b760*/  @!P6 IMAD.IADD R5, R5, 0x1, -R0 ;  /* 0x000000010505e824 */ /* 0x000fc400078e0a00 */
[----:B--2---:R-:W-:Y:S02]  /*b770*/  IMAD.MOV.U32 R8, RZ, RZ, R2 ;  /* 0x000000ffff087224 */ /* 0x004fe400078e0002 */
[----:B------:R-:W-:Y:S02]  /*b780*/  @!P0 IMAD.MOV R5, RZ, RZ, -R5 ;  /* 0x000000ffff058224 */ /* 0x000fe400078e0a05 */
[----:B------:R-:W-:-:S03]  /*b790*/  @!P1 IMAD.MOV R8, RZ, RZ, -R8 ;  /* 0x000000ffff089224 */ /* 0x000fc600078e0a08 */
[----:B------:R0:W-:Y:S04]  /*b7a0*/  STL [R1+0x84c], R5 ;  /* 0x00084c0501007387 */ /* 0x0001e80000100800 */
[----:B------:R1:W-:Y:S04]  /*b7b0*/  STL [R1+0x850], R8 ;  /* 0x0008500801007387 */ /* 0x0003e80000100800 */
[----:B0-----:R-:W2:Y:S01]  /*b7c0*/  LDL.LU R5, [R1+0x54c] ;  /* 0x00054c0001057983 */ /* 0x001ea20000300800 */
[----:B-1----:R-:W-:-:S04]  /*b7d0*/  IMAD.MOV.U32 R8, RZ, RZ, R9 ;  /* 0x000000ffff087224 */ /* 0x002fc800078e0009 */
[----:B------:R-:W-:Y:S02]  /*b7e0*/  @!P5 IMAD.MOV R8, RZ, RZ, -R8 ;  /* 0x000000ffff08d224 */ /* 0x000fe400078e0a08 */
[----:B------:R-:W-:Y:S02]  /*b7f0*/  IMAD.MOV.U32 R9, RZ, RZ, R10 ;  /* 0x000000ffff097224 */ /* 0x000fe400078e000a */
[----:B------:R-:W4:Y:S04]  /*b800*/  LDL.LU R10, [R1+0x55c] ;  /* 0x00055c00010a7983 */ /* 0x000f280000300800 */
[----:B------:R0:W-:Y:S04]  /*b810*/  STL [R1+0x848], R8 ;  /* 0x0008480801007387 */ /* 0x0001e80000100800 */
[----:B0-----:R-:W4:Y:S01]  /*b820*/  LDL.LU R8, [R1+0x3ee8] ;  /* 0x003ee80001087983 */ /* 0x001f220000300800 */
[----:B------:R-:W-:Y:S01]  /*b830*/  @!P3 IMAD.MOV R9, RZ, RZ, -R9 ;  /* 0x000000ffff09b224 */ /* 0x000fe200078e0a09 */
[----:B------:R-:W-:-:S04]  /*b840*/  IABS R14, R14 ;  /* 0x0000000e000e7213 */ /* 0x000fc80000000000 */
[----:B------:R0:W-:Y:S01]  /*b850*/  STL [R1+0x844], R9 ;  /* 0x0008440901007387 */ /* 0x0001e20000100800 */
[----:B------:R-:W-:-:S04]  /*b860*/  IMAD.HI.U32 R2, R6, R14, RZ ;  /* 0x0000000e06027227 */ /* 0x000fc800078e00ff */
[----:B------:R-:W-:Y:S01]  /*b870*/  IMAD.MOV R2, RZ, RZ, -R2 ;  /* 0x000000ffff027224 */ /* 0x000fe200078e0a02 */
[----:B0-----:R-:W4:Y:S03]  /*b880*/  LDL.LU R9, [R1+0x550] ;  /* 0x0005500001097983 */ /* 0x001f260000300800 */
[C---:B------:R-:W-:Y:S01]  /*b890*/  IMAD R2, R0.reuse, R2, R14 ;  /* 0x0000000200027224 */ /* 0x040fe200078e020e */
[----:B---3--:R-:W-:Y:S02]  /*b8a0*/  ISETP.GE.AND P3, PT, R15, RZ, PT ;  /* 0x000000ff0f00720c */ /* 0x008fe40003f66270 */
[----:B------:R-:W3:Y:S04]  /*b8b0*/  LDL.LU R15, [R1+0x554] ;  /* 0x00055400010f7983 */ /* 0x000ee80000300800 */
[----:B------:R-:W3:Y:S01]  /*b8c0*/  LDL.LU R14, [R1+0x560] ;  /* 0x00056000010e7983 */ /* 0x000ee20000300800 */
[----:B------:R-:W-:-:S02]  /*b8d0*/  ISETP.GT.U32.AND P6, PT, R0, R7, PT ;  /* 0x000000070000720c */ /* 0x000fc40003fc4070 */
[----:B------:R-:W-:-:S11]  /*b8e0*/  ISETP.GT.U32.AND P0, PT, R0, R4, PT ;  /* 0x000000040000720c */ /* 0x000fd60003f04070 */
[----:B------:R-:W-:Y:S01]  /*b8f0*/  @!P6 IMAD.IADD R7, R7, 0x1, -R0 ;  /* 0x000000010707e824 */ /* 0x000fe200078e0a00 */
[----:B------:R-:W-:-:S04]  /*b900*/  ISETP.GT.U32.AND P6, PT, R0, R12, PT ;  /* 0x0000000c0000720c */ /* 0x000fc80003fc4070 */
[----:B------:R-:W-:Y:S01]  /*b910*/  ISETP.GT.U32.AND P1, PT, R0, R7, PT ;  /* 0x000000070000720c */ /* 0x000fe20003f24070 */
[----:B------:R-:W-:Y:S01]  /*b920*/  @!P0 IMAD.IADD R4, R4, 0x1, -R0 ;  /* 0x0000000104048824 */ /* 0x000fe200078e0a00 */
[----:B--2---:R-:W-:Y:S01]  /*b930*/  ISETP.GE.AND P0, PT, R5, RZ, PT ;  /* 0x000000ff0500720c */ /* 0x004fe20003f06270 */
[----:B------:R-:W-:-:S06]  /*b940*/  IMAD.HI.U32 R5, R6, R11, RZ ;  /* 0x0000000b06057227 */ /* 0x000fcc00078e00ff */
[----:B------:R-:W-:Y:S01]  /*b950*/  @!P6 IMAD.IADD R12, R12, 0x1, -R0 ;  /* 0x000000010c0ce824 */ /* 0x000fe200078e0a00 */
[----:B----4-:R-:W-:-:S03]  /*b960*/  ISETP.GT.U32.AND P5, PT, R0, R8, PT ;  /* 0x000000080000720c */ /* 0x010fc60003fa4070 */
[----:B------:R-:W-:Y:S01]  /*b970*/  @!P1 IMAD.IADD R7, R7, 0x1, -R0 ;  /* 0x0000000107079824 */ /* 0x000fe200078e0a00 */
[C---:B------:R-:W-:Y:S02]  /*b980*/  ISETP.GT.U32.AND P1, PT, R0.reuse, R13, PT ;  /* 0x0000000d0000720c */ /* 0x040fe40003f24070 */
[----:B------:R-:W-:Y:S01]  /*b990*/  ISETP.GT.U32.AND P6, PT, R0, R12, PT ;  /* 0x0000000c0000720c */ /* 0x000fe20003fc4070 */
[----:B------:R-:W-:-:S06]  /*b9a0*/  @!P4 IMAD.MOV R7, RZ, RZ, -R7 ;  /* 0x000000ffff07c224 */ /* 0x000fcc00078e0a07 */
[----:B------:R-:W-:Y:S02]  /*b9b0*/  @!P5 IMAD.IADD R8, R8, 0x1, -R0 ;  /* 0x000000010808d824 */ /* 0x000fe400078e0a00 */
[----:B------:R-:W-:-:S03]  /*b9c0*/  IMAD.MOV R5, RZ, RZ, -R5 ;  /* 0x000000ffff057224 */ /* 0x000fc600078e0a05 */
[C---:B------:R-:W-:Y:S01]  /*b9d0*/  ISETP.GT.U32.AND P4, PT, R0.reuse, R8, PT ;  /* 0x000000080000720c */ /* 0x040fe20003f84070 */
[----:B------:R0:W-:Y:S01]  /*b9e0*/  STL [R1+0x840], R7 ;  /* 0x0008400701007387 */ /* 0x0001e20000100800 */
[----:B------:R-:W-:Y:S02]  /*b9f0*/  IMAD R5, R0, R5, R11 ;  /* 0x0000000500057224 */ /* 0x000fe400078e020b */
[----:B------:R-:W-:Y:S01]  /*ba00*/  IMAD.MOV.U32 R11, RZ, RZ, R10 ;  /* 0x000000ffff0b7224 */ /* 0x000fe200078e000a */
[----:B------:R-:W-:Y:S01]  /*ba10*/  @!P1 IADD3 R13, R13, -R0, RZ ;  /* 0x800000000d0d9210 */ /* 0x000fe20007ffe0ff */
[----:B------:R-:W-:Y:S01]  /*ba20*/  @!P6 IMAD.IADD R12, R12, 0x1, -R0 ;  /* 0x000000010c0ce824 */ /* 0x000fe200078e0a00 */
[----:B0-----:R-:W-:Y:S01]  /*ba30*/  IABS R7, R10 ;  /* 0x0000000a00077213 */ /* 0x001fe20000000000 */
[----:B------:R-:W-:Y:S01]  /*ba40*/  IMAD.MOV.U32 R10, RZ, RZ, R4 ;  /* 0x000000ffff0a7224 */ /* 0x000fe200078e0004 */
[----:B------:R0:W-:Y:S04]  /*ba50*/  STL [R1+0x3ee4], R16 ;  /* 0x003ee41001007387 */ /* 0x0001e80000100800 */
[----:B------:R-:W-:-:S02]  /*ba60*/  @!P4 IMAD.IADD R8, R8, 0x1, -R0 ;  /* 0x000000010808c824 */ /* 0x000fc400078e0a00 */
[----:B------:R-:W-:Y:S01]  /*ba70*/  @!P2 IMAD.MOV R10, RZ, RZ, -R10 ;  /* 0x000000ffff0aa224 */ /* 0x000fe200078e0a0a */
[----:B------:R-:W-:Y:S01]  /*ba80*/  ISETP.GT.U32.AND P2, PT, R0, R13, PT ;  /* 0x0000000d0000720c */ /* 0x000fe20003f44070 */
[----:B0-----:R-:W-:Y:S02]  /*ba90*/  IMAD.MOV.U32 R16, RZ, RZ, R12 ;  /* 0x000000ffff107224 */ /* 0x001fe400078e000c */
[----:B------:R-:W-:Y:S02]  /*baa0*/  IMAD.MOV.U32 R12, RZ, RZ, R8 ;  /* 0x000000ffff0c7224 */ /* 0x000fe400078e0008 */
[----:B------:R-:W-:Y:S02]  /*bab0*/  @!P3 IMAD.MOV R16, RZ, RZ, -R16 ;  /* 0x000000ffff10b224 */ /* 0x000fe400078e0a10 */
[----:B------:R-:W-:Y:S01]  /*bac0*/  @!P0 IMAD.MOV R12, RZ, RZ, -R12 ;  /* 0x000000ffff0c8224 */ /* 0x000fe200078e0a0c */
[----:B------:R-:W-:-:S05]  /*bad0*/  ISETP.GE.AND P5, PT, R9, RZ, PT ;  /* 0x000000ff0900720c */ /* 0x000fca0003fa6270 */
[----:B------:R-:W-:Y:S01]  /*bae0*/  @!P2 IMAD.IADD R13, R13, 0x1, -R0 ;  /* 0x000000010d0da824 */ /* 0x000fe200078e0a00 */
[----:B---3--:R-:W-:Y:S02]  /*baf0*/  ISETP.GE.AND P1, PT, R15, RZ, PT ;  /* 0x000000ff0f00720c */ /* 0x008fe40003f26270 */
[----:B------:R-:W2:Y:S04]  /*bb00*/  LDL.LU R15, [R1+0x568] ;  /* 0x00056800010f7983 */ /* 0x000ea80000300800 */
[----:B------:R0:W-:Y:S01]  /*bb10*/  STL [R1+0x83c], R10 ;  /* 0x00083c0a01007387 */ /* 0x0001e20000100800 */
[----:B------:R-:W-:Y:S02]  /*bb20*/  IABS R9, R14 ;  /* 0x0000000e00097213 */ /* 0x000fe40000000000 */
[----:B------:R-:W-:Y:S01]  /*bb30*/  ISETP.GE.AND P2, PT, R14, RZ, PT ;  /* 0x000000ff0e00720c */ /* 0x000fe20003f46270 */
[----:B0-----:R-:W3:Y:S04]  /*bb40*/  LDL.LU R10, [R1+0x564] ;  /* 0x00056400010a7983 */ /* 0x001ee80000300800 */
[----:B------:R-:W4:Y:S04]  /*bb50*/  LDL.LU R8, [R1+0x558] ;  /* 0x0005580001087983 */ /* 0x000f280000300800 */
[----:B------:R0:W-:Y:S04]  /*bb60*/  STL [R1+0x838], R16 ;  /* 0x0008381001007387 */ /* 0x0001e80000100800 */
[----:B0-----:R-:W2:Y:S04]  /*bb70*/  LDL.LU R16, [R1+0x3ee4] ;  /* 0x003ee40001107983 */ /* 0x001ea80000300800 */
[----:B------:R0:W-:Y:S04]  /*bb80*/  STL [R1+0x834], R12 ;  /* 0x0008340c01007387 */ /* 0x0001e80000100800 */
[----:B0-----:R-:W2:Y:S04]  /*bb90*/  LDL R12, [R1+0x570] ;  /* 0x00057000010c7983 */ /* 0x001ea80000100800 */
[----:B------:R-:W2:Y:S01]  /*bba0*/  LDL.LU R14, [R1+0x578] ;  /* 0x00057800010e7983 */ /* 0x000ea20000300800 */
[----:B------:R-:W-:-:S02]  /*bbb0*/  ISETP.GT.U32.AND P6, PT, R0, R2, PT ;  /* 0x000000020000720c */ /* 0x000fc40003fc4070 */
[----:B------:R-:W-:-:S11]  /*bbc0*/  ISETP.GT.U32.AND P4, PT, R0, R5, PT ;  /* 0x000000050000720c */ /* 0x000fd60003f84070 */
[----:B------:R-:W-:-:S05]  /*bbd0*/  @!P6 IMAD.IADD R2, R2, 0x1, -R0 ;  /* 0x000000010202e824 */ /* 0x000fca00078e0a00 */
[----:B------:R-:W-:Y:S02]  /*bbe0*/  ISETP.GT.U32.AND P6, PT, R0, R2, PT ;  /* 0x000000020000720c */ /* 0x000fe40003fc4070 */
[----:B------:R-:W-:Y:S01]  /*bbf0*/  ISETP.GE.AND P0, PT, R11, RZ, PT ;  /* 0x000000ff0b00720c */ /* 0x000fe20003f06270 */
[----:B------:R-:W-:-:S10]  /*bc00*/  @!P4 IMAD.IADD R5, R5, 0x1, -R0 ;  /* 0x000000010505c824 */ /* 0x000fd400078e0a00 */
[----:B------:R-:W-:Y:S01]  /*bc10*/  @!P6 IMAD.IADD R2, R2, 0x1, -R0 ;  /* 0x000000010202e824 */ /* 0x000fe200078e0a00 */
[----:B----4-:R-:W-:Y:S01]  /*bc20*/  ISETP.GE.AND P3, PT, R8, RZ, PT ;  /* 0x000000ff0800720c */ /* 0x010fe20003f66270 */
[----:B------:R-:W-:Y:S01]  /*bc30*/  IMAD.HI.U32 R8, R6, R9, RZ ;  /* 0x0000000906087227 */ /* 0x000fe200078e00ff */
[----:B---3--:R-:W-:-:S03]  /*bc40*/  IABS R11, R10 ;  /* 0x0000000a000b7213 */ /* 0x008fc60000000000 */
[----:B------:R-:W-:Y:S01]  /*bc50*/  IMAD.MOV R8, RZ, RZ, -R8 ;  /* 0x000000ffff087224 */ /* 0x000fe200078e0a08 */
[----:B------:R-:W-:-:S03]  /*bc60*/  ISETP.GE.AND P4, PT, R10, RZ, PT ;  /* 0x000000ff0a00720c */ /* 0x000fc60003f86270 */
[----:B------:R-:W-:Y:S02]  /*bc70*/  IMAD R10, R0, R8, R9 ;  /* 0x00000008000a7224 */ /* 0x000fe400078e0209 */
[----:B------:R-:W-:Y:S01]  /*bc80*/  IMAD.MOV.U32 R9, RZ, RZ, R11 ;  /* 0x000000ffff097224 */ /* 0x000fe200078e000b */
[----:B--2---:R0:W-:Y:S02]  /*bc90*/  STL [R1+0x3ee0], R14 ;  /* 0x003ee00e01007387 */ /* 0x0041e40000100800 */
[----:B0-----:R-:W-:-:S04]  /*bca0*/  IMAD.MOV.U32 R14, RZ, RZ, R13 ;  /* 0x000000ffff0e7224 */ /* 0x001fc800078e000d */
[----:B------:R-:W-:Y:S02]  /*bcb0*/  @!P5 IMAD.MOV R14, RZ, RZ, -R14 ;  /* 0x000000ffff0ed224 */ /* 0x000fe400078e0a0e */
[----:B------:R-:W-:-:S03]  /*bcc0*/  IMAD.HI.U32 R13, R6, R9, RZ ;  /* 0x00000009060d7227 */ /* 0x000fc600078e00ff */
[----:B------:R0:W-:Y:S02]  /*bcd0*/  STL [R1+0x830], R14 ;  /* 0x0008300e01007387 */ /* 0x0001e40000100800 */
[----:B0-----:R-:W-:-:S04]  /*bce0*/  IMAD.MOV.U32 R14, RZ, RZ, R2 ;  /* 0x000000ffff0e7224 */ /* 0x001fc800078e0002 */
[----:B------:R-:W-:Y:S02]  /*bcf0*/  @!P1 IMAD.MOV R14, RZ, RZ, -R14 ;  /* 0x000000ffff0e9224 */ /* 0x000fe400078e0a0e */
[----:B------:R-:W-:Y:S02]  /*bd00*/  IMAD.MOV R2, RZ, RZ, -R13 ;  /* 0x000000ffff027224 */ /* 0x000fe400078e0a0d */
[----:B------:R-:W2:Y:S04]  /*bd10*/  LDL R13, [R1+0x574] ;  /* 0x00057400010d7983 */ /* 0x000ea80000100800 */
[----:B------:R0:W-:Y:S04]  /*bd20*/  STL [R1+0x82c], R14 ;  /* 0x00082c0e01007387 */ /* 0x0001e80000100800 */
[----:B0-----:R-:W3:Y:S01]  /*bd30*/  LDL.LU R14, [R1+0x3ee0] ;  /* 0x003ee000010e7983 */ /* 0x001ee20000300800 */
[----:B------:R-:W-:-:S04]  /*bd40*/  IMAD.HI.U32 R4, R6, R7, RZ ;  /* 0x0000000706047227 */ /* 0x000fc800078e00ff */
[----:B------:R-:W-:-:S04]  /*bd50*/  IMAD.MOV R4, RZ, RZ, -R4 ;  /* 0x000000ffff047224 */ /* 0x000fc800078e0a04 */
[----:B------:R-:W-:-:S05]  /*bd60*/  IMAD R4, R0, R4, R7 ;  /* 0x0000000400047224 */ /* 0x000fca00078e0207 */
[C---:B------:R-:W-:Y:S02]  /*bd70*/  ISETP.GT.U32.AND P6, PT, R0.reuse, R4, PT ;  /* 0x000000040000720c */ /* 0x040fe40003fc4070 */
[C---:B------:R-:W-:Y:S02]  /*bd80*/  ISETP.GT.U32.AND P5, PT, R0.reuse, R5, PT ;  /* 0x000000050000720c */ /* 0x040fe40003fa4070 */
[C---:B------:R-:W-:Y:S02]  /*bd90*/  ISETP.GT.U32.AND P1, PT, R0.reuse, R10, PT ;  /* 0x0000000a0000720c */ /* 0x040fe40003f24070 */
[----:B------:R-:W-:Y:S01]  /*bda0*/  IABS R8, R16 ;  /* 0x0000001000087213 */ /* 0x000fe20000000000 */
[----:B------:R-:W-:-:S06]  /*bdb0*/  IMAD R2, R0, R2, R9 ;  /* 0x0000000200027224 */ /* 0x000fcc00078e0209 */
[----:B------:R-:W-:Y:S02]  /*bdc0*/  @!P6 IMAD.IADD R4, R4, 0x1, -R0 ;  /* 0x000000010404e824 */ /* 0x000fe400078e0a00 */
[----:B------:R-:W-:-:S03]  /*bdd0*/  IMAD.HI.U32 R9, R6, R8, RZ ;  /* 0x0000000806097227 */ /* 0x000fc600078e00ff */
[----:B------:R-:W-:Y:S01]  /*bde0*/  ISETP.GT.U32.AND P6, PT, R0, R4, PT ;  /* 0x000000040000720c */ /* 0x000fe20003fc4070 */
[----:B------:R-:W-:Y:S01]  /*bdf0*/  IMAD.MOV R9, RZ, RZ, -R9 ;  /* 0x000000ffff097224 */ /* 0x000fe200078e0a09 */
[----:B------:R-:W-:Y:S01]  /*be00*/  IABS R7, R15 ;  /* 0x0000000f00077213 */ /* 0x000fe20000000000 */
[--C-:B------:R-:W-:Y:S02]  /*be10*/  @!P5 IMAD.IADD R5, R5, 0x1, -R0.reuse ;  /* 0x000000010505d824 */ /* 0x100fe400078e0a00 */
[----:B------:R-:W-:Y:S01]  /*be20*/  @!P1 IMAD.IADD R10, R10, 0x1, -R0 ;  /* 0x000000010a0a9824 */ /* 0x000fe200078e0a00 */
[----:B------:R-:W-:Y:S01]  /*be30*/  ISETP.GE.AND P1, PT, R15, RZ, PT ;  /* 0x000000ff0f00720c */ /* 0x000fe20003f26270 */
[----:B------:R-:W-:Y:S01]  /*be40*/  IMAD R8, R0, R9, R8 ;  /* 0x0000000900087224 */ /* 0x000fe200078e0208 */
[----:B------:R-:W4:Y:S05]  /*be50*/  LDL.LU R15, [R1+0x580] ;  /* 0x00058000010f7983 */ /* 0x000f2a0000300800 */
[----:B------:R-:W-:-:S04]  /*be60*/  @!P6 IMAD.IADD R4, R4, 0x1, -R0 ;  /* 0x000000010404e824 */ /* 0x000fc800078e0a00 */
[----:B------:R-:W-:Y:S01]  /*be70*/  @!P0 IMAD.MOV R4, RZ, RZ, -R4 ;  /* 0x000000ffff048224 */ /* 0x000fe200078e0a04 */
[----:B---3--:R-:W-:Y:S01]  /*be80*/  IABS R9, R14 ;  /* 0x0000000e00097213 */ /* 0x008fe20000000000 */
[----:B------:R0:W-:Y:S02]  /*be90*/  STL [R1+0x3ed8], R14 ;  /* 0x003ed80e01007387 */ /* 0x0001e40000100800 */
[----:B0-----:R-:W-:Y:S02]  /*bea0*/  IMAD.MOV.U32 R14, RZ, RZ, R5 ;  /* 0x000000ffff0e7224 */ /* 0x001fe400078e0005 */
[----:B------:R-:W3:Y:S02]  /*beb0*/  LDL R5, [R1+0x57c] ;  /* 0x00057c0001057983 */ /* 0x000ee40000100800 */
[----:B------:R-:W-:-:S05]  /*bec0*/  @!P3 IMAD.MOV R14, RZ, RZ, -R14 ;  /* 0x000000ffff0eb224 */ /* 0x000fca00078e0a0e */
[----:B------:R0:W-:Y:S04]  /*bed0*/  STL [R1+0x828], R14 ;  /* 0x0008280e01007387 */ /* 0x0001e80000100800 */
[----:B------:R-:W-:Y:S01]  /*bee0*/  STL [R1+0x824], R4 ;  /* 0x0008240401007387 */ /* 0x000fe20000100800 */
[----:B0-----:R-:W-:-:S03]  /*bef0*/  IMAD.MOV.U32 R14, RZ, RZ, R16 ;  /* 0x000000ffff0e7224 */ /* 0x001fc600078e0010 */
[----:B------:R-:W2:Y:S01]  /*bf00*/  LDL.LU R16, [R1+0x588] ;  /* 0x0005880001107983 */ /* 0x000ea20000300800 */
[----:B------:R-:W-:Y:S01]  /*bf10*/  IABS R11, R12 ;  /* 0x0000000c000b7213 */ /* 0x000fe20000000000 */
[----:B------:R-:W-:-:S04]  /*bf20*/  IMAD.HI.U32 R12, R6, R7, RZ ;  /* 0x00000007060c7227 */ /* 0x000fc800078e00ff */
[----:B------:R-:W-:-:S04]  /*bf30*/  IMAD.MOV R12, RZ, RZ, -R12 ;  /* 0x000000ffff0c7224 */ /* 0x000fc800078e0a0c */
[----:B------:R-:W-:-:S05]  /*bf40*/  IMAD R7, R0, R12, R7 ;  /* 0x0000000c00077224 */ /* 0x000fca00078e0207 */
[----:B------:R-:W-:-:S13]  /*bf50*/  ISETP.GT.U32.AND P6, PT, R0, R7, PT ;  /* 0x000000070000720c */ /* 0x000fda0003fc4070 */
[----:B------:R-:W-:-:S05]  /*bf60*/  @!P6 IMAD.IADD R7, R7, 0x1, -R0 ;  /* 0x000000010707e824 */ /* 0x000fca00078e0a00 */
[----:B------:R-:W-:-:S13]  /*bf70*/  ISETP.GT.U32.AND P3, PT, R0, R7, PT ;  /* 0x000000070000720c */ /* 0x000fda0003f64070 */
[----:B------:R-:W-:Y:S01]  /*bf80*/  @!P3 IMAD.IADD R7, R7, 0x1, -R0 ;  /* 0x000000010707b824 */ /* 0x000fe200078e0a00 */
[----:B------:R-:W-:Y:S01]  /*bf90*/  ISETP.GE.AND P3, PT, R14, RZ, PT ;  /* 0x000000ff0e00720c */ /* 0x000fe20003f66270 */
[----:B--2---:R0:W-:Y:S04]  /*bfa0*/  STL [R1+0x3edc], R16 ;  /* 0x003edc1001007387 */ /* 0x0041e80000100800 */
[----:B0-----:R-:W2:Y:S04]  /*bfb0*/  LDL.LU R16, [R1+0x570] ;  /* 0x0005700001107983 */ /* 0x001ea80000300800 */
[----:B------:R-:W4:Y:S01]  /*bfc0*/  LDL.LU R14, [R1+0x574] ;  /* 0x00057400010e7983 */ /* 0x000f220000300800 */
[----:B------:R-:W-:-:S02]  /*bfd0*/  ISETP.GT.U32.AND P5, PT, R0, R2, PT ;  /* 0x000000020000720c */ /* 0x000fc40003fa4070 */
[----:B------:R-:W-:-:S11]  /*bfe0*/  ISETP.GT.U32.AND P0, PT, R0, R8, PT ;  /* 0x000000080000720c */ /* 0x000fd60003f04070 */
[----:B------:R-:W-:Y:S01]  /*bff0*/  @!P5 IMAD.IADD R2, R2, 0x1, -R0 ;  /* 0x000000010202d824 */ /* 0x000fe200078e0a00 */
[----:B------:R-:W-:-:S04]  /*c000*/  ISETP.GT.U32.AND P5, PT, R0, R10, PT ;  /* 0x0000000a0000720c */ /* 0x000fc80003fa4070 */
[----:B------:R-:W-:Y:S01]  /*c010*/  ISETP.GT.U32.AND P6, PT, R0, R2, PT ;  /* 0x000000020000720c */ /* 0x000fe20003fc4070 */
[----:B------:R-:W-:-:S08]  /*c020*/  @!P0 IMAD.IADD R8, R8, 0x1, -R0 ;  /* 0x0000000108088824 */ /* 0x000fd000078e0a00 */
[----:B------:R-:W-:-:S04]  /*c030*/  @!P5 IMAD.IADD R10, R10, 0x1, -R0 ;  /* 0x000000010a0ad824 */ /* 0x000fc800078e0a00 */
[----:B------:R-:W-:Y:S02]  /*c040*/  @!P6 IMAD.IADD R2, R2, 0x1, -R0 ;  /* 0x000000010202e824 */ /* 0x000fe400078e0a00 */
[----:B------:R-:W-:Y:S01]  /*c050*/  @!P2 IMAD.MOV R10, RZ, RZ, -R10 ;  /* 0x000000ffff0aa224 */ /* 0x000fe200078e0a0a */
[----:B--2---:R-:W-:Y:S01]  /*c060*/  ISETP.GE.AND P0, PT, R16, RZ, PT ;  /* 0x000000ff1000720c */ /* 0x004fe20003f06270 */
[----:B------:R-:W-:Y:S02]  /*c070*/  IMAD.MOV.U32 R16, RZ, RZ, R2 ;  /* 0x000000ffff107224 */ /* 0x000fe400078e0002 */
[----:B------:R-:W2:Y:S02]  /*c080*/  LDL R2, [R1+0x584] ;  /* 0x0005840001027983 */ /* 0x000ea40000100800 */
[----:B------:R-:W-:Y:S02]  /*c090*/  @!P4 IMAD.MOV R16, RZ, RZ, -R16 ;  /* 0x000000ffff10c224 */ /* 0x000fe400078e0a10 */
[----:B------:R0:W-:Y:S01]  /*c0a0*/  STL [R1+0x820], R10 ;  /* 0x0008200a01007387 */ /* 0x0001e20000100800 */
[----:B----4-:R-:W-:-:S03]  /*c0b0*/  ISETP.GE.AND P4, PT, R14, RZ, PT ;  /* 0x000000ff0e00720c */ /* 0x010fc60003f86270 */
[----:B0-----:R-:W4:Y:S04]  /*c0c0*/  LDL.LU R10, [R1+0x57c] ;  /* 0x00057c00010a7983 */ /* 0x001f280000300800 */
[----:B------:R0:W-:Y:S04]  /*c0d0*/  STL [R1+0x81c], R16 ;  /* 0x00081c1001007387 */ /* 0x0001e80000100800 */
[----:B0-----:R-:W2:Y:S04]  /*c0e0*/  LDL.LU R16, [R1+0x3edc] ;  /* 0x003edc0001107983 */ /* 0x001ea80000300800 */
[----:B------:R-:W4:Y:S01]  /*c0f0*/  LDL.LU R14, [R1+0x3ed8] ;  /* 0x003ed800010e7983 */ /* 0x000f220000300800 */
[----:B------:R-:W-:Y:S01]  /*c100*/  IABS R12, R13 ;  /* 0x0000000d000c7213 */ /* 0x000fe20000000000 */
[----:B------:R-:W-:-:S04]  /*c110*/  IMAD.HI.U32 R13, R6, R11, RZ ;  /* 0x0000000b060d7227 */ /* 0x000fc800078e00ff */
[----:B------:R-:W-:-:S04]  /*c120*/  IMAD.MOV R13, RZ, RZ, -R13 ;  /* 0x000000ffff0d7224 */ /* 0x000fc800078e0a0d */
[----:B------:R-:W-:Y:S01]  /*c130*/  IMAD R11, R0, R13, R11 ;  /* 0x0000000d000b7224 */ /* 0x000fe200078e020b */
[----:B---3--:R-:W-:Y:S01]  /*c140*/  IABS R4, R5 ;  /* 0x0000000500047213 */ /* 0x008fe20000000000 */
[----:B------:R-:W-:-:S03]  /*c150*/  IMAD.HI.U32 R5, R6, R9, RZ ;  /* 0x0000000906057227 */ /* 0x000fc600078e00ff */
[----:B------:R-:W-:Y:S01]  /*c160*/  ISETP.GT.U32.AND P5, PT, R0, R11, PT ;  /* 0x0000000b0000720c */ /* 0x000fe20003fa4070 */
[----:B------:R-:W-:-:S04]  /*c170*/  IMAD.MOV R5, RZ, RZ, -R5 ;  /* 0x000000ffff057224 */ /* 0x000fc800078e0a05 */
[----:B------:R-:W-:Y:S02]  /*c180*/  IMAD R5, R0, R5, R9 ;  /* 0x0000000500057224 */ /* 0x000fe400078e0209 */
[----:B------:R-:W-:-:S03]  /*c190*/  @!P1 IMAD.MOV R7, RZ, RZ, -R7 ;  /* 0x000000ffff079224 */ /* 0x000fc600078e0a07 */
[----:B------:R-:W-:-:S03]  /*c1a0*/  ISETP.GT.U32.AND P1, PT, R0, R5, PT ;  /* 0x000000050000720c */ /* 0x000fc60003f24070 */
[----:B------:R-:W-:Y:S01]  /*c1b0*/  @!P5 IMAD.IADD R11, R11, 0x1, -R0 ;  /* 0x000000010b0bd824 */ /* 0x000fe200078e0a00 */
[----:B------:R-:W-:Y:S01]  /*c1c0*/  ISETP.GT.U32.AND P5, PT, R0, R8, PT ;  /* 0x000000080000720c */ /* 0x000fe20003fa4070 */
[----:B------:R-:W-:Y:S01]  /*c1d0*/  STL [R1+0x818], R7 ;  /* 0x0008180701007387 */ /* 0x000fe20000100800 */
[----:B------:R-:W-:-:S07]  /*c1e0*/  IABS R9, R15 ;  /* 0x0000000f00097213 */ /* 0x000fce0000000000 */
[----:B------:R-:W-:Y:S01]  /*c1f0*/  @!P1 IMAD.IADD R5, R5, 0x1, -R0 ;  /* 0x0000000105059824 */ /* 0x000fe200078e0a00 */
[----:B------:R-:W-:-:S03]  /*c200*/  ISETP.GE.AND P1, PT, R15, RZ, PT ;  /* 0x000000ff0f00720c */ /* 0x000fc60003f26270 */
[----:B------:R-:W-:Y:S01]  /*c210*/  @!P5 IMAD.IADD R8, R8, 0x1, -R0 ;  /* 0x000000010808d824 */ /* 0x000fe200078e0a00 */
[----:B----4-:R-:W-:Y:S02]  /*c220*/  ISETP.GE.AND P5, PT, R14, RZ, PT ;  /* 0x000000ff0e00720c */ /* 0x010fe40003fa6270 */
[----:B------:R-:W3:Y:S04]  /*c230*/  LDL R14, [R1+0x58c] ;  /* 0x00058c00010e7983 */ /* 0x000ee80000100800 */
[----:B--2---:R0:W-:Y:S04]  /*c240*/  STL [R1+0x3ed0], R16 ;  /* 0x003ed01001007387 */ /* 0x0041e80000100800 */
[----:B------:R-:W2:Y:S01]  /*c250*/  LDL.LU R15, [R1+0x59c] ;  /* 0x00059c00010f7983 */ /* 0x000ea20000300800 */
[----:B------:R-:W-:-:S04]  /*c260*/  IMAD.HI.U32 R13, R6, R12, RZ ;  /* 0x0000000c060d7227 */ /* 0x000fc800078e00ff */
[----:B------:R-:W-:-:S04]  /*c270*/  IMAD.MOV R13, RZ, RZ, -R13 ;  /* 0x000000ffff0d7224 */ /* 0x000fc800078e0a0d */
[----:B------:R-:W-:-:S05]  /*c280*/  IMAD R12, R0, R13, R12 ;  /* 0x0000000d000c7224 */ /* 0x000fca00078e020c */
[----:B------:R-:W-:-:S13]  /*c290*/  ISETP.GT.U32.AND P6, PT, R0, R12, PT ;  /* 0x0000000c0000720c */ /* 0x000fda0003fc4070 */
[----:B------:R-:W-:-:S05]  /*c2a0*/  @!P6 IMAD.IADD R12, R12, 0x1, -R0 ;  /* 0x000000010c0ce824 */ /* 0x000fca00078e0a00 */
[----:B------:R-:W-:-:S13]  /*c2b0*/  ISETP.GT.U32.AND P2, PT, R0, R12, PT ;  /* 0x0000000c0000720c */ /* 0x000fda0003f44070 */
[----:B------:R-:W-:Y:S01]  /*c2c0*/  @!P2 IMAD.IADD R12, R12, 0x1, -R0 ;  /* 0x000000010c0ca824 */ /* 0x000fe200078e0a00 */
[----:B------:R-:W-:Y:S02]  /*c2d0*/  ISETP.GE.AND P2, PT, R10, RZ, PT ;  /* 0x000000ff0a00720c */ /* 0x000fe40003f46270 */
[----:B------:R-:W-:Y:S01]  /*c2e0*/  IABS R10, R16 ;  /* 0x00000010000a7213 */ /* 0x000fe20000000000 */
[----:B--2---:R1:W-:Y:S04]  /*c2f0*/  STL [R1+0x3ed4], R15 ;  /* 0x003ed40f01007387 */ /* 0x0043e80000100800 */
[----:B0-----:R-:W2:Y:S01]  /*c300*/  LDL.LU R16, [R1+0x584] ;  /* 0x0005840001107983 */ /* 0x001ea20000300800 */
[----:B------:R-:W-:Y:S01]  /*c310*/  ISETP.GT.U32.AND P6, PT, R0, R11, PT ;  /* 0x0000000b0000720c */ /* 0x000fe20003fc4070 */
[----:B------:R-:W-:-:S04]  /*c320*/  IMAD.HI.U32 R13, R6, R4, RZ ;  /* 0x00000004060d7227 */ /* 0x000fc800078e00ff */
[----:B------:R-:W-:-:S04]  /*c330*/  IMAD.MOV R13, RZ, RZ, -R13 ;  /* 0x000000ffff0d7224 */ /* 0x000fc800078e0a0d */
[----:B------:R-:W-:Y:S01]  /*c340*/  IMAD R4, R0, R13, R4 ;  /* 0x0000000d00047224 */ /* 0x000fe200078e0204 */
[----:B---3--:R-:W-:Y:S01]  /*c350*/  IABS R13, R14 ;  /* 0x0000000e000d7213 */ /* 0x008fe20000000000 */
[----:B------:R-:W-:Y:S02]  /*c360*/  IMAD.MOV.U32 R14, RZ, RZ, R8 ;  /* 0x000000ffff0e7224 */ /* 0x000fe400078e0008 */
[----:B------:R-:W-:Y:S01]  /*c370*/  @!P6 IADD3 R11, R11, -R0, RZ ;  /* 0x800000000b0be210 */ /* 0x000fe20007ffe0ff */
[----:B-1----:R-:W-:Y:S02]  /*c380*/  IMAD.MOV.U32 R15, RZ, RZ, R12 ;  /* 0x000000ffff0f7224 */ /* 0x002fe400078e000c */
[----:B------:R-:W-:Y:S02]  /*c390*/  @!P3 IMAD.MOV R14, RZ, RZ, -R14 ;  /* 0x000000ffff0eb224 */ /* 0x000fe400078e0a0e */
[----:B------:R-:W-:Y:S02]  /*c3a0*/  @!P0 IMAD.MOV R11, RZ, RZ, -R11 ;  /* 0x000000ffff0b8224 */ /* 0x000fe400078e0a0b */
[----:B------:R-:W-:Y:S01]  /*c3b0*/  @!P4 IMAD.MOV R15, RZ, RZ, -R15 ;  /* 0x000000ffff0fc224 */ /* 0x000fe200078e0a0f */
[----:B------:R0:W-:Y:S04]  /*c3c0*/  STL [R1+0x814], R14 ;  /* 0x0008140e01007387 */ /* 0x0001e80000100800 */
[----:B------:R1:W-:Y:S04]  /*c3d0*/  STL [R1+0x810], R11 ;  /* 0x0008100b01007387 */ /* 0x0003e80000100800 */
[----:B------:R-:W3:Y:S04]  /*c3e0*/  LDL R12, [R1+0x590] ;  /* 0x00059000010c7983 */ /* 0x000ee80000100800 */
[----:B0-----:R-:W4:Y:S04]  /*c3f0*/  LDL R14, [R1+0x598] ;  /* 0x00059800010e7983 */ /* 0x001f280000100800 */
[----:B-1----:R-:W4:Y:S04]  /*c400*/  LDL R11, [R1+0x594] ;  /* 0x00059400010b7983 */ /* 0x002f280000100800 */
[----:B------:R0:W-:Y:S04]  /*c410*/  STL [R1+0x80c], R15 ;  /* 0x00080c0f01007387 */ /* 0x0001e80000100800 */
[----:B0-----:R-:W3:Y:S01]  /*c420*/  LDL.LU R15, [R1+0x3ed4] ;  /* 0x003ed400010f7983 */ /* 0x001ee20000300800 */
[----:B--2---:R-:W-:-:S03]  /*c430*/  ISETP.GE.AND P4, PT, R16, RZ, PT ;  /* 0x000000ff1000720c */ /* 0x004fc60003f86270 */
[----:B------:R-:W2:Y:S01]  /*c440*/  LDL.LU R16, [R1+0x3ed0] ;  /* 0x003ed00001107983 */ /* 0x000ea20000300800 */
[----:B------:R-:W-:-:S13]  /*c450*/  ISETP.GT.U32.AND P6, PT, R0, R4, PT ;  /* 0x000000040000720c */ /* 0x000fda0003fc4070 */
[----:B------:R-:W-:-:S05]  /*c460*/  @!P6 IMAD.IADD R4, R4, 0x1, -R0 ;  /* 0x000000010404e824 */ /* 0x000fca00078e0a00 */
[----:B------:R-:W-:-:S13]  /*c470*/  ISETP.GT.U32.AND P0, PT, R0, R4, PT ;  /* 0x000000040000720c */ /* 0x000fda0003f04070 */
[----:B------:R-:W-:Y:S01]  /*c480*/  @!P0 IMAD.IADD R4, R4, 0x1, -R0 ;  /* 0x0000000104048824 */ /* 0x000fe200078e0a00 */
[----:B--2---:R-:W-:Y:S02]  /*c490*/  ISETP.GE.AND P0, PT, R16, RZ, PT ;  /* 0x000000ff1000720c */ /* 0x004fe40003f06270 */
[----:B------:R-:W2:Y:S01]  /*c4a0*/  LDL.LU R16, [R1+0x5a0] ;  /* 0x0005a00001107983 */ /* 0x000ea20000300800 */
[----:B------:R-:W-:Y:S01]  /*c4b0*/  IMAD.HI.U32 R7, R6, R9, RZ ;  /* 0x0000000906077227 */ /* 0x000fe200078e00ff */
[----:B------:R-:W-:-:S03]  /*c4c0*/  IABS R2, R2 ;  /* 0x0000000200027213 */ /* 0x000fc60000000000 */
[----:B------:R-:W-:Y:S01]  /*c4d0*/  IMAD.MOV R7, RZ, RZ, -R7 ;  /* 0x000000ffff077224 */ /* 0x000fe200078e0a07 */
[----:B------:R-:W-:-:S03]  /*c4e0*/  ISETP.GT.U32.AND P3, PT, R0, R5, PT ;  /* 0x000000050000720c */ /* 0x000fc60003f64070 */
[----:B------:R-:W-:Y:S02]  /*c4f0*/  IMAD R9, R0, R7, R9 ;  /* 0x0000000700097224 */ /* 0x000fe400078e0209 */
[----:B------:R-:W-:-:S04]  /*c500*/  IMAD.HI.U32 R7, R6, R2, RZ ;  /* 0x0000000206077227 */ /* 0x000fc800078e00ff */
[----:B------:R-:W-:-:S04]  /*c510*/  IMAD.MOV R7, RZ, RZ, -R7 ;  /* 0x000000ffff077224 */ /* 0x000fc800078e0a07 */
[----:B------:R-:W-:Y:S02]  /*c520*/  IMAD R2, R0, R7, R2 ;  /* 0x0000000700027224 */ /* 0x000fe400078e0202 */
[----:B------:R-:W-:-:S04]  /*c530*/  IMAD.HI.U32 R7, R6, R13, RZ ;  /* 0x0000000d06077227 */ /* 0x000fc800078e00ff */
[----:B------:R-:W-:Y:S02]  /*c540*/  IMAD.MOV R7, RZ, RZ, -R7 ;  /* 0x000000ffff077224 */ /* 0x000fe400078e0a07 */
[----:B------:R-:W-:Y:S02]  /*c550*/  @!P3 IMAD.IADD R5, R5, 0x1, -R0 ;  /* 0x000000010505b824 */ /* 0x000fe400078e0a00 */
[C---:B------:R-:W-:Y:S01]  /*c560*/  IMAD R13, R0.reuse, R7, R13 ;  /* 0x00000007000d7224 */ /* 0x040fe200078e020d */
[----:B---3--:R-:W-:Y:S01]  /*c570*/  IABS R7, R15 ;  /* 0x0000000f00077213 */ /* 0x008fe20000000000 */
[----:B------:R-:W-:Y:S01]  /*c580*/  @!P2 IMAD.MOV R4, RZ, RZ, -R4 ;  /* 0x000000ffff04a224 */ /* 0x000fe200078e0a04 */
[----:B------:R-:W-:Y:S01]  /*c590*/  ISETP.GT.U32.AND P6, PT, R0, R9, PT ;  /* 0x000000090000720c */ /* 0x000fe20003fc4070 */
[----:B------:R-:W-:-:S04]  /*c5a0*/  IMAD.HI.U32 R8, R6, R10, RZ ;  /* 0x0000000a06087227 */ /* 0x000fc800078e00ff */
[----:B------:R-:W-:Y:S01]  /*c5b0*/  IMAD.MOV R8, RZ, RZ, -R8 ;  /* 0x000000ffff087224 */ /* 0x000fe200078e0a08 */
[----:B--2---:R0:W-:Y:S04]  /*c5c0*/  STL [R1+0x3ecc], R16 ;  /* 0x003ecc1001007387 */ /* 0x0041e80000100800 */
[----:B0-----:R-:W2:Y:S04]  /*c5d0*/  LDL.LU R16, [R1+0x58c] ;  /* 0x00058c0001107983 */ /* 0x001ea80000300800 */
[----:B------:R0:W-:Y:S02]  /*c5e0*/  STL [R1+0x3ec8], R15 ;  /* 0x003ec80f01007387 */ /* 0x0001e40000100800 */
[----:B0-----:R-:W-:-:S04]  /*c5f0*/  IMAD.MOV.U32 R15, RZ, RZ, R5 ;  /* 0x000000ffff0f7224 */ /* 0x001fc800078e0005 */
[----:B------:R-:W-:-:S05]  /*c600*/  @!P5 IMAD.MOV R15, RZ, RZ, -R15 ;  /* 0x000000ffff0fd224 */ /* 0x000fca00078e0a0f */
[----:B------:R0:W-:Y:S04]  /*c610*/  STL [R1+0x808], R15 ;  /* 0x0008080f01007387 */ /* 0x0001e80000100800 */
[----:B------:R-:W-:Y:S04]  /*c620*/  STL [R1+0x804], R4 ;  /* 0x0008040401007387 */ /* 0x000fe80000100800 */
[----:B0-----:R-:W3:Y:S01]  /*c630*/  LDL.LU R15, [R1+0x594] ;  /* 0x00059400010f7983 */ /* 0x001ee20000300800 */
[C---:B------:R-:W-:Y:S01]  /*c640*/  IMAD R8, R0.reuse, R8, R10 ;  /* 0x0000000800087224 */ /* 0x040fe200078e020a */
[----:B------:R-:W-:Y:S01]  /*c650*/  ISETP.GT.U32.AND P3, PT, R0, R2, PT ;  /* 0x000000020000720c */ /* 0x000fe20003f64070 */
[----:B------:R-:W-:-:S03]  /*c660*/  @!P6 IMAD.IADD R9, R9, 0x1, -R0 ;  /* 0x000000010909e824 */ /* 0x000fc600078e0a00 */
[----:B------:R-:W-:Y:S02]  /*c670*/  ISETP.GT.U32.AND P6, PT, R0, R8, PT ;  /* 0x000000080000720c */ /* 0x000fe40003fc4070 */
[----:B------:R-:W-:-:S07]  /*c680*/  IABS R12, R12 ;  /* 0x0000000c000c7213 */ /* 0x000fce0000000000 */
[----:B------:R-:W-:Y:S01]  /*c690*/  @!P3 IMAD.IADD R2, R2, 0x1, -R0 ;  /* 0x000000010202b824 */ /* 0x000fe200078e0a00 */
[----:B------:R-:W-:Y:S01]  /*c6a0*/  ISETP.GT.U32.AND P3, PT, R0, R9, PT ;  /* 0x000000090000720c */ /* 0x000fe20003f64070 */
[----:B------:R-:W-:-:S04]  /*c6b0*/  IMAD.HI.U32 R5, R6, R12, RZ ;  /* 0x0000000c06057227 */ /* 0x000fc800078e00ff */
[----:B------:R-:W-:Y:S01]  /*c6c0*/  @!P6 IMAD.IADD R8, R8, 0x1, -R0 ;  /* 0x000000010808e824 */ /* 0x000fe200078e0a00 */
[----:B------:R-:W-:Y:S01]  /*c6d0*/  ISETP.GT.U32.AND P6, PT, R0, R2, PT ;  /* 0x000000020000720c */ /* 0x000fe20003fc4070 */
[----:B------:R-:W-:Y:S01]  /*c6e0*/  IMAD.MOV R5, RZ, RZ, -R5 ;  /* 0x000000ffff057224 */ /* 0x000fe200078e0a05 */
[----:B----4-:R-:W-:-:S03]  /*c6f0*/  IABS R11, R11 ;  /* 0x0000000b000b7213 */ /* 0x010fc60000000000 */
[----:B------:R-:W-:Y:S01]  /*c700*/  IMAD R5, R0, R5, R12 ;  /* 0x0000000500057224 */ /* 0x000fe200078e020c */
[----:B------:R-:W-:Y:S01]  /*c710*/  IABS R10, R14 ;  /* 0x0000000e000a7213 */ /* 0x000fe20000000000 */
[----:B------:R-:W-:Y:S02]  /*c720*/  @!P3 IMAD.IADD R9, R9, 0x1, -R0 ;  /* 0x000000010909b824 */ /* 0x000fe400078e0a00 */
[----:B------:R-:W-:-:S04]  /*c730*/  IMAD.HI.U32 R14, R6, R11, RZ ;  /* 0x0000000b060e7227 */ /* 0x000fc800078e00ff */
[----:B------:R-:W-:Y:S01]  /*c740*/  @!P6 IMAD.IADD R2, R2, 0x1, -R0 ;  /* 0x000000010202e824 */ /* 0x000fe200078e0a00 */
[----:B------:R-:W-:Y:S01]  /*c750*/  ISETP.GT.U32.AND P6, PT, R0, R5, PT ;  /* 0x000000050000720c */ /* 0x000fe20003fc4070 */
[----:B------:R-:W-:-:S04]  /*c760*/  IMAD.MOV R14, RZ, RZ, -R14 ;  /* 0x000000ffff0e7224 */ /* 0x000fc800078e0a0e */
[----:B------:R-:W-:Y:S02]  /*c770*/  IMAD R11, R0, R14, R11 ;  /* 0x0000000e000b7224 */ /* 0x000fe400078e020b */
[----:B------:R-:W4:Y:S06]  /*c780*/  LDL.LU R14, [R1+0x5a4] ;  /* 0x0005a400010e7983 */ /* 0x000f2c0000300800 */
[----:B------:R-:W-:Y:S01]  /*c790*/  @!P6 IMAD.IADD R5, R5, 0x1, -R0 ;  /* 0x000000010505e824 */ /* 0x000fe200078e0a00 */
[----:B--2---:R-:W-:Y:S01]  /*c7a0*/  ISETP.GE.AND P3, PT, R16, RZ, PT ;  /* 0x000000ff1000720c */ /* 0x004fe20003f66270 */
[----:B------:R-:W-:-:S02]  /*c7b0*/  IMAD.MOV.U32 R16, RZ, RZ, R9 ;  /* 0x000000ffff107224 */ /* 0x000fc400078e0009 */
[----:B------:R-:W2:Y:S02]  /*c7c0*/  LDL.LU R9, [R1+0x590] ;  /* 0x0005900001097983 */ /* 0x000ea40000300800 */
[----:B------:R-:W-:-:S05]  /*c7d0*/  @!P1 IMAD.MOV R16, RZ, RZ, -R16 ;  /* 0x000000ffff109224 */ /* 0x000fca00078e0a10 */
[----:B------:R0:W-:Y:S04]  /*c7e0*/  STL [R1+0x800], R16 ;  /* 0x0008001001007387 */ /* 0x0001e80000100800 */
[----:B0-----:R-:W4:Y:S01]  /*c7f0*/  LDL.LU R16, [R1+0x3ecc] ;  /* 0x003ecc0001107983 */ /* 0x001f220000300800 */
[----:B---3--:R-:W-:-:S03]  /*c800*/  ISETP.GE.AND P6, PT, R15, RZ, PT ;  /* 0x000000ff0f00720c */ /* 0x008fc60003fc6270 */
[----:B------:R-:W3:Y:S01]  /*c810*/  LDL.LU R15, [R1+0x3ec8] ;  /* 0x003ec800010f7983 */ /* 0x000ee20000300800 */
[C---:B------:R-:W-:Y:S02]  /*c820*/  ISETP.GT.U32.AND P5, PT, R0.reuse, R8, PT ;  /* 0x000000080000720c */ /* 0x040fe40003fa4070 */
[----:B------:R-:W-:Y:S01]  /*c830*/  ISETP.GT.U32.AND P2, PT, R0, R13, PT ;  /* 0x0000000d0000720c */ /* 0x000fe20003f44070 */
[----:B------:R-:W-:-:S10]  /*c840*/  IMAD.HI.U32 R4, R6, R10, RZ ;  /* 0x0000000a06047227 */ /* 0x000fd400078e00ff */
[--C-:B------:R-:W-:Y:S01]  /*c850*/  @!P5 IMAD.IADD R8, R8, 0x1, -R0.reuse ;  /* 0x000000010808d824 */ /* 0x100fe200078e0a00 */
[----:B------:R-:W-:Y:S01]  /*c860*/  ISETP.GT.U32.AND P5, PT, R0, R11, PT ;  /* 0x0000000b0000720c */ /* 0x000fe20003fa4070 */
[----:B------:R-:W-:Y:S02]  /*c870*/  @!P2 IMAD.IADD R13, R13, 0x1, -R0 ;  /* 0x000000010d0da824 */ /* 0x000fe400078e0a00 */
[----:B------:R-:W-:-:S03]  /*c880*/  IMAD.MOV R4, RZ, RZ, -R4 ;  /* 0x000000ffff047224 */ /* 0x000fc600078e0a04 */
[C---:B------:R-:W-:Y:S01]  /*c890*/  ISETP.GT.U32.AND P2, PT, R0.reuse, R13, PT ;  /* 0x0000000d0000720c */ /* 0x040fe20003f44070 */
[----:B------:R-:W-:Y:S02]  /*c8a0*/  IMAD R4, R0, R4, R10 ;  /* 0x0000000400047224 */ /* 0x000fe400078e020a */
[----:B------:R-:W-:Y:S02]  /*c8b0*/  IMAD.MOV.U32 R10, RZ, RZ, R2 ;  /* 0x000000ffff0a7224 */ /* 0x000fe400078e0002 */
[----:B------:R-:W4:Y:S02]  /*c8c0*/  LDL.LU R2, [R1+0x5a8] ;  /* 0x0005a80001027983 */ /* 0x000f240000300800 */
[----:B------:R-:W-:Y:S02]  /*c8d0*/  @!P5 IMAD.IADD R11, R11, 0x1, -R0 ;  /* 0x000000010b0bd824 */ /* 0x000fe400078e0a00 */
[----:B------:R-:W-:-:S03]  /*c8e0*/  @!P4 IMAD.MOV R10, RZ, RZ, -R10 ;  /* 0x000000ffff0ac224 */ /* 0x000fc600078e0a0a */
[----:B------:R-:W-:Y:S02]  /*c8f0*/  ISETP.GT.U32.AND P4, PT, R0, R11, PT ;  /* 0x0000000b0000720c */ /* 0x000fe40003f84070 */
[----:B------:R0:W-:Y:S01]  /*c900*/  STL [R1+0x7fc], R10 ;  /* 0x0007fc0a01007387 */ /* 0x0001e20000100800 */
[----:B------:R-:W-:Y:S02]  /*c910*/  @!P2 IMAD.IADD R13, R13, 0x1, -R0 ;  /* 0x000000010d0da824 */ /* 0x000fe400078e0a00 */
[----:B0-----:R-:W-:Y:S02]  /*c920*/  IMAD.MOV.U32 R10, RZ, RZ, R8 ;  /* 0x000000ffff0a7224 */ /* 0x001fe400078e0008 */
[----:B------:R-:W-:Y:S01]  /*c930*/  @!P3 IMAD.MOV R13, RZ, RZ, -R13 ;  /* 0x000000ffff0db224 */ /* 0x000fe200078e0a0d */
[----:B------:R-:W4:Y:S01]  /*c940*/  LDL.LU R8, [R1+0x598] ;  /* 0x0005980001087983 */ /* 0x000f220000300800 */
[----:B------:R-:W-:-:S04]  /*c950*/  @!P0 IMAD.MOV R10, RZ, RZ, -R10 ;  /* 0x000000ffff0a8224 */ /* 0x000fc800078e0a0a */
[----:B------:R-:W-:Y:S01]  /*c960*/  @!P4 IMAD.IADD R11, R11, 0x1, -R0 ;  /* 0x000000010b0bc824 */ /* 0x000fe200078e0a00 */
[----:B------:R0:W-:Y:S04]  /*c970*/  STL [R1+0x7f8], R10 ;  /* 0x0007f80a01007387 */ /* 0x0001e80000100800 */
[----:B0-----:R-:W4:Y:S04]  /*c980*/  LDL R10, [R1+0x5ac] ;  /* 0x0005ac00010a7983 */ /* 0x001f280000100800 */
[----:B------:R-:W-:Y:S01]  /*c990*/  STL [R1+0x7f4], R13 ;  /* 0x0007f40d01007387 */ /* 0x000fe20000100800 */
[----:B---3--:R-:W-:-:S03]  /*c9a0*/  ISETP.GE.AND P4, PT, R15, RZ, PT ;  /* 0x000000ff0f00720c */ /* 0x008fc60003f86270 */
[----:B------:R-:W3:Y:S01]  /*c9b0*/  LDL.LU R15, [R1+0x5b4] ;  /* 0x0005b400010f7983 */ /* 0x000ee20000300800 */
[----:B------:R-:W-:Y:S01]  /*c9c0*/  IMAD.HI.U32 R12, R6, R7, RZ ;  /* 0x00000007060c7227 */ /* 0x000fe200078e00ff */
[----:B------:R-:W-:-:S03]  /*c9d0*/  ISETP.GT.U32.AND P5, PT, R0, R5, PT ;  /* 0x000000050000720c */ /* 0x000fc60003fa4070 */
[----:B------:R-:W-:Y:S01]  /*c9e0*/  IMAD.MOV R12, RZ, RZ, -R12 ;  /* 0x000000ffff0c7224 */ /* 0x000fe200078e0a0c */
[----:B------:R-:W-:-:S03]  /*c9f0*/  ISETP.GT.U32.AND P2, PT, R0, R4, PT ;  /* 0x000000040000720c */ /* 0x000fc60003f44070 */
[----:B------:R-:W-:Y:S01]  /*ca00*/  IMAD R7, R0, R12, R7 ;  /* 0x0000000c00077224 */ /* 0x000fe200078e0207 */
[----:B--2---:R-:W-:-:S04]  /*ca10*/  ISETP.GE.AND P1, PT, R9, RZ, PT ;  /* 0x000000ff0900720c */ /* 0x004fc80003f26270 */
[----:B------:R-:W-:Y:S02]  /*ca20*/  ISETP.GT.U32.AND P3, PT, R0, R7, PT ;  /* 0x000000070000720c */ /* 0x000fe40003f64070 */
[----:B----4-:R-:W-:Y:S01]  /*ca30*/  IABS R9, R16 ;  /* 0x0000001000097213 */ /* 0x010fe20000000000 */
[--C-:B------:R-:W-:Y:S02]  /*ca40*/  @!P5 IMAD.IADD R5, R5, 0x1, -R0.reuse ;  /* 0x000000010505d824 */ /* 0x100fe400078e0a00 */
[----:B------:R-:W-:Y:S02]  /*ca50*/  @!P2 IMAD.IADD R4, R4, 0x1, -R0 ;  /* 0x000000010404a824 */ /* 0x000fe400078e0a00 */
[----:B------:R-:W-:Y:S02]  /*ca60*/  IMAD.MOV.U32 R12, RZ, RZ, R2 ;  /* 0x000000ffff0c7224 */ /* 0x000fe400078e0002 */
[----:B------:R-:W-:Y:S01]  /*ca70*/  IMAD.HI.U32 R2, R6, R9, RZ ;  /* 0x0000000906027227 */ /* 0x000fe200078e00ff */
[----:B------:R-:W-:-:S03]  /*ca80*/  ISETP.GE.AND P2, PT, R16, RZ, PT ;  /* 0x000000ff1000720c */ /* 0x000fc60003f46270 */
[----:B------:R-:W-:Y:S02]  /*ca90*/  @!P1 IMAD.MOV R5, RZ, RZ, -R5 ;  /* 0x000000ffff059224 */ /* 0x000fe400078e0a05 */
[----:B------:R-:W-:Y:S02]  /*caa0*/  IMAD.MOV R2, RZ, RZ, -R2 ;  /* 0x000000ffff027224 */ /* 0x000fe400078e0a02 */
[----:B------:R-:W-:Y:S01]  /*cab0*/  @!P3 IMAD.IADD R7, R7, 0x1, -R0 ;  /* 0x000000010707b824 */ /* 0x000fe200078e0a00 */
[C---:B------:R-:W-:Y:S01]  /*cac0*/  ISETP.GT.U32.AND P3, PT, R0.reuse, R4, PT ;  /* 0x000000040000720c */ /* 0x040fe20003f64070 */
[----:B------:R-:W-:Y:S01]  /*cad0*/  IMAD R2, R0, R2, R9 ;  /* 0x0000000200027224 */ /* 0x000fe200078e0209 */
[----:B------:R-:W-:Y:S02]  /*cae0*/  IABS R9, R12 ;  /* 0x0000000c00097213 */ /* 0x000fe40000000000 */
[----:B------:R-:W-:Y:S02]  /*caf0*/  ISETP.GE.AND P0, PT, R8, RZ, PT ;  /* 0x000000ff0800720c */ /* 0x000fe40003f06270 */
[----:B------:R-:W-:-:S07]  /*cb00*/  IABS R8, R14 ;  /* 0x0000000e00087213 */ /* 0x000fce0000000000 */
[----:B------:R-:W-:Y:S01]  /*cb10*/  @!P3 IMAD.IADD R4, R4, 0x1, -R0 ;  /* 0x000000010404b824 */ /* 0x000fe200078e0a00 */
[----:B---3--:R0:W-:Y:S04]  /*cb20*/  STL [R1+0x3ec4], R15 ;  /* 0x003ec40f01007387 */ /* 0x0081e80000100800 */
[----:B------:R-:W2:Y:S04]  /*cb30*/  LDL.LU R16, [R1+0x5b8] ;  /* 0x0005b80001107983 */ /* 0x000ea80000300800 */
[----:B------:R1:W-:Y:S01]  /*cb40*/  STL [R1+0x7f0], R5 ;  /* 0x0007f00501007387 */ /* 0x0003e20000100800 */
[----:B0-----:R-:W-:-:S02]  /*cb50*/  IMAD.MOV.U32 R15, RZ, RZ, R12 ;  /* 0x000000ffff0f7224 */ /* 0x001fc400078e000c */
[----:B------:R-:W-:Y:S01]  /*cb60*/  IMAD.HI.U32 R12, R6, R8, RZ ;  /* 0x00000008060c7227 */ /* 0x000fe200078e00ff */
[----:B------:R-:W3:Y:S01]  /*cb70*/  LDL R13, [R1+0x5b0] ;  /* 0x0005b000010d7983 */ /* 0x000ee20000100800 */
[----:B-1----:R-:W-:Y:S02]  /*cb80*/  MOV R5, R11 ;  /* 0x0000000b00057202 */ /* 0x002fe40000000f00 */
[----:B------:R-:W-:-:S03]  /*cb90*/  IMAD.MOV R12, RZ, RZ, -R12 ;  /* 0x000000ffff0c7224 */ /* 0x000fc600078e0a0c */
[----:B------:R-:W-:Y:S01]  /*cba0*/  @!P6 IMAD.MOV R5, RZ, RZ, -R5 ;  /* 0x000000ffff05e224 */ /* 0x000fe200078e0a05 */
[----:B------:R-:W-:Y:S01]  /*cbb0*/  ISETP.GE.AND P6, PT, R14, RZ, PT ;  /* 0x000000ff0e00720c */ /* 0x000fe20003fc6270 */
[C---:B------:R-:W-:Y:S01]  /*cbc0*/  IMAD R8, R0.reuse, R12, R8 ;  /* 0x0000000c00087224 */ /* 0x040fe200078e0208 */
[----:B------:R-:W-:Y:S02]  /*cbd0*/  ISETP.GE.AND P3, PT, R15, RZ, PT ;  /* 0x000000ff0f00720c */ /* 0x000fe40003f66270 */
[----:B------:R0:W-:Y:S04]  /*cbe0*/  STL [R1+0x7ec], R5 ;  /* 0x0007ec0501007387 */ /* 0x0001e80000100800 */
[----:B------:R-:W4:Y:S04]  /*cbf0*/  LDL R14, [R1+0x5bc] ;  /* 0x0005bc00010e7983 */ /* 0x000f280000100800 */
[----:B------:R-:W2:Y:S04]  /*cc00*/  LDL.LU R12, [R1+0x5ac] ;  /* 0x0005ac00010c7983 */ /* 0x000ea80000300800 */
[----:B------:R-:W4:Y:S01]  /*cc10*/  LDL.LU R15, [R1+0x3ec4] ;  /* 0x003ec400010f7983 */ /* 0x000f220000300800 */
[----:B------:R-:W-:-:S02]  /*cc20*/  ISETP.GT.U32.AND P5, PT, R0, R2, PT ;  /* 0x000000020000720c */ /* 0x000fc40003fa4070 */
[----:B------:R-:W-:-:S05]  /*cc30*/  IABS R10, R10 ;  /* 0x0000000a000a7213 */ /* 0x000fca0000000000 */
[----:B------:R-:W-:-:S04]  /*cc40*/  IMAD.HI.U32 R11, R6, R10, RZ ;  /* 0x0000000a060b7227 */ /* 0x000fc800078e00ff */
[----:B------:R-:W-:Y:S02]  /*cc50*/  IMAD.MOV R11, RZ, RZ, -R11 ;  /* 0x000000ffff0b7224 */ /* 0x000fe400078e0a0b */
[----:B------:R-:W-:Y:S01]  /*cc60*/  @!P5 IMAD.IADD R2, R2, 0x1, -R0 ;  /* 0x000000010202d824 */ /* 0x000fe200078e0a00 */
[C---:B------:R-:W-:Y:S01]  /*cc70*/  ISETP.GT.U32.AND P5, PT, R0.reuse, R7, PT ;  /* 0x000000070000720c */ /* 0x040fe20003fa4070 */
[----:B------:R-:W-:-:S03]  /*cc80*/  IMAD R10, R0, R11, R10 ;  /* 0x0000000b000a7224 */ /* 0x000fc600078e020a */
[----:B------:R-:W-:Y:S02]  /*cc90*/  ISETP.GT.U32.AND P1, PT, R0, R2, PT ;  /* 0x000000020000720c */ /* 0x000fe40003f24070 */
[----:B------:R1:W-:Y:S01]  /*cca0*/  STL [R1+0x3ec0], R10 ;  /* 0x003ec00a01007387 */ /* 0x0003e20000100800 */
[----:B0-----:R-:W-:-:S04]  /*ccb0*/  IMAD.HI.U32 R5, R6, R9, RZ ;  /* 0x0000000906057227 */ /* 0x001fc800078e00ff */
[----:B-1----:R-:W-:Y:S02]  /*ccc0*/  IMAD.MOV.U32 R10, RZ, RZ, R4 ;  /* 0x000000ffff0a7224 */ /* 0x002fe400078e0004 */
[----:B------:R-:W-:Y:S02]  /*ccd0*/  @!P5 IMAD.IADD R7, R7, 0x1, -R0 ;  /* 0x000000010707d824 */ /* 0x000fe400078e0a00 */
[----:B------:R-:W-:Y:S02]  /*cce0*/  @!P0 IMAD.MOV R10, RZ, RZ, -R10 ;  /* 0x000000ffff0a8224 */ /* 0x000fe400078e0a0a */
[----:B------:R-:W-:Y:S02]  /*ccf0*/  @!P1 IMAD.IADD R2, R2, 0x1, -R0 ;  /* 0x0000000102029824 */ /* 0x000fe400078e0a00 */
[----:B------:R-:W-:Y:S01]  /*cd00*/  IMAD.MOV R5, RZ, RZ, -R5 ;  /* 0x000000ffff057224 */ /* 0x000fe200078e0a05 */
[----:B------:R0:W-:Y:S03]  /*cd10*/  STL [R1+0x5ac], R10 ;  /* 0x0005ac0a01007387 */ /* 0x0001e60000100800 */
[----:B------:R-:W-:-:S02]  /*cd20*/  IMAD R9, R0, R5, R9 ;  /* 0x0000000500097224 */ /* 0x000fc400078e0209 */
[----:B0-----:R-:W-:Y:S02]  /*cd30*/  IMAD.MOV.U32 R10, RZ, RZ, R7 ;  /* 0x000000ffff0a7224 */ /* 0x001fe400078e0007 */
[----:B------:R-:W4:Y:S02]  /*cd40*/  LDL.LU R7, [R1+0x5b0] ;  /* 0x0005b00001077983 */ /* 0x000f240000300800 */
[----:B------:R-:W-:Y:S02]  /*cd50*/  @!P4 IMAD.MOV R10, RZ, RZ, -R10 ;  /* 0x000000ffff0ac224 */ /* 0x000fe400078e0a0a */
[----:B------:R-:W-:-:S03]  /*cd60*/  @!P2 IMAD.MOV R2, RZ, RZ, -R2 ;  /* 0x000000ffff02a224 */ /* 0x000fc600078e0a02 */
[----:B------:R0:W-:Y:S04]  /*cd70*/  STL [R1+0x5a8], R10 ;  /* 0x0005a80a01007387 */ /* 0x0001e80000100800 */
[----:B0-----:R-:W4:Y:S04]  /*cd80*/  LDL.LU R10, [R1+0x3ec0] ;  /* 0x003ec000010a7983 */ /* 0x001f280000300800 */
[----:B------:R0:W-:Y:S01]  /*cd90*/  STL [R1+0x5a4], R2 ;  /* 0x0005a40201007387 */ /* 0x0001e20000100800 */
[----:B---3--:R-:W-:-:S05]  /*cda0*/  IABS R13, R13 ;  /* 0x0000000d000d7213 */ /* 0x008fca0000000000 */
[----:B------:R-:W-:-:S04]  /*cdb0*/  IMAD.HI.U32 R4, R6, R13, RZ ;  /* 0x0000000d06047227 */ /* 0x000fc800078e00ff */
[----:B------:R-:W-:Y:S01]  /*cdc0*/  IMAD.MOV R4, RZ, RZ, -R4 ;  /* 0x000000ffff047224 */ /* 0x000fe200078e0a04 */
[----:B--2---:R-:W-:Y:S02]  /*cdd0*/  ISETP.GE.AND P1, PT, R12, RZ, PT ;  /* 0x000000ff0c00720c */ /* 0x004fe40003f26270 */
[----:B----4-:R-:W-:Y:S02]  /*cde0*/  IABS R12, R15 ;  /* 0x0000000f000c7213 */ /* 0x010fe40000000000 */
[----:B------:R-:W-:-:S03]  /*cdf0*/  IABS R5, R14 ;  /* 0x0000000e00057213 */ /* 0x000fc60000000000 */
[----:B------:R-:W-:-:S04]  /*ce00*/  IMAD.HI.U32 R14, R6, R12, RZ ;  /* 0x0000000c060e7227 */ /* 0x000fc800078e00ff */
[----:B------:R-:W-:Y:S02]  /*ce10*/  IMAD.MOV R14, RZ, RZ, -R14 ;  /* 0x000000ffff0e7224 */ /* 0x000fe400078e0a0e */
[C---:B------:R-:W-:Y:S02]  /*ce20*/  IMAD R4, R0.reuse, R4, R13 ;  /* 0x0000000400047224 */ /* 0x040fe400078e020d */
[----:B------:R-:W2:Y:S01]  /*ce30*/  LDL.LU R13, [R1+0x5c4] ;  /* 0x0005c400010d7983 */ /* 0x000ea20000300800 */
[----:B------:R-:W-:-:S03]  /*ce40*/  IMAD R12, R0, R14, R12 ;  /* 0x0000000e000c7224 */ /* 0x000fc600078e020c */
[----:B------:R-:W3:Y:S01]  /*ce50*/  LDL R14, [R1+0x5c0] ;  /* 0x0005c000010e7983 */ /* 0x000ee20000100800 */
[C---:B------:R-:W-:Y:S02]  /*ce60*/  ISETP.GT.U32.AND P5, PT, R0.reuse, R8, PT ;  /* 0x000000080000720c */ /* 0x040fe40003fa4070 */
[----:B------:R-:W-:-:S11]  /*ce70*/  ISETP.GT.U32.AND P0, PT, R0, R9, PT ;  /* 0x000000090000720c */ /* 0x000fd60003f04070 */
[----:B------:R-:W-:-:S05]  /*ce80*/  @!P5 IMAD.IADD R8, R8, 0x1, -R0 ;  /* 0x000000010808d824 */ /* 0x000fca00078e0a00 */
[----:B------:R-:W-:Y:S01]  /*ce90*/  ISETP.GT.U32.AND P5, PT, R0, R8, PT ;  /* 0x000000080000720c */ /* 0x000fe20003fa4070 */
[----:B------:R-:W-:Y:S01]  /*cea0*/  @!P0 IMAD.IADD R9, R9, 0x1, -R0 ;  /* 0x0000000109098824 */ /* 0x000fe200078e0a00 */
[----:B------:R-:W-:-:S04]  /*ceb0*/  IABS R11, R16 ;  /* 0x00000010000b7213 */ /* 0x000fc80000000000 */
[----:B------:R-:W-:-:S07]  /*cec0*/  ISETP.GT.U32.AND P0, PT, R0, R9, PT ;  /* 0x000000090000720c */ /* 0x000fce0003f04070 */
[----:B------:R-:W-:Y:S01]  /*ced0*/  @!P5 IMAD.IADD R8, R8, 0x1, -R0 ;  /* 0x000000010808d824 */ /* 0x000fe200078e0a00 */
[----:B------:R-:W-:Y:S01]  /*cee0*/  ISETP.GT.U32.AND P5, PT, R0, R4, PT ;  /* 0x000000040000720c */ /* 0x000fe20003fa4070 */
[----:B0-----:R-:W-:Y:S01]  /*cef0*/  IMAD.HI.U32 R2, R6, R11, RZ ;  /* 0x0000000b06027227 */ /* 0x001fe200078e00ff */
[----:B------:R-:W-:-:S03]  /*cf00*/  ISETP.GE.AND P2, PT, R7, RZ, PT ;  /* 0x000000ff0700720c */ /* 0x000fc60003f46270 */
[----:B------:R-:W-:-:S04]  /*cf10*/  IMAD.HI.U32 R7, R6, R5, RZ ;  /* 0x0000000506077227 */ /* 0x000fc800078e00ff */
[----:B------:R-:W-:Y:S01]  /*cf20*/  @!P6 IMAD.MOV R8, RZ, RZ, -R8 ;  /* 0x000000ffff08e224 */ /* 0x000fe200078e0a08 */
[----:B------:R-:W-:Y:S01]  /*cf30*/  ISETP.GT.U32.AND P6, PT, R0, R12, PT ;  /* 0x0000000c0000720c */ /* 0x000fe20003fc4070 */
[----:B------:R-:W-:Y:S02]  /*cf40*/  IMAD.MOV R2, RZ, RZ, -R2 ;  /* 0x000000ffff027224 */ /* 0x000fe400078e0a02 */
[--C-:B------:R-:W-:Y:S02]  /*cf50*/  @!P5 IMAD.IADD R4, R4, 0x1, -R0.reuse ;  /* 0x000000010404d824 */ /* 0x100fe400078e0a00 */
[----:B------:R-:W-:Y:S02]  /*cf60*/  @!P0 IMAD.IADD R9, R9, 0x1, -R0 ;  /* 0x0000000109098824 */ /* 0x000fe400078e0a00 */
[----:B------:R-:W-:Y:S02]  /*cf70*/  IMAD.MOV R7, RZ, RZ, -R7 ;  /* 0x000000ffff077224 */ /* 0x000fe400078e0a07 */
[C---:B------:R-:W-:Y:S01]  /*cf80*/  IMAD R2, R0.reuse, R2, R11 ;  /* 0x0000000200027224 */ /* 0x040fe200078e020b */
[C---:B------:R-:W-:Y:S01]  /*cf90*/  ISETP.GT.U32.AND P5, PT, R0.reuse, R4, PT ;  /* 0x000000040000720c */ /* 0x040fe20003fa4070 */
[----:B------:R-:W-:Y:S01]  /*cfa0*/  IMAD.MOV.U32 R11, RZ, RZ, R9 ;  /* 0x000000ffff0b7224 */ /* 0x000fe200078e0009 */
[----:B------:R2:W-:Y:S01]  /*cfb0*/  STL [R1+0x5a0], R8 ;  /* 0x0005a00801007387 */ /* 0x0005e20000100800 */
[----:B------:R-:W-:-:S02]  /*cfc0*/  IMAD R5, R0, R7, R5 ;  /* 0x0000000700057224 */ /* 0x000fc400078e0205 */
[----:B------:R-:W-:Y:S02]  /*cfd0*/  @!P3 IMAD.MOV R11, RZ, RZ, -R11 ;  /* 0x000000ffff0bb224 */ /* 0x000fe400078e0a0b */
[----:B------:R-:W-:Y:S01]  /*cfe0*/  @!P6 IMAD.IADD R12, R12, 0x1, -R0 ;  /* 0x000000010c0ce824 */ /* 0x000fe200078e0a00 */
[----:B------:R-:W-:-:S05]  /*cff0*/  ISETP.GE.AND P6, PT, R15, RZ, PT ;  /* 0x000000ff0f00720c */ /* 0x000fca0003fc6270 */
[----:B------:R-:W-:Y:S01]  /*d000*/  @!P5 IMAD.IADD R4, R4, 0x1, -R0 ;  /* 0x000000010404d824 */ /* 0x000fe200078e0a00 */
[----:B------:R-:W-:Y:S02]  /*d010*/  ISETP.GE.AND P5, PT, R16, RZ, PT ;  /* 0x000000ff1000720c */ /* 0x000fe40003fa6270 */
[----:B---3--:R-:W-:Y:S02]  /*d020*/  IABS R7, R14 ;  /* 0x0000000e00077213 */ /* 0x008fe40000000000 */
[----:B------:R-:W3:Y:S03]  /*d030*/  LDL.LU R14, [R1+0x5bc] ;  /* 0x0005bc00010e7983 */ /* 0x000ee60000300800 */
[----:B------:R-:W-:Y:S01]  /*d040*/  IMAD.HI.U32 R9, R6, R7, RZ ;  /* 0x0000000706097227 */ /* 0x000fe200078e00ff */
[----:B------:R0:W-:Y:S03]  /*d050*/  STL [R1+0x59c], R11 ;  /* 0x00059c0b01007387 */ /* 0x0001e60000100800 */
[----:B------:R-:W-:Y:S01]  /*d060*/  IMAD.MOV R9, RZ, RZ, -R9 ;  /* 0x000000ffff097224 */ /* 0x000fe200078e0a09 */
[----:B------:R-:W4:Y:S03]  /*d070*/  LDL.LU R15, [R1+0x5c8] ;  /* 0x0005c800010f7983 */ /* 0x000f260000300800 */
[C---:B------:R-:W-:Y:S01]  /*d080*/  IMAD R7, R0.reuse, R9, R7 ;  /* 0x0000000900077224 */ /* 0x040fe200078e0207 */
[----:B------:R-:W4:Y:S04]  /*d090*/  LDL.LU R16, [R1+0x5cc] ;  /* 0x0005cc0001107983 */ /* 0x000f280000300800 */
[----:B------:R-:W4:Y:S01]  /*d0a0*/  LDL.LU R9, [R1+0x5c0] ;  /* 0x0005c00001097983 */ /* 0x000f220000300800 */
[----:B------:R-:W-:-:S02]  /*d0b0*/  ISETP.GT.U32.AND P4, PT, R0, R10, PT ;  /* 0x0000000a0000720c */ /* 0x000fc40003f84070 */
[----:B------:R-:W-:-:S11]  /*d0c0*/  ISETP.GT.U32.AND P3, PT, R0, R12, PT ;  /* 0x0000000c0000720c */ /* 0x000fd60003f64070 */
[----:B------:R-:W-:-:S05]  /*d0d0*/  @!P4 IMAD.IADD R10, R10, 0x1, -R0 ;  /* 0x000000010a0ac824 */ /* 0x000fca00078e0a00 */
[C---:B------:R-:W-:Y:S02]  /*d0e0*/  ISETP.GT.U32.AND P4, PT, R0.reuse, R10, PT ;  /* 0x0000000a0000720c */ /* 0x040fe40003f84070 */
[----:B--2---:R-:W-:Y:S02]  /*d0f0*/  IABS R8, R13 ;  /* 0x0000000d00087213 */ /* 0x004fe40000000000 */
[----:B------:R-:W-:-:S03]  /*d100*/  ISETP.GT.U32.AND P0, PT, R0, R2, PT ;  /* 0x000000020000720c */ /* 0x000fc60003f04070 */
[----:B0-----:R-:W-:-:S06]  /*d110*/  IMAD.HI.U32 R11, R6, R8, RZ ;  /* 0x00000008060b7227 */ /* 0x001fcc00078e00ff */
[----:B------:R-:W-:Y:S01]  /*d120*/  @!P4 IMAD.IADD R10, R10, 0x1, -R0 ;  /* 0x000000010a0ac824 */ /* 0x000fe200078e0a00 */
[----:B------:R-:W-:Y:S01]  /*d130*/  ISETP.GT.U32.AND P4, PT, R0, R5, PT ;  /* 0x000000050000720c */ /* 0x000fe20003f84070 */
[----:B------:R-:W-:Y:S02]  /*d140*/  IMAD.MOV R11, RZ, RZ, -R11 ;  /* 0x000000ffff0b7224 */ /* 0x000fe400078e0a0b */
[----:B------:R-:W-:Y:S02]  /*d150*/  @!P1 IMAD.MOV R10, RZ, RZ, -R10 ;  /* 0x000000ffff0a9224 */ /* 0x000fe400078e0a0a */
[--C-:B------:R-:W-:Y:S02]  /*d160*/  @!P3 IMAD.IADD R12, R12, 0x1, -R0.reuse ;  /* 0x000000010c0cb824 */ /* 0x100fe400078e0a00 */
[----:B------:R-:W-:Y:S01]  /*d170*/  @!P0 IMAD.IADD R2, R2, 0x1, -R0 ;  /* 0x0000000102028824 */ /* 0x000fe200078e0a00 */
[----:B------:R0:W-:Y:S01]  /*d180*/  STL [R1+0x598], R10 ;  /* 0x0005980a01007387 */ /* 0x0001e20000100800 */
[C---:B------:R-:W-:Y:S01]  /*d190*/  IMAD R8, R0.reuse, R11, R8 ;  /* 0x0000000b00087224 */ /* 0x040fe200078e0208 */
[----:B------:R-:W-:-:S02]  /*d1a0*/  ISETP.GT.U32.AND P3, PT, R0, R7, PT ;  /* 0x000000070000720c */ /* 0x000fc40003f64070 */
[----:B------:R-:W-:Y:S01]  /*d1b0*/  ISETP.GT.U32.AND P1, PT, R0, R2, PT ;  /* 0x000000020000720c */ /* 0x000fe20003f24070 */
[----:B0-----:R-:W-:-:S04]  /*d1c0*/  IMAD.MOV.U32 R10, RZ, RZ, R12 ;  /* 0x000000ffff0a7224 */ /* 0x001fc800078e000c */
[----:B------:R-:W-:Y:S01]  /*d1d0*/  @!P6 IMAD.MOV R10, RZ, RZ, -R10 ;  /* 0x000000ffff0ae224 */ /* 0x000fe200078e0a0a */
[----:B------:R-:W-:Y:S01]  /*d1e0*/  ISETP.GT.U32.AND P6, PT, R0, R8, PT ;  /* 0x000000080000720c */ /* 0x000fe20003fc4070 */
[----:B------:R-:W-:-:S04]  /*d1f0*/  @!P4 IMAD.IADD R5, R5, 0x1, -R0 ;  /* 0x000000010505c824 */ /* 0x000fc800078e0a00 */
[--C-:B------:R-:W-:Y:S01]  /*d200*/  @!P3 IMAD.IADD R7, R7, 0x1, -R0.reuse ;  /* 0x000000010707b824 */ /* 0x100fe200078e0a00 */
[----:B------:R-:W-:Y:S01]  /*d210*/  ISETP.GT.U32.AND P4, PT, R0, R5, PT ;  /* 0x000000050000720c */ /* 0x000fe20003f84070 */
[----:B------:R-:W-:Y:S02]  /*d220*/  @!P1 IMAD.IADD R2, R2, 0x1, -R0 ;  /* 0x0000000102029824 */ /* 0x000fe400078e0a00 */
[----:B------:R-:W-:-:S04]  /*d230*/  IMAD.MOV.U32 R11, RZ, RZ, R4 ;  /* 0x000000ffff0b7224 */ /* 0x000fc800078e0004 */
[----:B------:R-:W-:Y:S01]  /*d240*/  @!P6 IMAD.IADD R8, R8, 0x1, -R0 ;  /* 0x000000010808e824 */ /* 0x000fe200078e0a00 */
[C---:B------:R-:W-:Y:S01]  /*d250*/  ISETP.GT.U32.AND P6, PT, R0.reuse, R7, PT ;  /* 0x000000070000720c */ /* 0x040fe20003fc4070 */
[----:B------:R-:W-:Y:S02]  /*d260*/  @!P5 IMAD.MOV R2, RZ, RZ, -R2 ;  /* 0x000000ffff02d224 */ /* 0x000fe400078e0a02 */
[----:B------:R-:W-:Y:S01]  /*d270*/  @!P2 IMAD.MOV R11, RZ, RZ, -R11 ;  /* 0x000000ffff0ba224 */ /* 0x000fe200078e0a0b */
[----:B------:R-:W-:Y:S01]  /*d280*/  ISETP.GT.U32.AND P5, PT, R0, R8, PT ;  /* 0x000000080000720c */ /* 0x000fe20003fa4070 */
[----:B------:R-:W-:Y:S01]  /*d290*/  @!P4 IMAD.IADD R5, R5, 0x1, -R0 ;  /* 0x000000010505c824 */ /* 0x000fe200078e0a00 */
[----:B------:R-:W-:-:S07]  /*d2a0*/  ISETP.GE.AND P1, PT, R13, RZ, PT ;  /* 0x000000ff0d00720c */ /* 0x000fce0003f26270 */
[----:B------:R-:W-:-:S04]  /*d2b0*/  @!P6 IADD3 R7, R7, -R0, RZ ;  /* 0x800000000707e210 */ /* 0x000fc80007ffe0ff */
[----:B------:R-:W-:Y:S01]  /*d2c0*/  @!P5 IMAD.IADD R8, R8, 0x1, -R0 ;  /* 0x000000010808d824 */ /* 0x000fe200078e0a00 */
[----:B---3--:R-:W-:Y:S02]  /*d2d0*/  ISETP.GE.AND P0, PT, R14, RZ, PT ;  /* 0x000000ff0e00720c */ /* 0x008fe40003f06270 */
[----:B------:R-:W2:Y:S01]  /*d2e0*/  LDL.LU R14, [R1+0x5d0] ;  /* 0x0005d000010e7983 */ /* 0x000ea20000300800 */
[----:B----4-:R-:W-:-:S03]  /*d2f0*/  IABS R4, R15 ;  /* 0x0000000f00047213 */ /* 0x010fc60000000000 */
[----:B------:R-:W-:Y:S04]  /*d300*/  STL [R1+0x594], R11 ;  /* 0x0005940b01007387 */ /* 0x000fe80000100800 */
[----:B------:R0:W-:Y:S03]  /*d310*/  STL [R1+0x590], R10 ;  /* 0x0005900a01007387 */ /* 0x0001e60000100800 */
[----:B------:R-:W-:Y:S01]  /*d320*/  @!P0 IMAD.MOV R5, RZ, RZ, -R5 ;  /* 0x000000ffff058224 */ /* 0x000fe200078e0a05 */
[----:B------:R-:W-:Y:S02]  /*d330*/  ISETP.GE.AND P4, PT, R15, RZ, PT ;  /* 0x000000ff0f00720c */ /* 0x000fe40003f86270 */
[----:B------:R-:W-:Y:S01]  /*d340*/  ISETP.GE.AND P2, PT, R9, RZ, PT ;  /* 0x000000ff0900720c */ /* 0x000fe20003f46270 */
[----:B------:R-:W3:Y:S01]  /*d350*/  LDL R13, [R1+0x5d4] ;  /* 0x0005d400010d7983 */ /* 0x000ee20000100800 */
[----:B------:R-:W-:-:S02]  /*d360*/  IABS R9, R16 ;  /* 0x0000001000097213 */ /* 0x000fc40000000000 */
[----:B------:R-:W-:Y:S01]  /*d370*/  ISETP.GE.AND P3, PT, R16, RZ, PT ;  /* 0x000000ff1000720c */ /* 0x000fe20003f66270 */
[----:B------:R-:W4:Y:S01]  /*d380*/  LDL R15, [R1+0x5dc] ;  /* 0x0005dc00010f7983 */ /* 0x000f220000100800 */
[----:B0-----:R-:W-:-:S03]  /*d390*/  IMAD.HI.U32 R10, R6, R4, RZ ;  /* 0x00000004060a7227 */ /* 0x001fc600078e00ff */
[----:B------:R-:W4:Y:S01]  /*d3a0*/  LDL R16, [R1+0x5e0] ;  /* 0x0005e00001107983 */ /* 0x000f220000100800 */
[----:B------:R-:W-:-:S03]  /*d3b0*/  IMAD.MOV R10, RZ, RZ, -R10 ;  /* 0x000000ffff0a7224 */ /* 0x000fc600078e0a0a */
[----:B------:R0:W-:Y:S04]  /*d3c0*/  STL [R1+0x58c], R2 ;  /* 0x00058c0201007387 */ /* 0x0001e80000100800 */
[----:B------:R-:W-:Y:S04]  /*d3d0*/  STL [R1+0x588], R5 ;  /* 0x0005880501007387 */ /* 0x000fe80000100800 */
[----:B------:R1:W-:Y:S01]  /*d3e0*/  STL [R1+0x3ebc], R3 ;  /* 0x003ebc0301007387 */ /* 0x0003e20000100800 */
[----:B0-----:R-:W-:Y:S01]  /*d3f0*/  IMAD R2, R0, R10, R4 ;  /* 0x0000000a00027224 */ /* 0x001fe200078e0204 */
[----:B------:R-:W-:Y:S01]  /*d400*/  IABS R10, R18 ;  /* 0x00000012000a7213 */ /* 0x000fe20000000000 */
[----:B-1----:R-:W-:-:S02]  /*d410*/  IMAD.MOV.U32 R3, RZ, RZ, R7 ;  /* 0x000000ffff037224 */ /* 0x002fc400078e0007 */
[----:B------:R-:W-:Y:S02]  /*d420*/  IMAD.MOV.U32 R7, RZ, RZ, R18 ;  /* 0x000000ffff077224 */ /* 0x000fe400078e0012 */
[----:B------:R-:W-:Y:S02]  /*d430*/  IMAD.MOV.U32 R18, RZ, RZ, R8 ;  /* 0x000000ffff127224 */ /* 0x000fe400078e0008 */
[----:B------:R-:W3:Y:S01]  /*d440*/  LDL.LU R8, [R1+0x5d4] ;  /* 0x0005d40001087983 */ /* 0x000ee20000300800 */
[----:B------:R-:W-:Y:S02]  /*d450*/  @!P2 IMAD.MOV R3, RZ, RZ, -R3 ;  /* 0x000000ffff03a224 */ /* 0x000fe400078e0a03 */
[----:B------:R-:W-:-:S03]  /*d460*/  @!P1 IMAD.MOV R18, RZ, RZ, -R18 ;  /* 0x000000ffff129224 */ /* 0x000fc600078e0a12 */
[----:B------:R0:W-:Y:S04]  /*d470*/  STL [R1+0x584], R3 ;  /* 0x0005840301007387 */ /* 0x0001e80000100800 */
[----:B0-----:R-:W4:Y:S04]  /*d480*/  LDL.LU R3, [R1+0x3ebc] ;  /* 0x003ebc0001037983 */ /* 0x001f280000300800 */
[----:B------:R0:W-:Y:S04]  /*d490*/  STL [R1+0x580], R18 ;  /* 0x0005801201007387 */ /* 0x0001e80000100800 */
[----:B0-----:R-:W4:Y:S01]  /*d4a0*/  LDL.LU R18, [R1+0x5e8] ;  /* 0x0005e80001127983 */ /* 0x001f220000300800 */
[----:B--2---:R-:W-:-:S02]  /*d4b0*/  IABS R11, R14 ;  /* 0x0000000e000b7213 */ /* 0x004fc40000000000 */
[----:B------:R-:W-:Y:S01]  /*d4c0*/  ISETP.GE.AND P0, PT, R14, RZ, PT ;  /* 0x000000ff0e00720c */ /* 0x000fe20003f06270 */
[----:B------:R-:W-:-:S04]  /*d4d0*/  IMAD.HI.U32 R14, R6, R10, RZ ;  /* 0x0000000a060e7227 */ /* 0x000fc800078e00ff */
[----:B------:R-:W-:-:S04]  /*d4e0*/  IMAD.MOV R14, RZ, RZ, -R14 ;  /* 0x000000ffff0e7224 */ /* 0x000fc800078e0a0e */
[----:B------:R-:W-:Y:S01]  /*d4f0*/  IMAD R10, R0, R14, R10 ;  /* 0x0000000e000a7224 */ /* 0x000fe200078e020a */
[----:B---3--:R-:W-:Y:S02]  /*d500*/  ISETP.GE.AND P1, PT, R8, RZ, PT ;  /* 0x000000ff0800720c */ /* 0x008fe40003f26270 */
[----:B------:R-:W2:Y:S04]  /*d510*/  LDL.LU R8, [R1+0x5dc] ;  /* 0x0005dc0001087983 */ /* 0x000ea80000300800 */
[----:B------:R-:W3:Y:S01]  /*d520*/  LDL.LU R14, [R1+0x5e4] ;  /* 0x0005e400010e7983 */ /* 0x000ee20000300800 */
[----:B------:R-:W-:-:S04]  /*d530*/  IMAD.HI.U32 R12, R6, R9, RZ ;  /* 0x00000009060c7227 */ /* 0x000fc800078e00ff */
[----:B------:R-:W-:Y:S01]  /*d540*/  IMAD.MOV R12, RZ, RZ, -R12 ;  /* 0x000000ffff0c7224 */ /* 0x000fe200078e0a0c */
[----:B------:R-:W-:-:S03]  /*d550*/  ISETP.GT.U32.AND P6, PT, R0, R2, PT ;  /* 0x000000020000720c */ /* 0x000fc60003fc4070 */
[----:B------:R-:W-:-:S05]  /*d560*/  IMAD R4, R0, R12, R9 ;  /* 0x0000000c00047224 */ /* 0x000fca00078e0209 */
[----:B------:R-:W-:-:S05]  /*d570*/  ISETP.GT.U32.AND P5, PT, R0, R4, PT ;  /* 0x000000040000720c */ /* 0x000fca0003fa4070 */
[----:B------:R-:W-:Y:S02]  /*d580*/  @!P6 IMAD.IADD R2, R2, 0x1, -R0 ;  /* 0x000000010202e824 */ /* 0x000fe400078e0a00 */
[----:B------:R-:W-:Y:S01]  /*d590*/  IMAD.MOV.U32 R5, RZ, RZ, R11 ;  /* 0x000000ffff057224 */ /* 0x000fe200078e000b */
[----:B------:R-:W-:-:S05]  /*d5a0*/  IABS R9, R13 ;  /* 0x0000000d00097213 */ /* 0x000fca0000000000 */
[----:B------:R-:W-:Y:S01]  /*d5b0*/  @!P5 IMAD.IADD R4, R4, 0x1, -R0 ;  /* 0x000000010404d824 */ /* 0x000fe200078e0a00 */
[----:B------:R-:W-:Y:S01]  /*d5c0*/  ISETP.GT.U32.AND P5, PT, R0, R2, PT ;  /* 0x000000020000720c */ /* 0x000fe20003fa4070 */
[----:B------:R-:W-:Y:S01]  /*d5d0*/  IMAD.HI.U32 R13, R6, R5, RZ ;  /* 0x00000005060d7227 */ /* 0x000fe200078e00ff */
[----:B----4-:R-:W-:Y:S02]  /*d5e0*/  IABS R11, R15 ;  /* 0x0000000f000b7213 */ /* 0x010fe40000000000 */
[----:B------:R-:W-:Y:S01]  /*d5f0*/  ISETP.GT.U32.AND P2, PT, R0, R4, PT ;  /* 0x000000040000720c */ /* 0x000fe20003f44070 */
[----:B------:R-:W-:Y:S02]  /*d600*/  IMAD.MOV R13, RZ, RZ, -R13 ;  /* 0x000000ffff0d7224 */ /* 0x000fe400078e0a0d */
[----:B------:R-:W-:-:S04]  /*d610*/  IMAD.HI.U32 R15, R6, R11, RZ ;  /* 0x0000000b060f7227 */ /* 0x000fc800078e00ff */
[----:B------:R-:W-:Y:S02]  /*d620*/  IMAD R5, R0, R13, R5 ;  /* 0x0000000d00057224 */ /* 0x000fe400078e0205 */
[----:B------:R-:W-:Y:S02]  /*d630*/  IMAD.MOV R15, RZ, RZ, -R15 ;  /* 0x000000ffff0f7224 */ /* 0x000fe400078e0a0f */
[----:B------:R-:W-:-:S04]  /*d640*/  IMAD.HI.U32 R13, R6, R9, RZ ;  /* 0x00000009060d7227 */ /* 0x000fc800078e00ff */
[--C-:B------:R-:W-:Y:S02]  /*d650*/  @!P5 IMAD.IADD R2, R2, 0x1, -R0.reuse ;  /* 0x000000010202d824 */ /* 0x100fe400078e0a00 */
[----:B------:R-:W-:Y:S02]  /*d660*/  IMAD R11, R0, R15, R11 ;  /* 0x0000000f000b7224 */ /* 0x000fe400078e020b */
[----:B------:R-:W-:Y:S02]  /*d670*/  IMAD.MOV R13, RZ, RZ, -R13 ;  /* 0x000000ffff0d7224 */ /* 0x000fe400078e0a0d */
[----:B------:R-:W-:Y:S01]  /*d680*/  @!P2 IMAD.IADD R4, R4, 0x1, -R0 ;  /* 0x000000010404a824 */ /* 0x000fe200078e0a00 */
[C---:B------:R-:W-:Y:S01]  /*d690*/  ISETP.GT.U32.AND P2, PT, R0.reuse, R10, PT ;  /* 0x0000000a0000720c */ /* 0x040fe20003f44070 */
[----:B------:R-:W-:Y:S01]  /*d6a0*/  IMAD.MOV.U32 R15, RZ, RZ, R2 ;  /* 0x000000ffff0f7224 */ /* 0x000fe200078e0002 */
[----:B------:R-:W-:Y:S01]  /*d6b0*/  IABS R12, R16 ;  /* 0x00000010000c7213 */ /* 0x000fe20000000000 */
[C---:B------:R-:W-:Y:S01]  /*d6c0*/  IMAD R9, R0.reuse, R13, R9 ;  /* 0x0000000d00097224 */ /* 0x040fe200078e0209 */
[C---:B------:R-:W-:Y:S01]  /*d6d0*/  ISETP.GT.U32.AND P6, PT, R0.reuse, R5, PT ;  /* 0x000000050000720c */ /* 0x040fe20003fc4070 */
[----:B------:R-:W-:Y:S01]  /*d6e0*/  @!P4 IMAD.MOV R15, RZ, RZ, -R15 ;  /* 0x000000ffff0fc224 */ /* 0x000fe200078e0a0f */
[----:B------:R-:W-:Y:S01]  /*d6f0*/  ISETP.GT.U32.AND P4, PT, R0, R11, PT ;  /* 0x0000000b0000720c */ /* 0x000fe20003f84070 */
[----:B------:R-:W-:Y:S01]  /*d700*/  IMAD.HI.U32 R16, R6, R12, RZ ;  /* 0x0000000c06107227 */ /* 0x000fe200078e00ff */
[----:B------:R-:W-:-:S03]  /*d710*/  ISETP.GT.U32.AND P5, PT, R0, R9, PT ;  /* 0x000000090000720c */ /* 0x000fc60003fa4070 */
[----:B------:R-:W-:Y:S02]  /*d720*/  IMAD.MOV R16, RZ, RZ, -R16 ;  /* 0x000000ffff107224 */ /* 0x000fe400078e0a10 */
[----:B------:R-:W-:Y:S02]  /*d730*/  IMAD.MOV.U32 R13, RZ, RZ, R7 ;  /* 0x000000ffff0d7224 */ /* 0x000fe400078e0007 */
[----:B------:R-:W-:Y:S02]  /*d740*/  @!P2 IMAD.IADD R10, R10, 0x1, -R0 ;  /* 0x000000010a0aa824 */ /* 0x000fe400078e0a00 */
[----:B------:R-:W-:Y:S02]  /*d750*/  @!P3 IMAD.MOV R4, RZ, RZ, -R4 ;  /* 0x000000ffff04b224 */ /* 0x000fe400078e0a04 */
[----:B------:R-:W-:Y:S02]  /*d760*/  @!P6 IMAD.IADD R5, R5, 0x1, -R0 ;  /* 0x000000010505e824 */ /* 0x000fe400078e0a00 */
[----:B------:R-:W-:-:S02]  /*d770*/  IMAD R12, R0, R16, R12 ;  /* 0x00000010000c7224 */ /* 0x000fc400078e020c */
[----:B------:R-:W4:Y:S01]  /*d780*/  LDL.LU R16, [R1+0x5f0] ;  /* 0x0005f00001107983 */ /* 0x000f220000300800 */
[--C-:B------:R-:W-:Y:S01]  /*d790*/  @!P4 IMAD.IADD R11, R11, 0x1, -R0.reuse ;  /* 0x000000010b0bc824 */ /* 0x100fe200078e0a00 */
[C---:B------:R-:W-:Y:S02]  /*d7a0*/  ISETP.GT.U32.AND P4, PT, R0.reuse, R10, PT ;  /* 0x0000000a0000720c */ /* 0x040fe40003f84070 */
[----:B------:R0:W-:Y:S01]  /*d7b0*/  STL [R1+0x57c], R15 ;  /* 0x00057c0f01007387 */ /* 0x0001e20000100800 */
[----:B------:R-:W-:Y:S01]  /*d7c0*/  ISETP.GE.AND P3, PT, R13, RZ, PT ;  /* 0x000000ff0d00720c */ /* 0x000fe20003f66270 */
[--C-:B------:R-:W-:Y:S01]  /*d7d0*/  @!P5 IMAD.IADD R9, R9, 0x1, -R0.reuse ;  /* 0x000000010909d824 */ /* 0x100fe200078e0a00 */
[C---:B------:R-:W-:Y:S01]  /*d7e0*/  ISETP.GT.U32.AND P6, PT, R0.reuse, R5, PT ;  /* 0x000000050000720c */ /* 0x040fe20003fc4070 */
[----:B0-----:R-:W4:Y:S04]  /*d7f0*/  LDL.LU R15, [R1+0x5f4] ;  /* 0x0005f400010f7983 */ /* 0x001f280000300800 */
[----:B------:R0:W-:Y:S04]  /*d800*/  STL [R1+0x578], R4 ;  /* 0x0005780401007387 */ /* 0x0001e80000100800 */
[----:B------:R-:W4:Y:S01]  /*d810*/  LDL.LU R13, [R1+0x5e0] ;  /* 0x0005e000010d7983 */ /* 0x000f220000300800 */
[----:B------:R-:W-:Y:S01]  /*d820*/  ISETP.GT.U32.AND P2, PT, R0, R9, PT ;  /* 0x000000090000720c */ /* 0x000fe20003f44070 */
[----:B------:R-:W-:-:S02]  /*d830*/  @!P4 IMAD.IADD R10, R10, 0x1, -R0 ;  /* 0x000000010a0ac824 */ /* 0x000fc400078e0a00 */
[----:B------:R-:W-:Y:S01]  /*d840*/  @!P6 IMAD.IADD R5, R5, 0x1, -R0 ;  /* 0x000000010505e824 */ /* 0x000fe200078e0a00 */
[----:B0-----:R-:W-:-:S09]  /*d850*/  IABS R4, R18 ;  /* 0x0000001200047213 */ /* 0x001fd20000000000 */
[----:B------:R-:W-:Y:S01]  /*d860*/  @!P2 IMAD.IADD R9, R9, 0x1, -R0 ;  /* 0x000000010909a824 */ /* 0x000fe200078e0a00 */
[----:B---3--:R-:W-:Y:S02]  /*d870*/  IABS R7, R14 ;  /* 0x0000000e00077213 */ /* 0x008fe40000000000 */
[----:B--2---:R-:W-:-:S03]  /*d880*/  ISETP.GE.AND P5, PT, R8, RZ, PT ;  /* 0x000000ff0800720c */ /* 0x004fc60003fa6270 */
[----:B------:R-:W-:-:S04]  /*d890*/  IMAD.HI.U32 R2, R6, R7, RZ ;  /* 0x0000000706027227 */ /* 0x000fc800078e00ff */
[----:B------:R-:W-:-:S04]  /*d8a0*/  IMAD.MOV R8, RZ, RZ, -R2 ;  /* 0x000000ffff087224 */ /* 0x000fc800078e0a02 */
[----:B------:R-:W-:-:S05]  /*d8b0*/  IMAD R7, R0, R8, R7 ;  /* 0x0000000800077224 */ /* 0x000fca00078e0207 */
[----:B------:R-:W-:Y:S01]  /*d8c0*/  ISETP.GT.U32.AND P4, PT, R0, R7, PT ;  /* 0x000000070000720c */ /* 0x000fe20003f84070 */
[----:B------:R-:W-:Y:S02]  /*d8d0*/  IMAD.MOV.U32 R2, RZ, RZ, R4 ;  /* 0x000000ffff027224 */ /* 0x000fe400078e0004 */
[----:B------:R-:W-:-:S04]  /*d8e0*/  IMAD.MOV.U32 R4, RZ, RZ, R5 ;  /* 0x000000ffff047224 */ /* 0x000fc800078e0005 */
[----:B------:R-:W-:-:S06]  /*d8f0*/  @!P0 IMAD.MOV R4, RZ, RZ, -R4 ;  /* 0x000000ffff048224 */ /* 0x000fcc00078e0a04 */
[----:B------:R-:W-:Y:S01]  /*d900*/  @!P4 IMAD.IADD R7, R7, 0x1, -R0 ;  /* 0x000000010707c824 */ /* 0x000fe200078e0a00 */
[----:B------:R-:W-:Y:S01]  /*d910*/  ISETP.GE.AND P4, PT, R18, RZ, PT ;  /* 0x000000ff1200720c */ /* 0x000fe20003f86270 */
[----:B------:R0:W-:Y:S01]  /*d920*/  STL [R1+0x574], R4 ;  /* 0x0005740401007387 */ /* 0x0001e20000100800 */
[----:B------:R-:W-:Y:S02]  /*d930*/  IMAD.MOV.U32 R18, RZ, RZ, R9 ;  /* 0x000000ffff127224 */ /* 0x000fe400078e0009 */
[----:B------:R-:W-:Y:S01]  /*d940*/  IMAD.MOV.U32 R9, RZ, RZ, R20 ;  /* 0x000000ffff097224 */ /* 0x000fe200078e0014 */
[----:B0-----:R-:W-:Y:S02]  /*d950*/  IABS R4, R20 ;  /* 0x0000001400047213 */ /* 0x001fe40000000000 */
[----:B------:R-:W2:Y:S01]  /*d960*/  LDL.LU R20, [R1+0x5f8] ;  /* 0x0005f80001147983 */ /* 0x000ea20000300800 */
[----:B------:R-:W-:Y:S01]  /*d970*/  ISETP.GT.U32.AND P6, PT, R0, R12, PT ;  /* 0x0000000c0000720c */ /* 0x000fe20003fc4070 */
[----:B------:R-:W-:-:S04]  /*d980*/  IMAD.HI.U32 R5, R6, R2, RZ ;  /* 0x0000000206057227 */ /* 0x000fc800078e00ff */
[----:B------:R-:W-:-:S08]  /*d990*/  IMAD.MOV R5, RZ, RZ, -R5 ;  /* 0x000000ffff057224 */ /* 0x000fd000078e0a05 */
[----:B------:R-:W-:Y:S01]  /*d9a0*/  @!P6 IMAD.IADD R12, R12, 0x1, -R0 ;  /* 0x000000010c0ce824 */ /* 0x000fe200078e0a00 */
[C---:B------:R-:W-:Y:S01]  /*d9b0*/  ISETP.GT.U32.AND P6, PT, R0.reuse, R11, PT ;  /* 0x0000000b0000720c */ /* 0x040fe20003fc4070 */
[----:B------:R-:W-:-:S03]  /*d9c0*/  IMAD R2, R0, R5, R2 ;  /* 0x0000000500027224 */ /* 0x000fc600078e0202 */
[----:B------:R-:W-:-:S09]  /*d9d0*/  ISETP.GT.U32.AND P0, PT, R0, R12, PT ;  /* 0x0000000c0000720c */ /* 0x000fd20003f04070 */
[----:B------:R-:W-:Y:S01]  /*d9e0*/  @!P6 IMAD.IADD R11, R11, 0x1, -R0 ;  /* 0x000000010b0be824 */ /* 0x000fe200078e0a00 */
[C---:B------:R-:W-:Y:S01]  /*d9f0*/  ISETP.GT.U32.AND P6, PT, R0.reuse, R2, PT ;  /* 0x000000020000720c */ /* 0x040fe20003fc4070 */
[----:B------:R-:W-:Y:S01]  /*da00*/  @!P1 IMAD.MOV R18, RZ, RZ, -R18 ;  /* 0x000000ffff129224 */ /* 0x000fe200078e0a12 */
[----:B------:R-:W-:Y:S01]  /*da10*/  ISETP.GT.U32.AND P1, PT, R0, R7, PT ;  /* 0x000000070000720c */ /* 0x000fe20003f24070 */
[----:B------:R-:W-:-:S10]  /*da20*/  @!P0 IMAD.IADD R12, R12, 0x1, -R0 ;  /* 0x000000010c0c8824 */ /* 0x000fd400078e0a00 */
[----:B------:R-:W-:Y:S01]  /*da30*/  @!P6 IMAD.IADD R2, R2, 0x1, -R0 ;  /* 0x000000010202e824 */ /* 0x000fe200078e0a00 */
[----:B------:R0:W-:Y:S04]  /*da40*/  STL [R1+0x570], R18 ;  /* 0x0005701201007387 */ /* 0x0001e80000100800 */
[----:B------:R-:W-:Y:S02]  /*da50*/  ISETP.GT.U32.AND P6, PT, R0, R2, PT ;  /* 0x000000020000720c */ /* 0x000fe40003fc4070 */
[----:B----4-:R-:W-:Y:S01]  /*da60*/  ISETP.GE.AND P2, PT, R13, RZ, PT ;  /* 0x000000ff0d00720c */ /* 0x010fe20003f46270 */
[----:B0-----:R-:W-:Y:S01]  /*da70*/  IMAD.MOV.U32 R18, RZ, RZ, R10 ;  /* 0x000000ffff127224 */ /* 0x001fe200078e000a */
[----:B------:R-:W-:Y:S01]  /*da80*/  ISETP.GE.AND P0, PT, R14, RZ, PT ;  /* 0x000000ff0e00720c */ /* 0x000fe20003f06270 */
[----:B------:R-:W-:-:S02]  /*da90*/  IMAD.MOV.U32 R10, RZ, RZ, R9 ;  /* 0x000000ffff0a7224 */ /* 0x000fc400078e0009 */
[----:B------:R-:W-:Y:S02]  /*daa0*/  IMAD.MOV.U32 R9, RZ, RZ, R12 ;  /* 0x000000ffff097224 */ /* 0x000fe400078e000c */
[----:B------:R-:W-:Y:S02]  /*dab0*/  @!P3 IMAD.MOV R18, RZ, RZ, -R18 ;  /* 0x000000ffff12b224 */ /* 0x000fe400078e0a12 */
[----:B------:R-:W-:Y:S02]  /*dac0*/  @!P5 IMAD.MOV R11, RZ, RZ, -R11 ;  /* 0x000000ffff0bd224 */ /* 0x000fe400078e0a0b */
[--C-:B------:R-:W-:Y:S02]  /*dad0*/  @!P6 IMAD.IADD R2, R2, 0x1, -R0.reuse ;  /* 0x000000010202e824 */ /* 0x100fe400078e0a00 */
[----:B------:R-:W-:Y:S01]  /*dae0*/  @!P2 IMAD.MOV R9, RZ, RZ, -R9 ;  /* 0x000000ffff09a224 */ /* 0x000fe200078e0a09 */
[----:B------:R0:W-:Y:S01]  /*daf0*/  STL [R1+0x56c], R18 ;  /* 0x00056c1201007387 */ /* 0x0001e20000100800 */
[----:B------:R-:W-:-:S03]  /*db00*/  @!P1 IMAD.IADD R7, R7, 0x1, -R0 ;  /* 0x0000000107079824 */ /* 0x000fc600078e0a00 */
[----:B0-----:R-:W3:Y:S04]  /*db10*/  LDL.LU R18, [R1+0x5fc] ;  /* 0x0005fc0001127983 */ /* 0x001ee80000300800 */
[----:B------:R-:W-:Y:S04]  /*db20*/  STL [R1+0x568], R11 ;  /* 0x0005680b01007387 */ /* 0x000fe80000100800 */
[----:B------:R0:W-:Y:S01]  /*db30*/  STL [R1+0x564], R9 ;  /* 0x0005640901007387 */ /* 0x0001e20000100800 */
[----:B------:R-:W-:Y:S01]  /*db40*/  @!P0 IMAD.MOV R7, RZ, RZ, -R7 ;  /* 0x000000ffff078224 */ /* 0x000fe200078e0a07 */
[----:B------:R-:W-:-:S02]  /*db50*/  IABS R5, R15 ;  /* 0x0000000f00057213 */ /* 0x000fc40000000000 */
[----:B------:R-:W-:Y:S02]  /*db60*/  ISETP.GE.AND P1, PT, R15, RZ, PT ;  /* 0x000000ff0f00720c */ /* 0x000fe40003f26270 */
[----:B------:R-:W4:Y:S01]  /*db70*/  LDL R15, [R1+0x604] ;  /* 0x00060400010f7983 */ /* 0x000f220000100800 */
[----:B0-----:R-:W-:-:S04]  /*db80*/  IMAD.MOV.U32 R9, RZ, RZ, R2 ;  /* 0x000000ffff097224 */ /* 0x001fc800078e0002 */
[----:B------:R-:W-:Y:S01]  /*db90*/  @!P4 IMAD.MOV R9, RZ, RZ, -R9 ;  /* 0x000000ffff09c224 */ /* 0x000fe200078e0a09 */
[----:B------:R-:W-:Y:S04]  /*dba0*/  STL [R1+0x560], R7 ;  /* 0x0005600701007387 */ /* 0x000fe80000100800 */
[----:B------:R-:W-:Y:S01]  /*dbb0*/  STL [R1+0x55c], R9 ;  /* 0x00055c0901007387 */ /* 0x000fe20000100800 */
[----:B--2---:R-:W-:Y:S02]  /*dbc0*/  ISETP.GE.AND P0, PT, R20, RZ, PT ;  /* 0x000000ff1400720c */ /* 0x004fe40003f06270 */
[----:B------:R-:W-:Y:S02]  /*dbd0*/  IABS R2, R20 ;  /* 0x0000001400027213 */ /* 0x000fe40000000000 */
[----:B------:R-:W2:Y:S01]  /*dbe0*/  LDL.LU R20, [R1+0x614] ;  /* 0x0006140001147983 */ /* 0x000ea20000300800 */
[----:B------:R-:W-:-:S04]  /*dbf0*/  IMAD.HI.U32 R8, R6, R4, RZ ;  /* 0x0000000406087227 */ /* 0x000fc800078e00ff */
[----:B------:R-:W-:-:S04]  /*dc00*/  IMAD.MOV R8, RZ, RZ, -R8 ;  /* 0x000000ffff087224 */ /* 0x000fc800078e0a08 */
[----:B------:R-:W-:-:S05]  /*dc10*/  IMAD R4, R0, R8, R4 ;  /* 0x0000000800047224 */ /* 0x000fca00078e0204 */
[----:B------:R-:W-:Y:S01]  /*dc20*/  ISETP.GT.U32.AND P3, PT, R0, R4, PT ;  /* 0x000000040000720c */ /* 0x000fe20003f64070 */
[----:B------:R-:W-:-:S12]  /*dc30*/  IMAD.HI.U32 R8, R6, R5, RZ ;  /* 0x0000000506087227 */ /* 0x000fd800078e00ff */
[----:B------:R-:W-:Y:S01]  /*dc40*/  @!P3 IMAD.IADD R4, R4, 0x1, -R0 ;  /* 0x000000010404b824 */ /* 0x000fe200078e0a00 */
[----:B--2---:R0:W-:Y:S04]  /*dc50*/  STL [R1+0x3eb8], R20 ;  /* 0x003eb81401007387 */ /* 0x0041e80000100800 */
[----:B0-----:R-:W2:Y:S01]  /*dc60*/  LDL.LU R20, [R1+0x600] ;  /* 0x0006000001147983 */ /* 0x001ea20000300800 */
[----:B------:R-:W-:Y:S02]  /*dc70*/  ISETP.GT.U32.AND P3, PT, R0, R4, PT ;  /* 0x000000040000720c */ /* 0x000fe40003f64070 */
[----:B------:R-:W-:-:S05]  /*dc80*/  IADD3 R8, -R8, RZ, RZ ;  /* 0x000000ff08087210 */ /* 0x000fca0007ffe1ff */
[----:B------:R-:W-:Y:S01]  /*dc90*/  IMAD R5, R0, R8, R5 ;  /* 0x0000000800057224 */ /* 0x000fe200078e0205 */
[----:B------:R-:W-:Y:S02]  /*dca0*/  ISETP.GE.AND P5, PT, R10, RZ, PT ;  /* 0x000000ff0a00720c */ /* 0x000fe40003fa6270 */
[----:B---3--:R-:W-:-:S03]  /*dcb0*/  IABS R10, R18 ;  /* 0x00000012000a7213 */ /* 0x008fc60000000000 */
[----:B------:R-:W-:Y:S01]  /*dcc0*/  @!P3 IMAD.IADD R4, R4, 0x1, -R0 ;  /* 0x000000010404b824 */ /* 0x000fe200078e0a00 */
[----:B------:R-:W-:Y:S01]  /*dcd0*/  ISETP.GT.U32.AND P3, PT, R0, R5, PT ;  /* 0x000000050000720c */ /* 0x000fe20003f64070 */
[----:B------:R-:W-:Y:S01]  /*dce0*/  IMAD.HI.U32 R12, R6, R10, RZ ;  /* 0x0000000a060c7227 */ /* 0x000fe200078e00ff */
[----:B------:R-:W-:Y:S02]  /*dcf0*/  ISETP.GE.AND P4, PT, R18, RZ, PT ;  /* 0x000000ff1200720c */ /* 0x000fe40003f86270 */
[----:B------:R-:W-:Y:S01]  /*dd00*/  IABS R13, R16 ;  /* 0x00000010000d7213 */ /* 0x000fe20000000000 */
[----:B------:R-:W-:Y:S01]  /*dd10*/  IMAD.MOV R12, RZ, RZ, -R12 ;  /* 0x000000ffff0c7224 */ /* 0x000fe200078e0a0c */
[----:B------:R-:W-:Y:S01]  /*dd20*/  ISETP.GE.AND P2, PT, R16, RZ, PT ;  /* 0x000000ff1000720c */ /* 0x000fe20003f46270 */
[----:B------:R-:W3:Y:S02]  /*dd30*/  LDL.LU R18, [R1+0x618] ;  /* 0x0006180001127983 */ /* 0x000ee40000300800 */
[----:B------:R-:W-:-:S02]  /*dd40*/  IMAD R10, R0, R12, R10 ;  /* 0x0000000c000a7224 */ /* 0x000fc400078e020a */
[----:B------:R-:W3:Y:S02]  /*dd50*/  LDL R16, [R1+0x610] ;  /* 0x0006100001107983 */ /* 0x000ee40000100800 */
[----:B------:R-:W-:Y:S02]  /*dd60*/  @!P3 IMAD.IADD R5, R5, 0x1, -R0 ;  /* 0x000000010505b824 */ /* 0x000fe400078e0a00 */
[----:B------:R-:W-:-:S04]  /*dd70*/  IMAD.HI.U32 R14, R6, R13, RZ ;  /* 0x0000000d060e7227 */ /* 0x000fc800078e00ff */
[----:B------:R-:W-:-:S04]  /*dd80*/  IMAD.MOV R14, RZ, RZ, -R14 ;  /* 0x000000ffff0e7224 */ /* 0x000fc800078e0a0e */
[----:B------:R-:W-:Y:S01]  /*dd90*/  IMAD R13, R0, R14, R13 ;  /* 0x0000000e000d7224 */ /* 0x000fe200078e020d */
[----:B--2---:R-:W-:Y:S02]  /*dda0*/  IABS R7, R20 ;  /* 0x0000001400077213 */ /* 0x004fe40000000000 */
[----:B------:R-:W-:Y:S02]  /*ddb0*/  ISETP.GE.AND P3, PT, R20, RZ, PT ;  /* 0x000000ff1400720c */ /* 0x000fe40003f66270 */
[----:B------:R-:W2:Y:S04]  /*ddc0*/  LDL.LU R20, [R1+0x3eb8] ;  /* 0x003eb80001147983 */ /* 0x000ea80000300800 */
[----:B------:R-:W3:Y:S01]  /*ddd0*/  LDL R12, [R1+0x60c] ;  /* 0x00060c00010c7983 */ /* 0x000ee20000100800 */
[----:B------:R-:W-:Y:S01]  /*dde0*/  ISETP.GT.U32.AND P6, PT, R0, R13, PT ;  /* 0x0000000d0000720c */ /* 0x000fe20003fc4070 */
[----:B------:R-:W-:-:S12]  /*ddf0*/  IMAD.HI.U32 R11, R6, R2, RZ ;  /* 0x00000002060b7227 */ /* 0x000fd800078e00ff */
[----:B------:R-:W-:-:S05]  /*de00*/  @!P6 IMAD.IADD R13, R13, 0x1, -R0 ;  /* 0x000000010d0de824 */ /* 0x000fca00078e0a00 */
[C---:B------:R-:W-:Y:S01]  /*de10*/  ISETP.GT.U32.AND P6, PT, R0.reuse, R13, PT ;  /* 0x0000000d0000720c */ /* 0x040fe20003fc4070 */
[----:B------:R-:W-:Y:S01]  /*de20*/  IMAD.MOV R11, RZ, RZ, -R11 ;  /* 0x000000ffff0b7224 */ /* 0x000fe200078e0a0b */
[----:B----4-:R-:W-:Y:S01]  /*de30*/  IABS R9, R15 ;  /* 0x0000000f00097213 */ /* 0x010fe20000000000 */
[----:B------:R-:W-:Y:S02]  /*de40*/  @!P5 IMAD.MOV R4, RZ, RZ, -R4 ;  /* 0x000000ffff04d224 */ /* 0x000fe400078e0a04 */
[----:B------:R-:W-:Y:S02]  /*de50*/  IMAD R2, R0, R11, R2 ;  /* 0x0000000b00027224 */ /* 0x000fe400078e0202 */
[----:B------:R-:W-:-:S04]  /*de60*/  IMAD.HI.U32 R15, R6, R9, RZ ;  /* 0x00000009060f7227 */ /* 0x000fc800078e00ff */
[----:B------:R-:W-:-:S04]  /*de70*/  IMAD.HI.U32 R11, R6, R7, RZ ;  /* 0x00000007060b7227 */ /* 0x000fc800078e00ff */
[----:B------:R-:W-:Y:S02]  /*de80*/  @!P6 IMAD.IADD R13, R13, 0x1, -R0 ;  /* 0x000000010d0de824 */ /* 0x000fe400078e0a00 */
[----:B------:R-:W-:Y:S02]  /*de90*/  IMAD.MOV R15, RZ, RZ, -R15 ;  /* 0x000000ffff0f7224 */ /* 0x000fe400078e0a0f */
[----:B------:R-:W-:Y:S02]  /*dea0*/  IMAD.MOV R11, RZ, RZ, -R11 ;  /* 0x000000ffff0b7224 */ /* 0x000fe400078e0a0b */
[----:B------:R-:W-:Y:S01]  /*deb0*/  @!P2 IMAD.MOV R13, RZ, RZ, -R13 ;  /* 0x000000ffff0da224 */ /* 0x000fe200078e0a0d */
[----:B------:R-:W-:Y:S01]  /*dec0*/  STL [R1+0x558], R4 ;  /* 0x0005580401007387 */ /* 0x000fe20000100800 */
[C---:B------:R-:W-:Y:S02]  /*ded0*/  IMAD R9, R0.reuse, R15, R9 ;  /* 0x0000000f00097224 */ /* 0x040fe400078e0209 */
[----:B------:R-:W-:Y:S01]  /*dee0*/  IMAD R7, R0, R11, R7 ;  /* 0x0000000b00077224 */ /* 0x000fe200078e0207 */
[----:B------:R-:W-:Y:S01]  /*def0*/  IABS R8, R19 ;  /* 0x0000001300087213 */ /* 0x000fe20000000000 */
[----:B--2---:R0:W-:Y:S01]  /*df00*/  STL [R1+0x3ea8], R20 ;  /* 0x003ea81401007387 */ /* 0x0041e20000100800 */
[----:B------:R-:W-:-:S02]  /*df10*/  IABS R11, R20 ;  /* 0x00000014000b7213 */ /* 0x000fc40000000000 */
[----:B---3--:R-:W-:Y:S01]  /*df20*/  IABS R15, R12 ;  /* 0x0000000c000f7213 */ /* 0x008fe20000000000 */
[----:B------:R1:W-:Y:S01]  /*df30*/  STL [R1+0x3eac], R18 ;  /* 0x003eac1201007387 */ /* 0x0003e20000100800 */
[----:B------:R-:W-:-:S03]  /*df40*/  IABS R12, R18 ;  /* 0x00000012000c7213 */ /* 0x000fc60000000000 */
[----:B------:R-:W-:Y:S04]  /*df50*/  STL [R1+0x554], R13 ;  /* 0x0005540d01007387 */ /* 0x000fe80000100800 */
[----:B0-----:R-:W2:Y:S01]  /*df60*/  LDL.LU R20, [R1+0x620] ;  /* 0x0006200001147983 */ /* 0x001ea20000300800 */
[----:B-1----:R-:W-:-:S03]  /*df70*/  IMAD.MOV.U32 R18, RZ, RZ, R19 ;  /* 0x000000ffff127224 */ /* 0x002fc600078e0013 */
[----:B------:R-:W3:Y:S01]  /*df80*/  LDL.LU R19, [R1+0x61c] ;  /* 0x00061c0001137983 */ /* 0x000ee20000300800 */
[----:B------:R-:W-:Y:S01]  /*df90*/  ISETP.GT.U32.AND P6, PT, R0, R2, PT ;  /* 0x000000020000720c */ /* 0x000fe20003fc4070 */
[----:B------:R-:W-:Y:S01]  /*dfa0*/  IMAD.HI.U32 R14, R6, R8, RZ ;  /* 0x00000008060e7227 */ /* 0x000fe200078e00ff */
[----:B------:R-:W-:-:S03]  /*dfb0*/  IABS R4, R16 ;  /* 0x0000001000047213 */ /* 0x000fc60000000000 */
[----:B------:R-:W-:-:S08]  /*dfc0*/  IMAD.MOV R14, RZ, RZ, -R14 ;  /* 0x000000ffff0e7224 */ /* 0x000fd000078e0a0e */
[----:B------:R-:W-:Y:S01]  /*dfd0*/  @!P6 IMAD.IADD R2, R2, 0x1, -R0 ;  /* 0x000000010202e824 */ /* 0x000fe200078e0a00 */
[----:B------:R-:W-:-:S04]  /*dfe0*/  ISETP.GT.U32.AND P6, PT, R0, R5, PT ;  /* 0x000000050000720c */ /* 0x000fc80003fc4070 */
[C---:B------:R-:W-:Y:S01]  /*dff0*/  ISETP.GT.U32.AND P5, PT, R0.reuse, R2, PT ;  /* 0x000000020000720c */ /* 0x040fe20003fa4070 */
[----:B------:R-:W-:Y:S02]  /*e000*/  IMAD R8, R0, R14, R8 ;  /* 0x0000000e00087224 */ /* 0x000fe400078e0208 */
[----:B------:R-:W-:-:S04]  /*e010*/  IMAD.HI.U32 R16, R6, R15, RZ ;  /* 0x0000000f06107227 */ /* 0x000fc800078e00ff */
[----:B------:R-:W-:-:S04]  /*e020*/  IMAD.HI.U32 R14, R6, R4, RZ ;  /* 0x00000004060e7227 */ /* 0x000fc800078e00ff */
[----:B------:R-:W-:Y:S02]  /*e030*/  IMAD.MOV R16, RZ, RZ, -R16 ;  /* 0x000000ffff107224 */ /* 0x000fe400078e0a10 */
[----:B------:R-:W-:Y:S02]  /*e040*/  @!P6 IMAD.IADD R5, R5, 0x1, -R0 ;  /* 0x000000010505e824 */ /* 0x000fe400078e0a00 */
[----:B------:R-:W-:Y:S02]  /*e050*/  IMAD.MOV R14, RZ, RZ, -R14 ;  /* 0x000000ffff0e7224 */ /* 0x000fe400078e0a0e */
[----:B------:R-:W-:Y:S02]  /*e060*/  @!P5 IMAD.IADD R2, R2, 0x1, -R0 ;  /* 0x000000010202d824 */ /* 0x000fe400078e0a00 */
[----:B------:R-:W-:Y:S02]  /*e070*/  IMAD R15, R0, R16, R15 ;  /* 0x00000010000f7224 */ /* 0x000fe400078e020f */
[----:B------:R-:W-:-:S04]  /*e080*/  IMAD.HI.U32 R16, R6, R12, RZ ;  /* 0x0000000c06107227 */ /* 0x000fc800078e00ff */
[----:B------:R-:W-:Y:S02]  /*e090*/  @!P1 IMAD.MOV R5, RZ, RZ, -R5 ;  /* 0x000000ffff059224 */ /* 0x000fe400078e0a05 */
[C---:B------:R-:W-:Y:S02]  /*e0a0*/  IMAD R4, R0.reuse, R14, R4 ;  /* 0x0000000e00047224 */ /* 0x040fe400078e0204 */
[----:B------:R-:W4:Y:S01]  /*e0b0*/  LDL.LU R14, [R1+0x604] ;  /* 0x00060400010e7983 */ /* 0x000f220000300800 */
[----:B------:R-:W-:Y:S02]  /*e0c0*/  @!P0 IMAD.MOV R2, RZ, RZ, -R2 ;  /* 0x000000ffff028224 */ /* 0x000fe400078e0a02 */
[----:B------:R-:W-:Y:S01]  /*e0d0*/  IMAD.MOV R16, RZ, RZ, -R16 ;  /* 0x000000ffff107224 */ /* 0x000fe200078e0a10 */
[----:B------:R0:W-:Y:S03]  /*e0e0*/  STL [R1+0x550], R5 ;  /* 0x0005500501007387 */ /* 0x0001e60000100800 */
[----:B------:R-:W-:Y:S01]  /*e0f0*/  IMAD R12, R0, R16, R12 ;  /* 0x00000010000c7224 */ /* 0x000fe200078e020c */
[----:B---3--:R1:W-:Y:S01]  /*e100*/  STL [R1+0x3eb0], R19 ;  /* 0x003eb01301007387 */ /* 0x0083e20000100800 */
[----:B0-----:R-:W-:-:S03]  /*e110*/  IABS R5, R19 ;  /* 0x0000001300057213 */ /* 0x001fc60000000000 */
[----:B------:R0:W-:Y:S04]  /*e120*/  STL [R1+0x3eb4], R23 ;  /* 0x003eb41701007387 */ /* 0x0001e80000100800 */
[----:B------:R2:W-:Y:S04]  /*e130*/  STL [R1+0x54c], R2 ;  /* 0x00054c0201007387 */ /* 0x0005e80000100800 */
[----:B-1----:R-:W3:Y:S01]  /*e140*/  LDL.LU R19, [R1+0x60c] ;  /* 0x00060c0001137983 */ /* 0x002ee20000300800 */
[----:B0-----:R-:W-:-:S03]  /*e150*/  IMAD.MOV.U32 R23, RZ, RZ, R18 ;  /* 0x000000ffff177224 */ /* 0x001fc600078e0012 */
[----:B------:R-:W3:Y:S04]  /*e160*/  LDL.LU R16, [R1+0x610] ;  /* 0x0006100001107983 */ /* 0x000ee80000300800 */
[----:B------:R-:W3:Y:S01]  /*e170*/  LDL.LU R18, [R1+0x624] ;  /* 0x0006240001127983 */ /* 0x000ee20000300800 */
[C---:B------:R-:W-:Y:S02]  /*e180*/  ISETP.GT.U32.AND P2, PT, R0.reuse, R10, PT ;  /* 0x0000000a0000720c */ /* 0x040fe40003f44070 */
[C---:B------:R-:W-:Y:S02]  /*e190*/  ISETP.GT.U32.AND P6, PT, R0.reuse, R7, PT ;  /* 0x000000070000720c */ /* 0x040fe40003fc4070 */
[----:B------:R-:W-:-:S09]  /*e1a0*/  ISETP.GT.U32.AND P5, PT, R0, R9, PT ;  /* 0x000000090000720c */ /* 0x000fd20003fa4070 */
[--C-:B------:R-:W-:Y:S01]  /*e1b0*/  @!P2 IMAD.IADD R10, R10, 0x1, -R0.reuse ;  /* 0x000000010a0aa824 */ /* 0x100fe200078e0a00 */
[C---:B------:R-:W-:Y:S01]  /*e1c0*/  ISETP.GT.U32.AND P2, PT, R0.reuse, R8, PT ;  /* 0x000000080000720c */ /* 0x040fe20003f44070 */
[--C-:B------:R-:W-:Y:S01]  /*e1d0*/  @!P6 IMAD.IADD R7, R7, 0x1, -R0.reuse ;  /* 0x000000010707e824 */ /* 0x100fe200078e0a00 */
[C---:B------:R-:W-:Y:S01]  /*e1e0*/  ISETP.GT.U32.AND P6, PT, R0.reuse, R15, PT ;  /* 0x0000000f0000720c */ /* 0x040fe20003fc4070 */
[----:B------:R-:W-:Y:S01]  /*e1f0*/  @!P5 IMAD.IADD R9, R9, 0x1, -R0 ;  /* 0x000000010909d824 */ /* 0x000fe200078e0a00 */
[----:B------:R-:W-:Y:S01]  /*e200*/  ISETP.GT.U32.AND P5, PT, R0, R10, PT ;  /* 0x0000000a0000720c */ /* 0x000fe20003fa4070 */
[----:B------:R-:W-:Y:S01]  /*e210*/  IMAD.HI.U32 R13, R6, R11, RZ ;  /* 0x0000000b060d7227 */ /* 0x000fe200078e00ff */
[----:B------:R-:W-:-:S03]  /*e220*/  ISETP.GT.U32.AND P1, PT, R0, R7, PT ;  /* 0x000000070000720c */ /* 0x000fc60003f24070 */
[----:B------:R-:W-:-:S04]  /*e230*/  IMAD.MOV R13, RZ, RZ, -R13 ;  /* 0x000000ffff0d7224 */ /* 0x000fc800078e0a0d */
[--C-:B------:R-:W-:Y:S01]  /*e240*/  @!P2 IMAD.IADD R8, R8, 0x1, -R0.reuse ;  /* 0x000000010808a824 */ /* 0x100fe200078e0a00 */
[C---:B------:R-:W-:Y:S01]  /*e250*/  ISETP.GT.U32.AND P2, PT, R0.reuse, R9, PT ;  /* 0x000000090000720c */ /* 0x040fe20003f44070 */
[--C-:B------:R-:W-:Y:S02]  /*e260*/  @!P6 IMAD.IADD R15, R15, 0x1, -R0.reuse ;  /* 0x000000010f0fe824 */ /* 0x100fe400078e0a00 */
[----:B------:R-:W-:Y:S02]  /*e270*/  IMAD R11, R0, R13, R11 ;  /* 0x0000000d000b7224 */ /* 0x000fe400078e020b */
[--C-:B------:R-:W-:Y:S01]  /*e280*/  @!P5 IMAD.IADD R10, R10, 0x1, -R0.reuse ;  /* 0x000000010a0ad824 */ /* 0x100fe200078e0a00 */
[C---:B------:R-:W-:Y:S01]  /*e290*/  ISETP.GT.U32.AND P0, PT, R0.reuse, R15, PT ;  /* 0x0000000f0000720c */ /* 0x040fe20003f04070 */
[----:B------:R-:W-:Y:S01]  /*e2a0*/  @!P1 IMAD.IADD R7, R7, 0x1, -R0 ;  /* 0x0000000107079824 */ /* 0x000fe200078e0a00 */
[C---:B------:R-:W-:Y:S02]  /*e2b0*/  ISETP.GT.U32.AND P5, PT, R0.reuse, R4, PT ;  /* 0x000000040000720c */ /* 0x040fe40003fa4070 */
[----:B------:R-:W-:-:S02]  /*e2c0*/  ISETP.GT.U32.AND P1, PT, R0, R11, PT ;  /* 0x0000000b0000720c */ /* 0x000fc40003f24070 */
[----:B--2---:R-:W-:Y:S01]  /*e2d0*/  IABS R2, R20 ;  /* 0x0000001400027213 */ /* 0x004fe20000000000 */
[----:B------:R-:W-:Y:S01]  /*e2e0*/  @!P2 IMAD.IADD R9, R9, 0x1, -R0 ;  /* 0x000000010909a824 */ /* 0x000fe200078e0a00 */
[----:B----4-:R-:W-:Y:S01]  /*e2f0*/  ISETP.GE.AND P2, PT, R14, RZ, PT ;  /* 0x000000ff0e00720c */ /* 0x010fe20003f46270 */
[----:B------:R-:W-:-:S04]  /*e300*/  IMAD.HI.U32 R13, R6, R5, RZ ;  /* 0x00000005060d7227 */ /* 0x000fc800078e00ff */
[----:B------:R-:W-:-:S04]  /*e310*/  IMAD.HI.U32 R14, R6, R2, RZ ;  /* 0x00000002060e7227 */ /* 0x000fc800078e00ff */
[----:B------:R-:W-:Y:S02]  /*e320*/  IMAD.MOV R13, RZ, RZ, -R13 ;  /* 0x000000ffff0d7224 */ /* 0x000fe400078e0a0d */
[----:B------:R-:W-:Y:S02]  /*e330*/  IMAD.MOV R14, RZ, RZ, -R14 ;  /* 0x000000ffff0e7224 */ /* 0x000fe400078e0a0e */
[--C-:B------:R-:W-:Y:S01]  /*e340*/  @!P0 IMAD.IADD R15, R15, 0x1, -R0.reuse ;  /* 0x000000010f0f8824 */ /* 0x100fe200078e0a00 */
[----:B------:R-:W-:Y:S01]  /*e350*/  ISETP.GE.AND P0, PT, R23, RZ, PT ;  /* 0x000000ff1700720c */ /* 0x000fe20003f06270 */
[--C-:B------:R-:W-:Y:S01]  /*e360*/  @!P5 IMAD.IADD R4, R4, 0x1, -R0.reuse ;  /* 0x000000010404d824 */ /* 0x100fe200078e0a00 */
[----:B------:R-:W2:Y:S01]  /*e370*/  LDL.LU R23, [R1+0x3eb4] ;  /* 0x003eb40001177983 */ /* 0x000ea20000300800 */
[----:B------:R-:W-:Y:S02]  /*e380*/  @!P1 IMAD.IADD R11, R11, 0x1, -R0 ;  /* 0x000000010b0b9824 */ /* 0x000fe400078e0a00 */
[----:B------:R-:W-:-:S02]  /*e390*/  IMAD R5, R0, R13, R5 ;  /* 0x0000000d00057224 */ /* 0x000fc400078e0205 */
[----:B------:R-:W-:Y:S02]  /*e3a0*/  IMAD R2, R0, R14, R2 ;  /* 0x0000000e00027224 */ /* 0x000fe400078e0202 */
[----:B------:R-:W-:Y:S01]  /*e3b0*/  IMAD.MOV.U32 R14, RZ, RZ, R20 ;  /* 0x000000ffff0e7224 */ /* 0x000fe200078e0014 */
[----:B---3--:R-:W-:Y:S02]  /*e3c0*/  ISETP.GE.AND P5, PT, R19, RZ, PT ;  /* 0x000000ff1300720c */ /* 0x008fe40003fa6270 */
[----:B------:R-:W3:Y:S01]  /*e3d0*/  LDL.LU R19, [R1+0x3eb0] ;  /* 0x003eb00001137983 */ /* 0x000ee20000300800 */
[----:B------:R-:W-:Y:S02]  /*e3e0*/  ISETP.GE.AND P1, PT, R16, RZ, PT ;  /* 0x000000ff1000720c */ /* 0x000fe40003f26270 */
[----:B------:R-:W-:Y:S01]  /*e3f0*/  IABS R16, R18 ;  /* 0x0000001200107213 */ /* 0x000fe20000000000 */
[----:B------:R-:W-:Y:S02]  /*e400*/  IMAD.MOV.U32 R13, RZ, RZ, R18 ;  /* 0x000000ffff0d7224 */ /* 0x000fe400078e0012 */
[----:B------:R-:W4:Y:S04]  /*e410*/  LDL.LU R18, [R1+0x3eac] ;  /* 0x003eac0001127983 */ /* 0x000f280000300800 */
[----:B------:R-:W2:Y:S01]  /*e420*/  LDL.LU R20, [R1+0x3ea8] ;  /* 0x003ea80001147983 */ /* 0x000ea20000300800 */
[----:B------:R-:W-:Y:S01]  /*e430*/  ISETP.GT.U32.AND P6, PT, R0, R8, PT ;  /* 0x000000080000720c */ /* 0x000fe20003fc4070 */
[----:B------:R-:W-:-:S12]  /*e440*/  @!P4 IMAD.MOV R10, RZ, RZ, -R10 ;  /* 0x000000ffff0ac224 */ /* 0x000fd800078e0a0a */
[--C-:B------:R-:W-:Y:S01]  /*e450*/  @!P6 IMAD.IADD R8, R8, 0x1, -R0.reuse ;  /* 0x000000010808e824 */ /* 0x100fe200078e0a00 */
[----:B------:R-:W-:Y:S01]  /*e460*/  ISETP.GT.U32.AND P6, PT, R0, R12, PT ;  /* 0x0000000c0000720c */ /* 0x000fe20003fc4070 */
[----:B------:R-:W-:Y:S01]  /*e470*/  @!P3 IMAD.MOV R7, RZ, RZ, -R7 ;  /* 0x000000ffff07b224 */ /* 0x000fe200078e0a07 */
[----:B------:R-:W-:Y:S04]  /*e480*/  STL [R1+0x548], R10 ;  /* 0x0005480a01007387 */ /* 0x000fe80000100800 */
[----:B------:R0:W-:Y:S07]  /*e490*/  STL [R1+0x544], R7 ;  /* 0x0005440701007387 */ /* 0x0001ee0000100800 */
[----:B------:R-:W-:Y:S01]  /*e4a0*/  @!P6 IMAD.IADD R12, R12, 0x1, -R0 ;  /* 0x000000010c0ce824 */ /* 0x000fe200078e0a00 */
[----:B------:R-:W-:-:S02]  /*e4b0*/  ISETP.GT.U32.AND P6, PT, R0, R4, PT ;  /* 0x000000040000720c */ /* 0x000fc40003fc4070 */
[----:B0-----:R-:W-:Y:S01]  /*e4c0*/  MOV R7, R8 ;  /* 0x0000000800077202 */ /* 0x001fe20000000f00 */
[----:B------:R-:W-:Y:S02]  /*e4d0*/  IMAD.MOV.U32 R8, RZ, RZ, R15 ;  /* 0x000000ffff087224 */ /* 0x000fe400078e000f */
[----:B------:R-:W-:Y:S02]  /*e4e0*/  @!P2 IMAD.MOV R9, RZ, RZ, -R9 ;  /* 0x000000ffff09a224 */ /* 0x000fe400078e0a09 */
[----:B------:R-:W-:Y:S02]  /*e4f0*/  @!P0 IMAD.MOV R7, RZ, RZ, -R7 ;  /* 0x000000ffff078224 */ /* 0x000fe400078e0a07 */
[----:B------:R-:W-:Y:S01]  /*e500*/  @!P5 IMAD.MOV R8, RZ, RZ, -R8 ;  /* 0x000000ffff08d224 */ /* 0x000fe200078e0a08 */
[----:B------:R-:W-:Y:S03]  /*e510*/  STL [R1+0x540], R9 ;  /* 0x0005400901007387 */ /* 0x000fe60000100800 */
[----:B------:R-:W-:Y:S01]  /*e520*/  @!P6 IMAD.IADD R4, R4, 0x1, -R0 ;  /* 0x000000010404e824 */ /* 0x000fe200078e0a00 */
[----:B------:R-:W-:Y:S04]  /*e530*/  STL [R1+0x53c], R7 ;  /* 0x00053c0701007387 */ /* 0x000fe80000100800 */
[----:B------:R0:W-:Y:S01]  /*e540*/  STL [R1+0x538], R8 ;  /* 0x0005380801007387 */ /* 0x0001e20000100800 */
[----:B----4-:R-:W-:-:S02]  /*e550*/  ISETP.GE.AND P6, PT, R18, RZ, PT ;  /* 0x000000ff1200720c */ /* 0x010fc40003fc6270 */
[----:B--2---:R-:W-:Y:S02]  /*e560*/  ISETP.GE.AND P0, PT, R20, RZ, PT ;  /* 0x000000ff1400720c */ /* 0x004fe40003f06270 */
[----:B------:R-:W2:Y:S04]  /*e570*/  LDL.LU R20, [R1+0x628] ;  /* 0x0006280001147983 */ /* 0x000ea80000300800 */
[----:B------:R-:W4:Y:S01]  /*e580*/  LDL.LU R18, [R1+0x62c] ;  /* 0x00062c0001127983 */ /* 0x000f220000300800 */
[C---:B------:R-:W-:Y:S02]  /*e590*/  ISETP.GT.U32.AND P4, PT, R0.reuse, R11, PT ;  /* 0x0000000b0000720c */ /* 0x040fe40003f84070 */
[C---:B------:R-:W-:Y:S02]  /*e5a0*/  ISETP.GT.U32.AND P3, PT, R0.reuse, R12, PT ;  /* 0x0000000c0000720c */ /* 0x040fe40003f64070 */
[----:B------:R-:W-:-:S02]  /*e5b0*/  ISETP.GT.U32.AND P5, PT, R0, R2, PT ;  /* 0x000000020000720c */ /* 0x000fc40003fa4070 */
[----:B------:R-:W-:Y:S01]  /*e5c0*/  ISETP.GT.U32.AND P2, PT, R0, R5, PT ;  /* 0x000000050000720c */ /* 0x000fe20003f44070 */
[----:B------:R-:W-:-:S06]  /*e5d0*/  @!P1 IMAD.MOV R4, RZ, RZ, -R4 ;  /* 0x000000ffff049224 */ /* 0x000fcc00078e0a04 */
[--C-:B------:R-:W-:Y:S01]  /*e5e0*/  @!P4 IMAD.IADD R11, R11, 0x1, -R0.reuse ;  /* 0x000000010b0bc824 */ /* 0x100fe200078e0a00 */
[----:B---3--:R-:W-:Y:S02]  /*e5f0*/  ISETP.GE.AND P4, PT, R19, RZ, PT ;  /* 0x000000ff1300720c */ /* 0x008fe40003f86270 */
[----:B------:R-:W3:Y:S01]  /*e600*/  LDL.LU R19, [R1+0x630] ;  /* 0x0006300001137983 */ /* 0x000ee20000300800 */
[----:B------:R-:W-:Y:S01]  /*e610*/  @!P3 IMAD.IADD R12, R12, 0x1, -R0 ;  /* 0x000000010c0cb824 */ /* 0x000fe200078e0a00 */
[----:B------:R-:W-:Y:S02]  /*e620*/  ISETP.GE.AND P3, PT, R14, RZ, PT ;  /* 0x000000ff0e00720c */ /* 0x000fe40003f66270 */
[----:B------:R-:W3:Y:S01]  /*e630*/  LDL.LU R14, [R1+0x634] ;  /* 0x00063400010e7983 */ /* 0x000ee20000300800 */
[----:B0-----:R-:W-:-:S03]  /*e640*/  IMAD.MOV.U32 R8, RZ, RZ, R11 ;  /* 0x000000ffff087224 */ /* 0x001fc600078e000b */
[----:B------:R4:W-:Y:S01]  /*e650*/  STL [R1+0x534], R4 ;  /* 0x0005340401007387 */ /* 0x0009e20000100800 */
[----:B------:R-:W-:-:S04]  /*e660*/  IMAD.HI.U32 R7, R6, R16, RZ ;  /* 0x0000001006077227 */ /* 0x000fc800078e00ff */
[----:B------:R-:W-:Y:S02]  /*e670*/  @!P5 IMAD.IADD R2, R2, 0x1, -R0 ;  /* 0x000000010202d824 */ /* 0x000fe400078e0a00 */
[----:B------:R-:W-:Y:S02]  /*e680*/  @!P0 IMAD.MOV R8, RZ, RZ, -R8 ;  /* 0x000000ffff088224 */ /* 0x000fe400078e0a08 */
[----:B------:R-:W-:Y:S02]  /*e690*/  IMAD.MOV R7, RZ, RZ, -R7 ;  /* 0x000000ffff077224 */ /* 0x000fe400078e0a07 */
[----:B------:R-:W-:Y:S02]  /*e6a0*/  @!P2 IMAD.IADD R5, R5, 0x1, -R0 ;  /* 0x000000010505a824 */ /* 0x000fe400078e0a00 */
[----:B------:R-:W-:Y:S01]  /*e6b0*/  IMAD.MOV.U32 R10, RZ, RZ, R12 ;  /* 0x000000ffff0a7224 */ /* 0x000fe200078e000c */
[C---:B------:R-:W-:Y:S01]  /*e6c0*/  ISETP.GT.U32.AND P5, PT, R0.reuse, R2, PT ;  /* 0x000000020000720c */ /* 0x040fe20003fa4070 */
[C---:B------:R-:W-:Y:S01]  /*e6d0*/  IMAD R7, R0.reuse, R7, R16 ;  /* 0x0000000700077224 */ /* 0x040fe200078e0210 */
[----:B------:R0:W-:Y:S01]  /*e6e0*/  STL [R1+0x530], R8 ;  /* 0x0005300801007387 */ /* 0x0001e20000100800 */
[----:B------:R-:W-:Y:S01]  /*e6f0*/  @!P6 IMAD.MOV R10, RZ, RZ, -R10 ;  /* 0x000000ffff0ae224 */ /* 0x000fe200078e0a0a */
[----:B------:R-:W-:-:S02]  /*e700*/  ISETP.GT.U32.AND P1, PT, R0, R5, PT ;  /* 0x000000050000720c */ /* 0x000fc40003f24070 */
[----:B------:R-:W3:Y:S07]  /*e710*/  LDL.LU R16, [R1+0x638] ;  /* 0x0006380001107983 */ /* 0x000eee0000300800 */
[----:B------:R-:W-:-:S04]  /*e720*/  @!P5 IMAD.IADD R2, R2, 0x1, -R0 ;  /* 0x000000010202d824 */ /* 0x000fc800078e0a00 */
[----:B------:R-:W-:-:S04]  /*e730*/  @!P1 IMAD.IADD R5, R5, 0x1, -R0 ;  /* 0x0000000105059824 */ /* 0x000fc800078e0a00 */
[----:B------:R-:W-:Y:S01]  /*e740*/  @!P4 IMAD.MOV R5, RZ, RZ, -R5 ;  /* 0x000000ffff05c224 */ /* 0x000fe200078e0a05 */
[----:B----4-:R-:W-:-:S05]  /*e750*/  IABS R4, R18 ;  /* 0x0000001200047213 */ /* 0x010fca0000000000 */
[----:B------:R-:W-:Y:S01]  /*e760*/  IMAD.HI.U32 R11, R6, R4, RZ ;  /* 0x00000004060b7227 */ /* 0x000fe200078e00ff */
[----:B--2---:R-:W-:Y:S02]  /*e770*/  ISETP.GE.AND P0, PT, R20, RZ, PT ;  /* 0x000000ff1400720c */ /* 0x004fe40003f06270 */
[----:B0-----:R-:W-:Y:S01]  /*e780*/  IABS R8, R20 ;  /* 0x0000001400087213 */ /* 0x001fe20000000000 */
[----:B------:R-:W-:Y:S01]  /*e790*/  IMAD.MOV R11, RZ, RZ, -R11 ;  /* 0x000000ffff0b7224 */ /* 0x000fe200078e0a0b */
[----:B------:R-:W2:Y:S03]  /*e7a0*/  LDL.LU R20, [R1+0x63c] ;  /* 0x00063c0001147983 */ /* 0x000ea60000300800 */
[----:B------:R-:W-:Y:S01]  /*e7b0*/  IMAD R4, R0, R11, R4 ;  /* 0x0000000b00047224 */ /* 0x000fe200078e0204 */
[----:B------:R-:W-:Y:S04]  /*e7c0*/  STL [R1+0x52c], R10 ;  /* 0x00052c0a01007387 */ /* 0x000fe80000100800 */
[----:B------:R-:W4:Y:S01]  /*e7d0*/  LDL R11, [R1+0x640] ;  /* 0x00064000010b7983 */ /* 0x000f220000100800 */
[----:B------:R-:W-:Y:S01]  /*e7e0*/  ISETP.GE.AND P1, PT, R18, RZ, PT ;  /* 0x000000ff1200720c */ /* 0x000fe20003f26270 */
[----:B------:R-:W-:-:S02]  /*e7f0*/  IMAD.MOV.U32 R18, RZ, RZ, R2 ;  /* 0x000000ffff127224 */ /* 0x000fc400078e0002 */
[----:B------:R-:W4:Y:S02]  /*e800*/  LDL.LU R15, [R1+0x644] ;  /* 0x00064400010f7983 */ /* 0x000f240000300800 */
[----:B------:R-:W-:Y:S02]  /*e810*/  @!P3 IMAD.MOV R18, RZ, RZ, -R18 ;  /* 0x000000ffff12b224 */ /* 0x000fe400078e0a12 */
[----:B------:R-:W-:Y:S04]  /*e820*/  STL [R1+0x528], R5 ;  /* 0x0005280501007387 */ /* 0x000fe80000100800 */
[----:B------:R0:W-:Y:S04]  /*e830*/  STL [R1+0x524], R18 ;  /* 0x0005241201007387 */ /* 0x0001e80000100800 */
[----:B0-----:R-:W4:Y:S01]  /*e840*/  LDL.LU R18, [R1+0x648] ;  /* 0x0006480001127983 */ /* 0x001f220000300800 */
[----:B------:R-:W-:Y:S01]  /*e850*/  ISETP.GT.U32.AND P6, PT, R0, R7, PT ;  /* 0x000000070000720c */ /* 0x000fe20003fc4070 */
[----:B------:R-:W-:-:S04]  /*e860*/  IMAD.HI.U32 R10, R6, R8, RZ ;  /* 0x00000008060a7227 */ /* 0x000fc800078e00ff */
[----:B------:R-:W-:Y:S01]  /*e870*/  IMAD.MOV R10, RZ, RZ, -R10 ;  /* 0x000000ffff0a7224 */ /* 0x000fe200078e0a0a */
[----:B---3--:R-:W-:-:S03]  /*e880*/  IABS R9, R19 ;  /* 0x0000001300097213 */ /* 0x008fc60000000000 */
[----:B------:R-:W-:-:S04]  /*e890*/  IMAD R8, R0, R10, R8 ;  /* 0x0000000a00087224 */ /* 0x000fc800078e0208 */
[----:B------:R-:W-:Y:S01]  /*e8a0*/  @!P6 IMAD.IADD R7, R7, 0x1, -R0 ;  /* 0x000000010707e824 */ /* 0x000fe200078e0a00 */
[----:B------:R-:W-:Y:S01]  /*e8b0*/  ISETP.GT.U32.AND P4, PT, R0, R8, PT ;  /* 0x000000080000720c */ /* 0x000fe20003f84070 */
[----:B------:R-:W-:Y:S01]  /*e8c0*/  IMAD.HI.U32 R12, R6, R9, RZ ;  /* 0x00000009060c7227 */ /* 0x000fe200078e00ff */
[C---:B------:R-:W-:Y:S02]  /*e8d0*/  ISETP.GT.U32.AND P3, PT, R0.reuse, R4, PT ;  /* 0x000000040000720c */ /* 0x040fe40003f64070 */
[----:B------:R-:W-:Y:S02]  /*e8e0*/  ISETP.GT.U32.AND P6, PT, R0, R7, PT ;  /* 0x000000070000720c */ /* 0x000fe40003fc4070 */
[----:B------:R-:W-:Y:S01]  /*e8f0*/  ISETP.GE.AND P2, PT, R13, RZ, PT ;  /* 0x000000ff0d00720c */ /* 0x000fe20003f46270 */
[----:B------:R-:W-:Y:S01]  /*e900*/  IMAD.MOV R12, RZ, RZ, -R12 ;  /* 0x000000ffff0c7224 */ /* 0x000fe200078e0a0c */
[----:B------:R-:W-:-:S03]  /*e910*/  IABS R13, R14 ;  /* 0x0000000e000d7213 */ /* 0x000fc60000000000 */
[----:B------:R-:W-:Y:S02]  /*e920*/  IMAD R9, R0, R12, R9 ;  /* 0x0000000c00097224 */ /* 0x000fe400078e0209 */
[----:B------:R-:W-:Y:S01]  /*e930*/  IMAD.HI.U32 R10, R6, R13, RZ ;  /* 0x0000000d060a7227 */ /* 0x000fe200078e00ff */
[----:B------:R-:W-:-:S03]  /*e940*/  IABS R2, R16 ;  /* 0x0000001000027213 */ /* 0x000fc60000000000 */
[----:B------:R-:W-:Y:S02]  /*e950*/  @!P4 IMAD.IADD R8, R8, 0x1, -R0 ;  /* 0x000000010808c824 */ /* 0x000fe400078e0a00 */
[----:B------:R-:W-:Y:S02]  /*e960*/  IMAD.MOV R10, RZ, RZ, -R10 ;  /* 0x000000ffff0a7224 */ /* 0x000fe400078e0a0a */
[--C-:B------:R-:W-:Y:S01]  /*e970*/  @!P6 IMAD.IADD R7, R7, 0x1, -R0.reuse ;  /* 0x000000010707e824 */ /* 0x100fe200078e0a00 */
[----:B------:R-:W-:Y:S01]  /*e980*/  ISETP.GT.U32.AND P6, PT, R0, R9, PT ;  /* 0x000000090000720c */ /* 0x000fe20003fc4070 */
[----:B------:R-:W-:Y:S01]  /*e990*/  @!P3 IMAD.IADD R4, R4, 0x1, -R0 ;  /* 0x000000010404b824 */ /* 0x000fe200078e0a00 */
[C---:B------:R-:W-:Y:S01]  /*e9a0*/  ISETP.GT.U32.AND P3, PT, R0.reuse, R8, PT ;  /* 0x000000080000720c */ /* 0x040fe20003f64070 */
[C---:B------:R-:W-:Y:S02]  /*e9b0*/  IMAD R13, R0.reuse, R10, R13 ;  /* 0x0000000a000d7224 */ /* 0x040fe400078e020d */
[----:B------:R-:W-:Y:S01]  /*e9c0*/  @!P2 IMAD.MOV R7, RZ, RZ, -R7 ;  /* 0x000000ffff07a224 */ /* 0x000fe200078e0a07 */
[----:B------:R-:W-:Y:S01]  /*e9d0*/  ISETP.GT.U32.AND P2, PT, R0, R4, PT ;  /* 0x000000040000720c */ /* 0x000fe20003f44070 */
[----:B------:R-:W-:-:S04]  /*e9e0*/  IMAD.HI.U32 R12, R6, R2, RZ ;  /* 0x00000002060c7227 */ /* 0x000fc800078e00ff */
[----:B------:R-:W-:Y:S02]  /*e9f0*/  IMAD.MOV R12, RZ, RZ, -R12 ;  /* 0x000000ffff0c7224 */ /* 0x000fe400078e0a0c */
[----:B------:R-:W-:Y:S02]  /*ea00*/  @!P6 IMAD.IADD R9, R9, 0x1, -R0 ;  /* 0x000000010909e824 */ /* 0x000fe400078e0a00 */
[----:B------:R-:W-:Y:S02]  /*ea10*/  IMAD R2, R0, R12, R2 ;  /* 0x0000000c00027224 */ /* 0x000fe400078e0202 */
[--C-:B------:R-:W-:Y:S01]  /*ea20*/  @!P3 IMAD.IADD R8, R8, 0x1, -R0.reuse ;  /* 0x000000010808b824 */ /* 0x100fe200078e0a00 */
[----:B------:R-:W-:Y:S01]  /*ea30*/  ISETP.GT.U32.AND P6, PT, R0, R9, PT ;  /* 0x000000090000720c */ /* 0x000fe20003fc4070 */
[----:B------:R-:W-:Y:S01]  /*ea40*/  @!P2 IMAD.IADD R4, R4, 0x1, -R0 ;  /* 0x000000010404a824 */ /* 0x000fe200078e0a00 */
[----:B------:R-:W-:Y:S02]  /*ea50*/  ISETP.GT.U32.AND P3, PT, R0, R2, PT ;  /* 0x000000020000720c */ /* 0x000fe40003f64070 */
[----:B------:R-:W-:-:S02]  /*ea60*/  ISETP.GE.AND P5, PT, R19, RZ, PT ;  /* 0x000000ff1300720c */ /* 0x000fc40003fa6270 */
[----:B------:R-:W3:Y:S04]  /*ea70*/  LDL.LU R19, [R1+0x64c] ;  /* 0x00064c0001137983 */ /* 0x000ee80000300800 */
[----:B------:R-:W-:Y:S03]  /*ea80*/  STL [R1+0x520], R7 ;  /* 0x0005200701007387 */ /* 0x000fe60000100800 */
[--C-:B------:R-:W-:Y:S02]  /*ea90*/  @!P6 IMAD.IADD R9, R9, 0x1, -R0.reuse ;  /* 0x000000010909e824 */ /* 0x100fe400078e0a00 */
[----:B------:R-:W-:Y:S01]  /*eaa0*/  @!P3 IMAD.IADD R2, R2, 0x1, -R0 ;  /* 0x000000010202b824 */ /* 0x000fe200078e0a00 */
[----:B------:R-:W-:Y:S01]  /*eab0*/  ISETP.GE.AND P3, PT, R16, RZ, PT ;  /* 0x000000ff1000720c */ /* 0x000fe20003f66270 */
[----:B------:R-:W-:Y:S01]  /*eac0*/  @!P1 IMAD.MOV R4, RZ, RZ, -R4 ;  /* 0x000000ffff049224 */ /* 0x000fe200078e0a04 */
[----:B--2---:R-:W-:-:S02]  /*ead0*/  IABS R5, R20 ;  /* 0x0000001400057213 */ /* 0x004fc40000000000 */
[----:B----4-:R-:W-:-:S03]  /*eae0*/  IABS R10, R11 ;  /* 0x0000000b000a7213 */ /* 0x010fc60000000000 */
[----:B------:R-:W-:-:S04]  /*eaf0*/  IMAD.HI.U32 R11, R6, R5, RZ ;  /* 0x00000005060b7227 */ /* 0x000fc800078e00ff */
[----:B------:R-:W-:-:S04]  /*eb00*/  IMAD.MOV R11, RZ, RZ, -R11 ;  /* 0x000000ffff0b7224 */ /* 0x000fc800078e0a0b */
[----:B------:R-:W-:Y:S02]  /*eb10*/  IMAD R5, R0, R11, R5 ;  /* 0x0000000b00057224 */ /* 0x000fe400078e0205 */
[----:B------:R-:W-:-:S03]  /*eb20*/  IMAD.HI.U32 R11, R6, R10, RZ ;  /* 0x0000000a060b7227 */ /* 0x000fc600078e00ff */
[----:B------:R-:W-:Y:S01]  /*eb30*/  ISETP.GT.U32.AND P2, PT, R0, R5, PT ;  /* 0x000000050000720c */ /* 0x000fe20003f44070 */
[----:B------:R-:W-:-:S04]  /*eb40*/  IMAD.MOV R11, RZ, RZ, -R11 ;  /* 0x000000ffff0b7224 */ /* 0x000fc800078e0a0b */
[----:B------:R-:W-:Y:S01]  /*eb50*/  IMAD R10, R0, R11, R10 ;  /* 0x0000000b000a7224 */ /* 0x000fe200078e020a */
[----:B------:R-:W-:Y:S01]  /*eb60*/  IABS R11, R18 ;  /* 0x00000012000b7213 */ /* 0x000fe20000000000 */
[----:B------:R0:W-:Y:S06]  /*eb70*/  STL [R1+0x3ea4], R18 ;  /* 0x003ea41201007387 */ /* 0x0001ec0000100800 */
[----:B------:R-:W-:Y:S02]  /*eb80*/  @!P2 IMAD.IADD R5, R5, 0x1, -R0 ;  /* 0x000000010505a824 */ /* 0x000fe400078e0a00 */
[----:B0-----:R-:W-:Y:S01]  /*eb90*/  IMAD.MOV.U32 R18, RZ, RZ, R8 ;  /* 0x000000ffff127224 */ /* 0x001fe200078e0008 */
[----:B------:R-:W-:Y:S01]  /*eba0*/  ISETP.GE.AND P2, PT, R20, RZ, PT ;  /* 0x000000ff1400720c */ /* 0x000fe20003f46270 */
[----:B------:R-:W2:Y:S02]  /*ebb0*/  LDL.LU R16, [R1+0x658] ;  /* 0x0006580001107983 */ /* 0x000ea40000300800 */
[----:B------:R-:W-:-:S02]  /*ebc0*/  @!P0 IMAD.MOV R18, RZ, RZ, -R18 ;  /* 0x000000ffff128224 */ /* 0x000fc400078e0a12 */
[----:B------:R-:W4:Y:S04]  /*ebd0*/  LDL R20, [R1+0x650] ;  /* 0x0006500001147983 */ /* 0x000f280000100800 */
[----:B------:R0:W-:Y:S02]  /*ebe0*/  STL [R1+0x51c], R18 ;  /* 0x00051c1201007387 */ /* 0x0001e40000100800 */
[----:B0-----:R-:W-:Y:S02]  /*ebf0*/  IMAD.MOV.U32 R18, RZ, RZ, R9 ;  /* 0x000000ffff127224 */ /* 0x001fe400078e0009 */
[----:B------:R-:W-:Y:S02]  /*ec00*/  STL [R1+0x518], R4 ;  /* 0x0005180401007387 */ /* 0x000fe40000100800 */
[----:B------:R-:W-:-:S02]  /*ec10*/  @!P5 IMAD.MOV R18, RZ, RZ, -R18 ;  /* 0x000000ffff12d224 */ /* 0x000fc400078e0a12 */
[----:B------:R-:W2:Y:S04]  /*ec20*/  LDL.LU R9, [R1+0x640] ;  /* 0x0006400001097983 */ /* 0x000ea80000300800 */
[----:B------:R0:W-:Y:S04]  /*ec30*/  STL [R1+0x514], R18 ;  /* 0x0005141201007387 */ /* 0x0001e80000100800 */
[----:B0-----:R-:W2:Y:S01]  /*ec40*/  LDL.LU R18, [R1+0x3ea4] ;  /* 0x003ea40001127983 */ /* 0x001ea20000300800 */
[----:B------:R-:W-:Y:S02]  /*ec50*/  ISETP.GT.U32.AND P4, PT, R0, R13, PT ;  /* 0x0000000d0000720c */ /* 0x000fe40003f84070 */
[----:B------:R-:W-:-:S11]  /*ec60*/  IABS R7, R15 ;  /* 0x0000000f00077213 */ /* 0x000fd60000000000 */
[----:B------:R-:W-:-:S05]  /*ec70*/  @!P4 IMAD.IADD R13, R13, 0x1, -R0 ;  /* 0x000000010d0dc824 */ /* 0x000fca00078e0a00 */
[----:B------:R-:W-:Y:S02]  /*ec80*/  ISETP.GT.U32.AND P4, PT, R0, R13, PT ;  /* 0x0000000d0000720c */ /* 0x000fe40003f84070 */
[----:B------:R-:W-:Y:S01]  /*ec90*/  ISETP.GE.AND P6, PT, R14, RZ, PT ;  /* 0x000000ff0e00720c */ /* 0x000fe20003fc6270 */
[----:B------:R-:W-:-:S04]  /*eca0*/  IMAD.HI.U32 R14, R6, R7, RZ ;  /* 0x00000007060e7227 */ /* 0x000fc800078e00ff */
[----:B------:R-:W-:-:S04]  /*ecb0*/  IMAD.MOV R14, RZ, RZ, -R14 ;  /* 0x000000ffff0e7224 */ /* 0x000fc800078e0a0e */
[C---:B------:R-:W-:Y:S02]  /*ecc0*/  IMAD R7, R0.reuse, R14, R7 ;  /* 0x0000000e00077224 */ /* 0x040fe400078e0207 */
[----:B------:R-:W-:Y:S01]  /*ecd0*/  @!P4 IMAD.IADD R13, R13, 0x1, -R0 ;  /* 0x000000010d0dc824 */ /* 0x000fe200078e0a00 */
[----:B------:R-:W-:Y:S01]  /*ece0*/  ISETP.GT.U32.AND P4, PT, R0, R10, PT ;  /* 0x0000000a0000720c */ /* 0x000fe20003f84070 */
[----:B------:R-:W-:Y:S01]  /*ecf0*/  IMAD.HI.U32 R14, R6, R11, RZ ;  /* 0x0000000b060e7227 */ /* 0x000fe200078e00ff */
[----:B------:R-:W-:-:S03]  /*ed00*/  ISETP.GT.U32.AND P0, PT, R0, R2, PT ;  /* 0x000000020000720c */ /* 0x000fc60003f04070 */
[----:B------:R-:W-:-:S04]  /*ed10*/  IMAD.MOV R14, RZ, RZ, -R14 ;  /* 0x000000ffff0e7224 */ /* 0x000fc800078e0a0e */
[----:B------:R-:W-:Y:S02]  /*ed20*/  IMAD R11, R0, R14, R11 ;  /* 0x0000000e000b7224 */ /* 0x000fe400078e020b */
[----:B------:R-:W2:Y:S02]  /*ed30*/  LDL.LU R14, [R1+0x654] ;  /* 0x00065400010e7983 */ /* 0x000ea40000300800 */
[----:B------:R-:W-:Y:S01]  /*ed40*/  @!P4 IMAD.IADD R10, R10, 0x1, -R0 ;  /* 0x000000010a0ac824 */ /* 0x000fe200078e0a00 */
[----:B------:R-:W-:-:S04]  /*ed50*/  ISETP.GT.U32.AND P4, PT, R0, R5, PT ;  /* 0x000000050000720c */ /* 0x000fc80003f84070 */
[----:B------:R-:W-:Y:S01]  /*ed60*/  ISETP.GT.U32.AND P1, PT, R0, R10, PT ;  /* 0x0000000a0000720c */ /* 0x000fe20003f24070 */
[----:B------:R-:W-:Y:S01]  /*ed70*/  @!P0 IMAD.IADD R2, R2, 0x1, -R0 ;  /* 0x0000000102028824 */ /* 0x000fe200078e0a00 */
[----:B------:R-:W-:Y:S02]  /*ed80*/  MOV R4, R13 ;  /* 0x0000000d00047202 */ /* 0x000fe40000000f00 */
[----:B------:R-:W-:Y:S01]  /*ed90*/  ISETP.GE.AND P0, PT, R15, RZ, PT ;  /* 0x000000ff0f00720c */ /* 0x000fe20003f06270 */
[----:B------:R-:W-:Y:S02]  /*eda0*/  IMAD.MOV.U32 R15, RZ, RZ, R2 ;  /* 0x000000ffff0f7224 */ /* 0x000fe400078e0002 */
[----:B------:R-:W-:Y:S02]  /*edb0*/  @!P6 IMAD.MOV R4, RZ, RZ, -R4 ;  /* 0x000000ffff04e224 */ /* 0x000fe400078e0a04 */
[--C-:B------:R-:W-:Y:S02]  /*edc0*/  @!P4 IMAD.IADD R5, R5, 0x1, -R0.reuse ;  /* 0x000000010505c824 */ /* 0x100fe400078e0a00 */
[----:B------:R-:W-:Y:S01]  /*edd0*/  @!P3 IMAD.MOV R15, RZ, RZ, -R15 ;  /* 0x000000ffff0fb224 */ /* 0x000fe200078e0a0f */
[----:B------:R4:W-:Y:S01]  /*ede0*/  STL [R1+0x510], R4 ;  /* 0x0005100401007387 */ /* 0x0009e20000100800 */
[----:B------:R-:W-:-:S02]  /*edf0*/  @!P1 IMAD.IADD R10, R10, 0x1, -R0 ;  /* 0x000000010a0a9824 */ /* 0x000fc400078e0a00 */
[----:B------:R-:W-:Y:S01]  /*ee00*/  @!P2 IMAD.MOV R5, RZ, RZ, -R5 ;  /* 0x000000ffff05a224 */ /* 0x000fe200078e0a05 */
[----:B---3--:R-:W-:Y:S02]  /*ee10*/  IABS R12, R19 ;  /* 0x00000013000c7213 */ /* 0x008fe40000000000 */
[----:B------:R-:W-:Y:S01]  /*ee20*/  ISETP.GE.AND P3, PT, R19, RZ, PT ;  /* 0x000000ff1300720c */ /* 0x000fe20003f66270 */
[----:B------:R-:W-:Y:S01]  /*ee30*/  IMAD.MOV.U32 R19, RZ, RZ, R17 ;  /* 0x000000ffff137224 */ /* 0x000fe200078e0011 */
[----:B----4-:R-:W-:Y:S02]  /*ee40*/  IABS R4, R20 ;  /* 0x0000001400047213 */ /* 0x010fe40000000000 */
[----:B--2---:R-:W-:Y:S02]  /*ee50*/  ISETP.GE.AND P1, PT, R18, RZ, PT ;  /* 0x000000ff1200720c */ /* 0x004fe40003f26270 */
[----:B------:R-:W2:Y:S04]  /*ee60*/  LDL.LU R18, [R1+0x65c] ;  /* 0x00065c0001127983 */ /* 0x000ea80000300800 */
[----:B------:R-:W3:Y:S04]  /*ee70*/  LDL.LU R20, [R1+0x660] ;  /* 0x0006600001147983 */ /* 0x000ee80000300800 */
[----:B------:R0:W-:Y:S04]  /*ee80*/  STL [R1+0x50c], R15 ;  /* 0x00050c0f01007387 */ /* 0x0001e80000100800 */
[----:B------:R-:W-:Y:S04]  /*ee90*/  STL [R1+0x508], R5 ;  /* 0x0005080501007387 */ /* 0x000fe80000100800 */
[----:B------:R-:W4:Y:S01]  /*eea0*/  LDL R17, [R1+0x668] ;  /* 0x0006680001117983 */ /* 0x000f220000100800 */
[----:B------:R-:W-:Y:S01]  /*eeb0*/  ISETP.GT.U32.AND P6, PT, R0, R7, PT ;  /* 0x000000070000720c */ /* 0x000fe20003fc4070 */
[----:B------:R-:W-:Y:S01]  /*eec0*/  IMAD.HI.U32 R8, R6, R12, RZ ;  /* 0x0000000c06087227 */ /* 0x000fe200078e00ff */
[----:B------:R-:W-:Y:S01]  /*eed0*/  ISETP.GT.U32.AND P4, PT, R0, R11, PT ;  /* 0x0000000b0000720c */ /* 0x000fe20003f84070 */
[----:B0-----:R-:W2:Y:S02]  /*eee0*/  LDL R15, [R1+0x664] ;  /* 0x00066400010f7983 */ /* 0x001ea40000100800 */
[----:B------:R-:W-:-:S04]  /*eef0*/  IMAD.MOV R8, RZ, RZ, -R8 ;  /* 0x000000ffff087224 */ /* 0x000fc800078e0a08 */
[----:B------:R-:W-:-:S04]  /*ef00*/  IMAD R12, R0, R8, R12 ;  /* 0x00000008000c7224 */ /* 0x000fc800078e020c */
[--C-:B------:R-:W-:Y:S01]  /*ef10*/  @!P6 IMAD.IADD R7, R7, 0x1, -R0.reuse ;  /* 0x000000010707e824 */ /* 0x100fe200078e0a00 */
[----:B------:R-:W-:Y:S01]  /*ef20*/  ISETP.GT.U32.AND P6, PT, R0, R12, PT ;  /* 0x0000000c0000720c */ /* 0x000fe20003fc4070 */
[----:B------:R-:W-:-:S03]  /*ef30*/  @!P4 IMAD.IADD R11, R11, 0x1, -R0 ;  /* 0x000000010b0bc824 */ /* 0x000fc600078e0a00 */
[----:B------:R-:W-:Y:S01]  /*ef40*/  ISETP.GT.U32.AND P4, PT, R0, R7, PT ;  /* 0x000000070000720c */ /* 0x000fe20003f84070 */
[----:B------:R-:W-:Y:S01]  /*ef50*/  IMAD.HI.U32 R2, R6, R4, RZ ;  /* 0x0000000406027227 */ /* 0x000fe200078e00ff */
[----:B------:R-:W-:-:S07]  /*ef60*/  ISETP.GE.AND P5, PT, R9, RZ, PT ;  /* 0x000000ff0900720c */ /* 0x000fce0003fa6270 */
[----:B------:R-:W-:Y:S01]  /*ef70*/  @!P6 IMAD.IADD R12, R12, 0x1, -R0 ;  /* 0x000000010c0ce824 */ /* 0x000fe200078e0a00 */
[----:B------:R-:W-:Y:S02]  /*ef80*/  ISETP.GT.U32.AND P6, PT, R0, R11, PT ;  /* 0x0000000b0000720c */ /* 0x000fe40003fc4070 */
[----:B------:R-:W-:Y:S01]  /*ef90*/  IABS R8, R14 ;  /* 0x0000000e00087213 */ /* 0x000fe20000000000 */
[----:B------:R-:W-:-:S04]  /*efa0*/  IMAD.MOV R2, RZ, RZ, -R2 ;  /* 0x000000ffff027224 */ /* 0x000fc800078e0a02 */
[----:B------:R-:W-:-:S04]  /*efb0*/  IMAD.HI.U32 R13, R6, R8, RZ ;  /* 0x00000008060d7227 */ /* 0x000fc800078e00ff */
[----:B------:R-:W-:Y:S02]  /*efc0*/  IMAD.MOV R13, RZ, RZ, -R13 ;  /* 0x000000ffff0d7224 */ /* 0x000fe400078e0a0d */
[--C-:B------:R-:W-:Y:S02]  /*efd0*/  @!P4 IMAD.IADD R7, R7, 0x1, -R0.reuse ;  /* 0x000000010707c824 */ /* 0x100fe400078e0a00 */
[----:B------:R-:W-:Y:S02]  /*efe0*/  @!P6 IMAD.IADD R11, R11, 0x1, -R0 ;  /* 0x000000010b0be824 */ /* 0x000fe400078e0a00 */
[C---:B------:R-:W-:Y:S02]  /*eff0*/  IMAD R4, R0.reuse, R2, R4 ;  /* 0x0000000200047224 */ /* 0x040fe400078e0204 */
[----:B------:R-:W-:Y:S02]  /*f000*/  IMAD R2, R0, R13, R8 ;  /* 0x0000000d00027224 */ /* 0x000fe400078e0208 */
[----:B------:R-:W-:Y:S01]  /*f010*/  IMAD.MOV.U32 R8, RZ, RZ, R7 ;  /* 0x000000ffff087224 */ /* 0x000fe200078e0007 */
[----:B------:R-:W2:Y:S01]  /*f020*/  LDL.LU R13, [R1+0x650] ;  /* 0x00065000010d7983 */ /* 0x000ea20000300800 */
[----:B------:R-:W-:-:S02]  /*f030*/  IMAD.MOV.U32 R7, RZ, RZ, R11 ;  /* 0x000000ffff077224 */ /* 0x000fc400078e000b */
[----:B------:R-:W-:Y:S02]  /*f040*/  @!P5 IMAD.MOV R10, RZ, RZ, -R10 ;  /* 0x000000ffff0ad224 */ /* 0x000fe400078e0a0a */
[----:B------:R-:W-:Y:S02]  /*f050*/  @!P0 IMAD.MOV R8, RZ, RZ, -R8 ;  /* 0x000000ffff088224 */ /* 0x000fe400078e0a08 */
[----:B------:R-:W-:Y:S01]  /*f060*/  @!P1 IMAD.MOV R7, RZ, RZ, -R7 ;  /* 0x000000ffff079224 */ /* 0x000fe200078e0a07 */
[----:B------:R-:W-:Y:S04]  /*f070*/  STL [R1+0x504], R10 ;  /* 0x0005040a01007387 */ /* 0x000fe80000100800 */
[----:B------:R-:W-:Y:S04]  /*f080*/  STL [R1+0x500], R8 ;  /* 0x0005000801007387 */ /* 0x000fe80000100800 */
[----:B------:R4:W-:Y:S02]  /*f090*/  STL [R1+0x4fc], R7 ;  /* 0x0004fc0701007387 */ /* 0x0009e40000100800 */
[----:B----4-:R-:W-:-:S02]  /*f0a0*/  IABS R7, R17 ;  /* 0x0000001100077213 */ /* 0x010fc40000000000 */
[----:B------:R-:W4:Y:S01]  /*f0b0*/  LDL R17, [R1+0x66c] ;  /* 0x00066c0001117983 */ /* 0x000f220000100800 */
[----:B------:R-:W-:Y:S02]  /*f0c0*/  ISETP.GT.U32.AND P4, PT, R0, R4, PT ;  /* 0x000000040000720c */ /* 0x000fe40003f84070 */
[----:B------:R-:W-:Y:S02]  /*f0d0*/  IABS R9, R16 ;  /* 0x0000001000097213 */ /* 0x000fe40000000000 */
[----:B---3--:R-:W-:-:S09]  /*f0e0*/  IABS R8, R20 ;  /* 0x0000001400087213 */ /* 0x008fd20000000000 */
[----:B------:R-:W-:-:S05]  /*f0f0*/  @!P4 IMAD.IADD R4, R4, 0x1, -R0 ;  /* 0x000000010404c824 */ /* 0x000fca00078e0a00 */
[----:B------:R-:W-:Y:S01]  /*f100*/  ISETP.GT.U32.AND P4, PT, R0, R4, PT ;  /* 0x000000040000720c */ /* 0x000fe20003f84070 */
[----:B------:R-:W-:Y:S01]  /*f110*/  IMAD.HI.U32 R5, R6, R9, RZ ;  /* 0x0000000906057227 */ /* 0x000fe200078e00ff */
[----:B------:R-:W-:-:S03]  /*f120*/  ISETP.GE.AND P0, PT, R14, RZ, PT ;  /* 0x000000ff0e00720c */ /* 0x000fc60003f06270 */
[----:B------:R-:W-:-:S04]  /*f130*/  IMAD.HI.U32 R11, R6, R8, RZ ;  /* 0x00000008060b7227 */ /* 0x000fc800078e00ff */
[----:B------:R-:W-:Y:S02]  /*f140*/  IMAD.MOV R5, RZ, RZ, -R5 ;  /* 0x000000ffff057224 */ /* 0x000fe400078e0a05 */
[----:B------:R-:W-:Y:S02]  /*f150*/  IMAD.MOV R14, RZ, RZ, -R11 ;  /* 0x000000ffff0e7224 */ /* 0x000fe400078e0a0b */
[----:B------:R-:W-:Y:S01]  /*f160*/  IMAD R5, R0, R5, R9 ;  /* 0x0000000500057224 */ /* 0x000fe200078e0209 */
[----:B--2---:R-:W-:Y:S01]  /*f170*/  IABS R9, R15 ;  /* 0x0000000f00097213 */ /* 0x004fe20000000000 */
[----:B------:R-:W-:Y:S01]  /*f180*/  @!P4 IMAD.IADD R4, R4, 0x1, -R0 ;  /* 0x000000010404c824 */ /* 0x000fe200078e0a00 */
[----:B------:R-:W-:Y:S01]  /*f190*/  IABS R10, R18 ;  /* 0x00000012000a7213 */ /* 0x000fe20000000000 */
[----:B------:R-:W-:Y:S01]  /*f1a0*/  IMAD R8, R0, R14, R8 ;  /* 0x0000000e00087224 */ /* 0x000fe200078e0208 */
[----:B------:R-:W2:Y:S01]  /*f1b0*/  LDL R15, [R1+0x674] ;  /* 0x00067400010f7983 */ /* 0x000ea20000100800 */
[----:B------:R-:W-:-:S03]  /*f1c0*/  ISETP.GE.AND P4, PT, R18, RZ, PT ;  /* 0x000000ff1200720c */ /* 0x000fc60003f86270 */
[----:B------:R-:W3:Y:S01]  /*f1d0*/  LDL R14, [R1+0x670] ;  /* 0x00067000010e7983 */ /* 0x000ee20000100800 */
[----:B------:R-:W-:-:S03]  /*f1e0*/  ISETP.GE.AND P1, PT, R16, RZ, PT ;  /* 0x000000ff1000720c */ /* 0x000fc60003f26270 */
[----:B------:R-:W2:Y:S01]  /*f1f0*/  LDL R18, [R1+0x678] ;  /* 0x0006780001127983 */ /* 0x000ea20000100800 */
[C---:B------:R-:W-:Y:S02]  /*f200*/  ISETP.GT.U32.AND P2, PT, R0.reuse, R12, PT ;  /* 0x0000000c0000720c */ /* 0x040fe40003f44070 */
[----:B------:R-:W-:Y:S02]  /*f210*/  ISETP.GT.U32.AND P6, PT, R0, R2, PT ;  /* 0x000000020000720c */ /* 0x000fe40003fc4070 */
[----:B------:R-:W-:Y:S01]  /*f220*/  ISETP.GE.AND P5, PT, R13, RZ, PT ;  /* 0x000000ff0d00720c */ /* 0x000fe20003fa6270 */
[----:B------:R-:W-:-:S08]  /*f230*/  IMAD.HI.U32 R13, R6, R10, RZ ;  /* 0x0000000a060d7227 */ /* 0x000fd000078e00ff */
[--C-:B------:R-:W-:Y:S01]  /*f240*/  @!P2 IMAD.IADD R12, R12, 0x1, -R0.reuse ;  /* 0x000000010c0ca824 */ /* 0x100fe200078e0a00 */
[----:B------:R-:W-:Y:S01]  /*f250*/  ISETP.GT.U32.AND P2, PT, R0, R5, PT ;  /* 0x000000050000720c */ /* 0x000fe20003f44070 */
[----:B------:R-:W-:-:S05]  /*f260*/  @!P6 IMAD.IADD R2, R2, 0x1, -R0 ;  /* 0x000000010202e824 */ /* 0x000fca00078e0a00 */
[C---:B------:R-:W-:Y:S02]  /*f270*/  ISETP.GT.U32.AND P6, PT, R0.reuse, R2, PT ;  /* 0x000000020000720c */ /* 0x040fe40003fc4070 */
[----:B----4-:R-:W-:Y:S02]  /*f280*/  IABS R16, R17 ;  /* 0x0000001100107213 */ /* 0x010fe40000000000 */
[----:B------:R-:W4:Y:S01]  /*f290*/  LDL R17, [R1+0x67c] ;  /* 0x00067c0001117983 */ /* 0x000f220000100800 */
[----:B------:R-:W-:Y:S02]  /*f2a0*/  IMAD.MOV R13, RZ, RZ, -R13 ;  /* 0x000000ffff0d7224 */ /* 0x000fe400078e0a0d */
[----:B------:R-:W-:Y:S02]  /*f2b0*/  @!P2 IMAD.IADD R5, R5, 0x1, -R0 ;  /* 0x000000010505a824 */ /* 0x000fe400078e0a00 */
[----:B------:R-:W-:-:S04]  /*f2c0*/  IMAD R10, R0, R13, R10 ;  /* 0x0000000d000a7224 */ /* 0x000fc800078e020a */
[----:B------:R-:W-:Y:S01]  /*f2d0*/  @!P6 IMAD.IADD R2, R2, 0x1, -R0 ;  /* 0x000000010202e824 */ /* 0x000fe200078e0a00 */
[----:B------:R-:W-:Y:S01]  /*f2e0*/  ISETP.GT.U32.AND P2, PT, R0, R5, PT ;  /* 0x000000050000720c */ /* 0x000fe20003f44070 */
[----:B------:R-:W-:Y:S01]  /*f2f0*/  IMAD.HI.U32 R13, R6, R9, RZ ;  /* 0x00000009060d7227 */ /* 0x000fe200078e00ff */
[----:B------:R-:W-:-:S03]  /*f300*/  ISETP.GT.U32.AND P6, PT, R0, R10, PT ;  /* 0x0000000a0000720c */ /* 0x000fc60003fc4070 */
[----:B------:R-:W-:-:S04]  /*f310*/  IMAD.MOV R13, RZ, RZ, -R13 ;  /* 0x000000ffff0d7224 */ /* 0x000fc800078e0a0d */
[----:B------:R-:W-:-:S04]  /*f320*/  IMAD R9, R0, R13, R9 ;  /* 0x0000000d00097224 */ /* 0x000fc800078e0209 */
[--C-:B------:R-:W-:Y:S01]  /*f330*/  @!P2 IMAD.IADD R5, R5, 0x1, -R0.reuse ;  /* 0x000000010505a824 */ /* 0x100fe200078e0a00 */
[----:B------:R-:W-:Y:S01]  /*f340*/  ISETP.GT.U32.AND P2, PT, R0, R8, PT ;  /* 0x000000080000720c */ /* 0x000fe20003f44070 */
[----:B------:R-:W-:Y:S01]  /*f350*/  @!P6 IMAD.IADD R10, R10, 0x1, -R0 ;  /* 0x000000010a0ae824 */ /* 0x000fe200078e0a00 */
[----:B------:R-:W-:-:S11]  /*f360*/  ISETP.GT.U32.AND P6, PT, R0, R9, PT ;  /* 0x000000090000720c */ /* 0x000fd60003fc4070 */
[--C-:B------:R-:W-:Y:S02]  /*f370*/  @!P2 IMAD.IADD R8, R8, 0x1, -R0.reuse ;  /* 0x000000010808a824 */ /* 0x100fe400078e0a00 */
[----:B------:R-:W-:-:S03]  /*f380*/  @!P6 IMAD.IADD R9, R9, 0x1, -R0 ;  /* 0x000000010909e824 */ /* 0x000fc600078e0a00 */
[----:B------:R-:W-:Y:S04]  /*f390*/  STL [R1+0x3ea0], R8 ;  /* 0x003ea00801007387 */ /* 0x000fe80000100800 */
[----:B------:R0:W-:Y:S01]  /*f3a0*/  STL [R1+0x3e9c], R9 ;  /* 0x003e9c0901007387 */ /* 0x0001e20000100800 */
[----:B------:R-:W-:-:S03]  /*f3b0*/  IMAD.HI.U32 R11, R6, R7, RZ ;  /* 0x00000007060b7227 */ /* 0x000fc600078e00ff */
[----:B0-----:R-:W4:Y:S01]  /*f3c0*/  LDL.LU R9, [R1+0x930] ;  /* 0x0009300001097983 */ /* 0x001f220000300800 */
[----:B------:R-:W-:Y:S02]  /*f3d0*/  IMAD.MOV R11, RZ, RZ, -R11 ;  /* 0x000000ffff0b7224 */ /* 0x000fe400078e0a0b */
[----:B------:R-:W-:Y:S01]  /*f3e0*/  IMAD.HI.U32 R13, R6, R16, RZ ;  /* 0x00000010060d7227 */ /* 0x000fe200078e00ff */
[----:B---3--:R-:W-:-:S03]  /*f3f0*/  IABS R14, R14 ;  /* 0x0000000e000e7213 */ /* 0x008fc60000000000 */
[----:B------:R-:W-:Y:S01]  /*f400*/  IMAD R7, R0, R11, R7 ;  /* 0x0000000b00077224 */ /* 0x000fe200078e0207 */
[----:B--2---:R-:W-:Y:S01]  /*f410*/  IABS R11, R15 ;  /* 0x0000000f000b7213 */ /* 0x004fe20000000000 */
[----:B------:R-:W-:Y:S01]  /*f420*/  IMAD.MOV R13, RZ, RZ, -R13 ;  /* 0x000000ffff0d7224 */ /* 0x000fe200078e0a0d */
[----:B------:R-:W-:-:S03]  /*f430*/  IABS R15, R18 ;  /* 0x00000012000f7213 */ /* 0x000fc60000000000 */
[----:B------:R-:W-:Y:S02]  /*f440*/  IMAD R16, R0, R13, R16 ;  /* 0x0000000d00107224 */ /* 0x000fe400078e0210 */
[----:B------:R-:W-:-:S04]  /*f450*/  IMAD.HI.U32 R18, R6, R15, RZ ;  /* 0x0000000f06127227 */ /* 0x000fc800078e00ff */
[----:B------:R-:W-:-:S04]  /*f460*/  IMAD.MOV R18, RZ, RZ, -R18 ;  /* 0x000000ffff127224 */ /* 0x000fc800078e0a12 */
[----:B------:R-:W-:Y:S02]  /*f470*/  IMAD R15, R0, R18, R15 ;  /* 0x00000012000f7224 */ /* 0x000fe400078e020f */
[----:B------:R-:W-:Y:S01]  /*f480*/  IMAD.MOV.U32 R18, RZ, RZ, R12 ;  /* 0x000000ffff127224 */ /* 0x000fe200078e000c */
[----:B----4-:R-:W-:Y:S01]  /*f490*/  IABS R13, R17 ;  /* 0x00000011000d7213 */ /* 0x010fe20000000000 */
[----:B------:R-:W-:-:S04]  /*f4a0*/  IMAD.HI.U32 R17, R6, R14, RZ ;  /* 0x0000000e06117227 */ /* 0x000fc800078e00ff */
[----:B------:R-:W-:-:S04]  /*f4b0*/  IMAD.MOV R17, RZ, RZ, -R17 ;  /* 0x000000ffff117224 */ /* 0x000fc800078e0a11 */
[----:B------:R-:W-:Y:S02]  /*f4c0*/  IMAD R14, R0, R17, R14 ;  /* 0x00000011000e7224 */ /* 0x000fe400078e020e */
[----:B------:R-:W2:Y:S04]  /*f4d0*/  LDL.LU R17, [R1+0xc44] ;  /* 0x000c440001117983 */ /* 0x000ea80000300800 */
[----:B------:R-:W3:Y:S01]  /*f4e0*/  LDL R12, [R1+0x684] ;  /* 0x00068400010c7983 */ /* 0x000ee20000100800 */
[----:B------:R-:W-:Y:S02]  /*f4f0*/  IMAD.MOV.U32 R8, RZ, RZ, R19 ;  /* 0x000000ffff087224 */ /* 0x000fe400078e0013 */
[----:B------:R-:W-:-:S04]  /*f500*/  IMAD.HI.U32 R19, R6, R11, RZ ;  /* 0x0000000b06137227 */ /* 0x000fc800078e00ff */
[----:B------:R-:W-:Y:S02]  /*f510*/  IMAD.MOV R19, RZ, RZ, -R19 ;  /* 0x000000ffff137224 */ /* 0x000fe400078e0a13 */
[----:B------:R-:W-:Y:S02]  /*f520*/  @!P3 IMAD.MOV R18, RZ, RZ, -R18 ;  /* 0x000000ffff12b224 */ /* 0x000fe400078e0a12 */
[----:B------:R-:W-:Y:S02]  /*f530*/  IMAD R11, R0, R19, R11 ;  /* 0x00000013000b7224 */ /* 0x000fe400078e020b */
[----:B------:R-:W-:Y:S01]  /*f540*/  IMAD.MOV.U32 R19, RZ, RZ, R8 ;  /* 0x000000ffff137224 */ /* 0x000fe200078e0008 */
[----:B------:R-:W-:Y:S02]  /*f550*/  MOV R8, R4 ;  /* 0x0000000400087202 */ /* 0x000fe40000000f00 */
[----:B------:R-:W4:Y:S04]  /*f560*/  LDL R4, [R1+0x680] ;  /* 0x0006800001047983 */ /* 0x000f280000100800 */
[----:B------:R0:W-:Y:S01]  /*f570*/  STL [R1+0x4f8], R18 ;  /* 0x0004f81201007387 */ /* 0x0001e20000100800 */
[----:B------:R-:W-:-:S02]  /*f580*/  @!P5 IMAD.MOV R8, RZ, RZ, -R8 ;  /* 0x000000ffff08d224 */ /* 0x000fc400078e0a08 */
[----:B0-----:R-:W-:Y:S02]  /*f590*/  IMAD.MOV.U32 R18, RZ, RZ, R9 ;  /* 0x000000ffff127224 */ /* 0x001fe400078e0009 */
[----:B------:R-:W-:Y:S02]  /*f5a0*/  IMAD.MOV.U32 R9, RZ, RZ, R2 ;  /* 0x000000ffff097224 */ /* 0x000fe400078e0002 */
[----:B------:R-:W-:Y:S02]  /*f5b0*/  IMAD.MOV.U32 R2, RZ, RZ, R5 ;  /* 0x000000ffff027224 */ /* 0x000fe400078e0005 */
[----:B------:R-:W-:Y:S01]  /*f5c0*/  @!P0 IMAD.MOV R9, RZ, RZ, -R9 ;  /* 0x000000ffff098224 */ /* 0x000fe200078e0a09 */
[----:B------:R-:W2:Y:S04]  /*f5d0*/  LDL.LU R5, [R1+0x8f0] ;  /* 0x0008f00001057983 */ /* 0x000ea80000300800 */
[----:B------:R0:W-:Y:S04]  /*f5e0*/  STL [R1+0x4f4], R8 ;  /* 0x0004f40801007387 */ /* 0x0001e80000100800 */
[----:B0-----:R-:W4:Y:S04]  /*f5f0*/  LDL.LU R8, [R1+0x3ea0] ;  /* 0x003ea00001087983 */ /* 0x001f280000300800 */
[----:B------:R0:W-:Y:S01]  /*f600*/  STL [R1+0x4f0], R9 ;  /* 0x0004f00901007387 */ /* 0x0001e20000100800 */
[----:B------:R-:W-:-:S03]  /*f610*/  ISETP.GT.U32.AND P3, PT, R0, R10, PT ;  /* 0x0000000a0000720c */ /* 0x000fc60003f64070 */
[----:B0-----:R-:W2:Y:S01]  /*f620*/  LDL.LU R9, [R1+0x3e9c] ;  /* 0x003e9c0001097983 */ /* 0x001ea20000300800 */
[----:B------:R-:W-:-:S09]  /*f630*/  @!P1 IMAD.MOV R2, RZ, RZ, -R2 ;  /* 0x000000ffff029224 */ /* 0x000fd200078e0a02 */
[----:B------:R-:W-:Y:S01]  /*f640*/  @!P3 IMAD.IADD R10, R10, 0x1, -R0 ;  /* 0x000000010a0ab824 */ /* 0x000fe200078e0a00 */
[----:B------:R3:W-:Y:S02]  /*f650*/  STL [R1+0x4ec], R2 ;  /* 0x0004ec0201007387 */ /* 0x0007e40000100800 */
[----:B---3--:R-:W-:Y:S02]  /*f660*/  IABS R2, R12 ;  /* 0x0000000c00027213 */ /* 0x008fe40000000000 */
[----:B------:R-:W3:Y:S04]  /*f670*/  LDL.LU R12, [R1+0x664] ;  /* 0x00066400010c7983 */ /* 0x000ee80000300800 */
[----:B------:R-:W-:Y:S04]  /*f680*/  STL [R1+0x3e94], R3 ;  /* 0x003e940301007387 */ /* 0x000fe80000100800 */
[----:B------:R0:W-:Y:S04]  /*f690*/  STL [R1+0x3e98], R22 ;  /* 0x003e981601007387 */ /* 0x0001e80000100800 */
[----:B0-----:R-:W3:Y:S04]  /*f6a0*/  LDL.LU R22, [R1+0x668] ;  /* 0x0006680001167983 */ /* 0x001ee80000300800 */
[----:B------:R-:W3:Y:S04]  /*f6b0*/  LDL.LU R3, [R1+0x66c] ;  /* 0x00066c0001037983 */ /* 0x000ee80000300800 */
[----:B------:R0:W-:Y:S04]  /*f6c0*/  STL [R1+0x3e90], R10 ;  /* 0x003e900a01007387 */ /* 0x0001e80000100800 */
[----:B0-----:R-:W3:Y:S01]  /*f6d0*/  LDL.LU R10, [R1+0x670] ;  /* 0x00067000010a7983 */ /* 0x001ee20000300800 */
[----:B------:R-:W-:-:S02]  /*f6e0*/  ISETP.GT.U32.AND P2, PT, R0, R7, PT ;  /* 0x000000070000720c */ /* 0x000fc40003f44070 */
[----:B------:R-:W-:-:S11]  /*f6f0*/  ISETP.GT.U32.AND P3, PT, R0, R14, PT ;  /* 0x0000000e0000720c */ /* 0x000fd60003f64070 */
[----:B------:R-:W-:Y:S01]  /*f700*/  @!P2 IMAD.IADD R7, R7, 0x1, -R0 ;  /* 0x000000010707a824 */ /* 0x000fe200078e0a00 */
[----:B----4-:R-:W-:-:S04]  /*f710*/  ISETP.GT.U32.AND P5, PT, R0, R8, PT ;  /* 0x000000080000720c */ /* 0x010fc80003fa4070 */
[C---:B------:R-:W-:Y:S02]  /*f720*/  ISETP.GT.U32.AND P1, PT, R0.reuse, R7, PT ;  /* 0x000000070000720c */ /* 0x040fe40003f24070 */
[----:B--2---:R-:W-:-:S07]  /*f730*/  ISETP.GT.U32.AND P0, PT, R0, R9, PT ;  /* 0x000000090000720c */ /* 0x004fce0003f04070 */
[----:B------:R-:W-:Y:S01]  /*f740*/  @!P5 IMAD.IADD R8, R8, 0x1, -R0 ;  /* 0x000000010808d824 */ /* 0x000fe200078e0a00 */
[----:B------:R-:W-:Y:S01]  /*f750*/  ISETP.GE.AND P2, PT, R20, RZ, PT ;  /* 0x000000ff1400720c */ /* 0x000fe20003f46270 */
[----:B------:R-:W-:Y:S01]  /*f760*/  IMAD.HI.U32 R20, R6, R13, RZ ;  /* 0x0000000d06147227 */ /* 0x000fe200078e00ff */
[C---:B------:R-:W-:Y:S02]  /*f770*/  ISETP.GT.U32.AND P5, PT, R0.reuse, R11, PT ;  /* 0x0000000b0000720c */ /* 0x040fe40003fa4070 */
[----:B------:R-:W-:Y:S01]  /*f780*/  IABS R4, R4 ;  /* 0x0000000400047213 */ /* 0x000fe20000000000 */
[----:B------:R-:W-:Y:S02]  /*f790*/  IMAD.MOV R20, RZ, RZ, -R20 ;  /* 0x000000ffff147224 */ /* 0x000fe400078e0a14 */
[----:B------:R-:W-:Y:S01]  /*f7a0*/  @!P0 IMAD.IADD R9, R9, 0x1, -R0 ;  /* 0x0000000109098824 */ /* 0x000fe200078e0a00 */
[C---:B------:R-:W-:Y:S01]  /*f7b0*/  ISETP.GT.U32.AND P0, PT, R0.reuse, R15, PT ;  /* 0x0000000f0000720c */ /* 0x040fe20003f04070 */
[----:B------:R-:W-:-:S02]  /*f7c0*/  IMAD R13, R0, R20, R13 ;  /* 0x00000014000d7224 */ /* 0x000fc400078e020d */
[----:B------:R-:W-:Y:S01]  /*f7d0*/  @!P1 IMAD.IADD R7, R7, 0x1, -R0 ;  /* 0x0000000107079824 */ /* 0x000fe200078e0a00 */
[----:B------:R0:W-:Y:S01]  /*f7e0*/  STL [R1+0x3e88], R6 ;  /* 0x003e880601007387 */ /* 0x0001e20000100800 */
[----:B------:R-:W-:Y:S02]  /*f7f0*/  IMAD.MOV.U32 R20, RZ, RZ, R5 ;  /* 0x000000ffff147224 */ /* 0x000fe400078e0005 */
[----:B------:R-:W-:-:S04]  /*f800*/  IMAD.HI.U32 R5, R6, R4, RZ ;  /* 0x0000000406057227 */ /* 0x000fc800078e00ff */
[--C-:B------:R-:W-:Y:S02]  /*f810*/  @!P3 IMAD.IADD R14, R14, 0x1, -R0.reuse ;  /* 0x000000010e0eb824 */ /* 0x100fe400078e0a00 */
[--C-:B------:R-:W-:Y:S02]  /*f820*/  @!P5 IMAD.IADD R11, R11, 0x1, -R0.reuse ;  /* 0x000000010b0bd824 */ /* 0x100fe400078e0a00 */
[----:B------:R-:W-:Y:S01]  /*f830*/  @!P0 IMAD.IADD R15, R15, 0x1, -R0 ;  /* 0x000000010f0f8824 */ /* 0x000fe200078e0a00 */
[----:B---3--:R-:W-:Y:S01]  /*f840*/  ISETP.GE.AND P1, PT, R12, RZ, PT ;  /* 0x000000ff0c00720c */ /* 0x008fe20003f26270 */
[----:B------:R-:W-:Y:S02]  /*f850*/  IMAD.HI.U32 R12, R6, R2, RZ ;  /* 0x00000002060c7227 */ /* 0x000fe400078e00ff */
[----:B0-----:R-:W2:Y:S01]  /*f860*/  LDL R6, [R1+0x688] ;  /* 0x0006880001067983 */ /* 0x001ea20000100800 */
[----:B------:R-:W-:-:S03]  /*f870*/  ISETP.GE.AND P3, PT, R22, RZ, PT ;  /* 0x000000ff1600720c */ /* 0x000fc60003f66270 */
[----:B------:R-:W3:Y:S01]  /*f880*/  LDL.LU R22, [R1+0x3e98] ;  /* 0x003e980001167983 */ /* 0x000ee20000300800 */
[----:B------:R-:W-:-:S03]  /*f890*/  ISETP.GE.AND P5, PT, R3, RZ, PT ;  /* 0x000000ff0300720c */ /* 0x000fc60003fa6270 */
[----:B------:R-:W4:Y:S01]  /*f8a0*/  LDL.LU R3, [R1+0x3e94] ;  /* 0x003e940001037983 */ /* 0x000f220000300800 */
[----:B------:R-:W-:-:S03]  /*f8b0*/  ISETP.GE.AND P0, PT, R10, RZ, PT ;  /* 0x000000ff0a00720c */ /* 0x000fc60003f06270 */
[----:B------:R-:W3:Y:S01]  /*f8c0*/  LDL.LU R10, [R1+0x3e90] ;  /* 0x003e9000010a7983 */ /* 0x000ee20000300800 */
[----:B------:R-:W-:Y:S01]  /*f8d0*/  ISETP.GT.U32.AND P6, PT, R0, R16, PT ;  /* 0x000000100000720c */ /* 0x000fe20003fc4070 */
[----:B------:R-:W-:-:S04]  /*f8e0*/  IMAD.MOV R5, RZ, RZ, -R5 ;  /* 0x000000ffff057224 */ /* 0x000fc800078e0a05 */
[----:B------:R-:W-:-:S05]  /*f8f0*/  IMAD R4, R0, R5, R4 ;  /* 0x0000000500047224 */ /* 0x000fca00078e0204 */
[----:B------:R0:W-:Y:S03]  /*f900*/  STL [R1+0x3e8c], R4 ;  /* 0x003e8c0401007387 */ /* 0x0001e60000100800 */
[----:B------:R-:W-:Y:S02]  /*f910*/  @!P6 IMAD.IADD R16, R16, 0x1, -R0 ;  /* 0x000000011010e824 */ /* 0x000fe400078e0a00 */
[----:B0-----:R-:W-:-:S03]  /*f920*/  IMAD.MOV.U32 R4, RZ, RZ, R9 ;  /* 0x000000ffff047224 */ /* 0x001fc600078e0009 */
[----:B------:R-:W-:Y:S01]  /*f930*/  ISETP.GT.U32.AND P6, PT, R0, R16, PT ;  /* 0x000000100000720c */ /* 0x000fe20003fc4070 */
[----:B------:R-:W-:Y:S02]  /*f940*/  @!P1 IMAD.MOV R4, RZ, RZ, -R4 ;  /* 0x000000ffff049224 */ /* 0x000fe400078e0a04 */
[----:B------:R-:W-:-:S04]  /*f950*/  IMAD.MOV R12, RZ, RZ, -R12 ;  /* 0x000000ffff0c7224 */ /* 0x000fc800078e0a0c */
[----:B------:R-:W-:-:S06]  /*f960*/  IMAD R2, R0, R12, R2 ;  /* 0x0000000c00027224 */ /* 0x000fcc00078e0202 */
[----:B------:R-:W-:Y:S01]  /*f970*/  @!P6 IMAD.IADD R16, R16, 0x1, -R0 ;  /* 0x000000011010e824 */ /* 0x000fe200078e0a00 */
[----:B--2---:R-:W-:Y:S01]  /*f980*/  IABS R5, R6 ;  /* 0x0000000600057213 */ /* 0x004fe20000000000 */
[----:B------:R-:W-:-:S04]  /*f990*/  IMAD.MOV.U32 R6, RZ, RZ, R8 ;  /* 0x000000ffff067224 */ /* 0x000fc800078e0008 */
[----:B------:R-:W-:Y:S02]  /*f9a0*/  @!P2 IMAD.MOV R6, RZ, RZ, -R6 ;  /* 0x000000ffff06a224 */ /* 0x000fe400078e0a06 */
[----:B---3--:R-:W-:-:S05]  /*f9b0*/  @!P4 IMAD.MOV R10, RZ, RZ, -R10 ;  /* 0x000000ffff0ac224 */ /* 0x008fca00078e0a0a */
[----:B------:R0:W-:Y:S04]  /*f9c0*/  STL [R1+0x4e8], R10 ;  /* 0x0004e80a01007387 */ /* 0x0001e80000100800 */
[----:B------:R-:W-:Y:S04]  /*f9d0*/  STL [R1+0x4e4], R6 ;  /* 0x0004e40601007387 */ /* 0x000fe80000100800 */
[----:B------:R-:W2:Y:S04]  /*f9e0*/  LDL.LU R9, [R1+0x678] ;  /* 0x0006780001097983 */ /* 0x000ea80000300800 */
[----:B------:R1:W-:Y:S04]  /*f9f0*/  STL [R1+0x4e0], R4 ;  /* 0x0004e00401007387 */ /* 0x0003e80000100800 */
[----:B------:R-:W3:Y:S04]  /*fa00*/  LDL.LU R8, [R1+0x67c] ;  /* 0x00067c0001087983 */ /* 0x000ee80000300800 */
[----:B0-----:R-:W4:Y:S01]  /*fa10*/  LDL.LU R10, [R1+0x680] ;  /* 0x00068000010a7983 */ /* 0x001f220000300800 */
[----:B-1----:R-:W-:-:S03]  /*fa20*/  IMAD.MOV.U32 R4, RZ, RZ, R7 ;  /* 0x000000ffff047224 */ /* 0x002fc600078e0007 */
[----:B------:R-:W3:Y:S01]  /*fa30*/  LDL.LU R12, [R1+0x684] ;  /* 0x00068400010c7983 */ /* 0x000ee20000300800 */
[----:B------:R-:W-:-:S03]  /*fa40*/  @!P3 IMAD.MOV R4, RZ, RZ, -R4 ;  /* 0x000000ffff04b224 */ /* 0x000fc600078e0a04 */
[----:B------:R-:W2:Y:S01]  /*fa50*/  LDL.LU R7, [R1+0x674] ;  /* 0x0006740001077983 */ /* 0x000ea20000300800 */
[----:B------:R-:W-:-:S03]  /*fa60*/  IMAD.MOV.U32 R6, RZ, RZ, R16 ;  /* 0x000000ffff067224 */ /* 0x000fc600078e0010 */
[----:B------:R-:W3:Y:S04]  /*fa70*/  LDL.LU R16, [R1+0x68c] ;  /* 0x00068c0001107983 */ /* 0x000ee80000300800 */
[----:B------:R0:W-:Y:S04]  /*fa80*/  STL [R1+0x4dc], R4 ;  /* 0x0004dc0401007387 */ /* 0x0001e80000100800 */
[----:B0-----:R-:W3:Y:S01]  /*fa90*/  LDL.LU R4, [R1+0x3e8c] ;  /* 0x003e8c0001047983 */ /* 0x001ee20000300800 */
[C---:B------:R-:W-:Y:S02]  /*faa0*/  ISETP.GT.U32.AND P6, PT, R0.reuse, R13, PT ;  /* 0x0000000d0000720c */ /* 0x040fe40003fc4070 */
[----:B------:R-:W-:-:S11]  /*fab0*/  ISETP.GT.U32.AND P4, PT, R0, R11, PT ;  /* 0x0000000b0000720c */ /* 0x000fd60003f84070 */
[----:B------:R-:W-:-:S05]  /*fac0*/  @!P6 IMAD.IADD R13, R13, 0x1, -R0 ;  /* 0x000000010d0de824 */ /* 0x000fca00078e0a00 */
[C---:B------:R-:W-:Y:S01]  /*fad0*/  ISETP.GT.U32.AND P1, PT, R0.reuse, R13, PT ;  /* 0x0000000d0000720c */ /* 0x040fe20003f24070 */
[----:B------:R-:W-:Y:S02]  /*fae0*/  @!P5 IMAD.MOV R6, RZ, RZ, -R6 ;  /* 0x000000ffff06d224 */ /* 0x000fe400078e0a06 */
[--C-:B------:R-:W-:Y:S01]  /*faf0*/  @!P4 IMAD.IADD R11, R11, 0x1, -R0.reuse ;  /* 0x000000010b0bc824 */ /* 0x100fe200078e0a00 */
[----:B------:R-:W-:Y:S02]  /*fb00*/  ISETP.GT.U32.AND P6, PT, R0, R14, PT ;  /* 0x0000000e0000720c */ /* 0x000fe40003fc4070 */
[----:B------:R0:W-:Y:S07]  /*fb10*/  STL [R1+0x4d8], R6 ;  /* 0x0004d80601007387 */ /* 0x0001ee0000100800 */
[--C-:B------:R-:W-:Y:S01]  /*fb20*/  @!P1 IMAD.IADD R13, R13, 0x1, -R0.reuse ;  /* 0x000000010d0d9824 */ /* 0x100fe200078e0a00 */
[----:B0-----:R-:W3:Y:S03]  /*fb30*/  LDL.LU R6, [R1+0x3e88] ;  /* 0x003e880001067983 */ /* 0x001ee60000300800 */
[----:B------:R-:W-:Y:S01]  /*fb40*/  @!P6 IMAD.IADD R14, R14, 0x1, -R0 ;  /* 0x000000010e0ee824 */ /* 0x000fe200078e0a00 */
[----:B----4-:R-:W-:Y:S01]  /*fb50*/  ISETP.GE.AND P1, PT, R10, RZ, PT ;  /* 0x000000ff0a00720c */ /* 0x010fe20003f26270 */
[----:B------:R-:W-:-:S02]  /*fb60*/  IMAD.MOV.U32 R10, RZ, RZ, R11 ;  /* 0x000000ffff0a7224 */ /* 0x000fc400078e000b */
[----:B------:R-:W4:Y:S01]  /*fb70*/  LDL.LU R11, [R1+0x688] ;  /* 0x00068800010b7983 */ /* 0x000f220000300800 */
[----:B--2---:R-:W-:Y:S02]  /*fb80*/  ISETP.GE.AND P5, PT, R7, RZ, PT ;  /* 0x000000ff0700720c */ /* 0x004fe40003fa6270 */
[----:B------:R-:W-:Y:S01]  /*fb90*/  ISETP.GE.AND P4, PT, R9, RZ, PT ;  /* 0x000000ff0900720c */ /* 0x000fe20003f86270 */
[----:B------:R-:W-:-:S04]  /*fba0*/  IMAD.MOV.U32 R9, RZ, RZ, R14 ;  /* 0x000000ffff097224 */ /* 0x000fc800078e000e */
[----:B------:R-:W-:Y:S01]  /*fbb0*/  @!P0 IMAD.MOV R9, RZ, RZ, -R9 ;  /* 0x000000ffff098224 */ /* 0x000fe200078e0a09 */
[----:B---3--:R-:W-:-:S05]  /*fbc0*/  ISETP.GT.U32.AND P3, PT, R0, R4, PT ;  /* 0x000000040000720c */ /* 0x008fca0003f64070 */
[----:B------:R-:W-:Y:S01]  /*fbd0*/  @!P5 IMAD.MOV R10, RZ, RZ, -R10 ;  /* 0x000000ffff0ad224 */ /* 0x000fe200078e0a0a */
[----:B------:R0:W-:Y:S04]  /*fbe0*/  STL [R1+0x4d4], R9 ;  /* 0x0004d40901007387 */ /* 0x0001e80000100800 */
[----:B0-----:R-:W2:Y:S03]  /*fbf0*/  LDL.LU R9, [R1+0x690] ;  /* 0x0006900001097983 */ /* 0x001ea60000300800 */
[----:B------:R-:W-:Y:S01]  /*fc00*/  @!P3 IMAD.IADD R4, R4, 0x1, -R0 ;  /* 0x000000010404b824 */ /* 0x000fe200078e0a00 */
[----:B------:R-:W-:Y:S01]  /*fc10*/  ISETP.GE.AND P3, PT, R12, RZ, PT ;  /* 0x000000ff0c00720c */ /* 0x000fe20003f66270 */
[----:B------:R0:W-:Y:S04]  /*fc20*/  STL [R1+0x4d0], R10 ;  /* 0x0004d00a01007387 */ /* 0x0001e80000100800 */
[----:B0-----:R-:W3:Y:S04]  /*fc30*/  LDL.LU R10, [R1+0x694] ;  /* 0x00069400010a7983 */ /* 0x001ee80000300800 */
[----:B------:R-:W2:Y:S01]  /*fc40*/  LDL.LU R12, [R1+0x698] ;  /* 0x00069800010c7983 */ /* 0x000ea20000300800 */
[----:B------:R-:W-:-:S02]  /*fc50*/  ISETP.GT.U32.AND P2, PT, R0, R15, PT ;  /* 0x0000000f0000720c */ /* 0x000fc40003f44070 */
[C---:B------:R-:W-:Y:S02]  /*fc60*/  ISETP.GT.U32.AND P6, PT, R0.reuse, R2, PT ;  /* 0x000000020000720c */ /* 0x040fe40003fc4070 */
[----:B------:R-:W-:-:S09]  /*fc70*/  ISETP.GT.U32.AND P0, PT, R0, R4, PT ;  /* 0x000000040000720c */ /* 0x000fd20003f04070 */
[--C-:B------:R-:W-:Y:S01]  /*fc80*/  @!P2 IMAD.IADD R15, R15, 0x1, -R0.reuse ;  /* 0x000000010f0fa824 */ /* 0x100fe200078e0a00 */
[----:B------:R-:W-:Y:S01]  /*fc90*/  ISETP.GE.AND P2, PT, R8, RZ, PT ;  /* 0x000000ff0800720c */ /* 0x000fe20003f46270 */
[--C-:B------:R-:W-:Y:S02]  /*fca0*/  @!P6 IMAD.IADD R2, R2, 0x1, -R0.reuse ;  /* 0x000000010202e824 */ /* 0x100fe400078e0a00 */
[----:B------:R-:W-:Y:S02]  /*fcb0*/  IMAD.MOV.U32 R14, RZ, RZ, R15 ;  /* 0x000000ffff0e7224 */ /* 0x000fe400078e000f */
[----:B------:R-:W-:Y:S01]  /*fcc0*/  @!P0 IMAD.IADD R4, R4, 0x1, -R0 ;  /* 0x0000000104048824 */ /* 0x000fe200078e0a00 */
[----:B------:R-:W-:Y:S01]  /*fcd0*/  ISETP.GT.U32.AND P5, PT, R0, R2, PT ;  /* 0x000000020000720c */ /* 0x000fe20003fa4070 */
[----:B------:R-:W-:Y:S01]  /*fce0*/  @!P4 IMAD.MOV R14, RZ, RZ, -R14 ;  /* 0x000000ffff0ec224 */ /* 0x000fe200078e0a0e */
[----:B------:R-:W3:Y:S04]  /*fcf0*/  LDL.LU R15, [R1+0x69c] ;  /* 0x00069c00010f7983 */ /* 0x000ee80000300800 */
[----:B------:R0:W-:Y:S07]  /*fd00*/  STL [R1+0x4cc], R14 ;  /* 0x0004cc0e01007387 */ /* 0x0001ee0000100800 */
[----:B------:R-:W-:Y:S01]  /*fd10*/  @!P5 IMAD.IADD R2, R2, 0x1, -R0 ;  /* 0x000000010202d824 */ /* 0x000fe200078e0a00 */
[----:B------:R-:W-:-:S02]  /*fd20*/  IABS R8, R16 ;  /* 0x0000001000087213 */ /* 0x000fc40000000000 */
[----:B----4-:R-:W-:Y:S01]  /*fd30*/  ISETP.GE.AND P6, PT, R11, RZ, PT ;  /* 0x000000ff0b00720c */ /* 0x010fe20003fc6270 */
[----:B------:R-:W-:-:S04]  /*fd40*/  IMAD.MOV.U32 R11, RZ, RZ, R13 ;  /* 0x000000ffff0b7224 */ /* 0x000fc800078e000d */
[----:B------:R-:W-:-:S05]  /*fd50*/  @!P2 IMAD.MOV R11, RZ, RZ, -R11 ;  /* 0x000000ffff0ba224 */ /* 0x000fca00078e0a0b */
[----:B------:R1:W-:Y:S04]  /*fd60*/  STL [R1+0x4c8], R11 ;  /* 0x0004c80b01007387 */ /* 0x0003e80000100800 */
[----:B0-----:R-:W4:Y:S01]  /*fd70*/  LDL.LU R14, [R1+0x6a0] ;  /* 0x0006a000010e7983 */ /* 0x001f220000300800 */
[----:B-1----:R-:W-:-:S04]  /*fd80*/  IMAD.MOV.U32 R11, RZ, RZ, R4 ;  /* 0x000000ffff0b7224 */ /* 0x002fc800078e0004 */
[----:B------:R-:W-:-:S05]  /*fd90*/  @!P1 IMAD.MOV R11, RZ, RZ, -R11 ;  /* 0x000000ffff0b9224 */ /* 0x000fca00078e0a0b */
[----:B------:R0:W-:Y:S02]  /*fda0*/  STL [R1+0x4c4], R11 ;  /* 0x0004c40b01007387 */ /* 0x0001e40000100800 */
[----:B0-----:R-:W-:-:S04]  /*fdb0*/  IMAD.MOV.U32 R11, RZ, RZ, R2 ;  /* 0x000000ffff0b7224 */ /* 0x001fc800078e0002 */
[----:B------:R-:W-:Y:S01]  /*fdc0*/  @!P3 IMAD.MOV R11, RZ, RZ, -R11 ;  /* 0x000000ffff0bb224 */ /* 0x000fe200078e0a0b */
[----:B--2---:R-:W-:Y:S02]  /*fdd0*/  IABS R13, R12 ;  /* 0x0000000c000d7213 */ /* 0x004fe40000000000 */
[----:B------:R-:W-:Y:S02]  /*fde0*/  ISETP.GE.AND P3, PT, R12, RZ, PT ;  /* 0x000000ff0c00720c */ /* 0x000fe40003f66270 */
[----:B------:R-:W2:Y:S01]  /*fdf0*/  LDL R12, [R1+0x6a4] ;  /* 0x0006a400010c7983 */ /* 0x000ea20000100800 */
[----:B------:R-:W-:Y:S01]  /*fe00*/  ISETP.GE.AND P2, PT, R16, RZ, PT ;  /* 0x000000ff1000720c */ /* 0x000fe20003f46270 */
[----:B------:R-:W-:Y:S02]  /*fe10*/  IMAD.MOV.U32 R16, RZ, RZ, R20 ;  /* 0x000000ffff107224 */ /* 0x000fe400078e0014 */
[----:B------:R0:W-:Y:S01]  /*fe20*/  STL [R1+0x4c0], R11 ;  /* 0x0004c00b01007387 */ /* 0x0001e20000100800 */
[----:B------:R-:W-:-:S03]  /*fe30*/  IMAD.MOV.U32 R20, RZ, RZ, R17 ;  /* 0x000000ffff147224 */ /* 0x000fc600078e0011 */
[----:B------:R-:W2:Y:S01]  /*fe40*/  LDL.LU R17, [R1+0x6ac] ;  /* 0x0006ac0001117983 */ /* 0x000ea20000300800 */
[----:B------:R-:W-:-:S04]  /*fe50*/  IMAD.HI.U32 R7, R6, R5, RZ ;  /* 0x0000000506077227 */ /* 0x000fc800078e00ff */
[----:B------:R-:W-:-:S04]  /*fe60*/  IMAD.MOV R7, RZ, RZ, -R7 ;  /* 0x000000ffff077224 */ /* 0x000fc800078e0a07 */
[----:B------:R-:W-:-:S05]  /*fe70*/  IMAD R5, R0, R7, R5 ;  /* 0x0000000700057224 */ /* 0x000fca00078e0205 */
[----:B------:R-:W-:Y:S01]  /*fe80*/  ISETP.GT.U32.AND P4, PT, R0, R5, PT ;  /* 0x000000050000720c */ /* 0x000fe20003f84070 */
[----:B------:R-:W-:-:S04]  /*fe90*/  IMAD.HI.U32 R7, R6, R8, RZ ;  /* 0x0000000806077227 */ /* 0x000fc800078e00ff */
[----:B------:R-:W-:-:S04]  /*fea0*/  IMAD.MOV R7, RZ, RZ, -R7 ;  /* 0x000000ffff077224 */ /* 0x000fc800078e0a07 */
[----:B------:R-:W-:Y:S01]  /*feb0*/  IMAD R8, R0, R7, R8 ;  /* 0x0000000700087224 */ /* 0x000fe200078e0208 */
[----:B------:R-:W-:-:S03]  /*fec0*/  IABS R7, R9 ;  /* 0x0000000900077213 */ /* 0x000fc60000000000 */
[----:B------:R-:W-:Y:S02]  /*fed0*/  @!P4 IADD3 R5, R5, -R0, RZ ;  /* 0x800000000505c210 */ /* 0x000fe40007ffe0ff */
[----:B------:R-:W-:Y:S02]  /*fee0*/  IMAD.HI.U32 R4, R6, R7, RZ ;  /* 0x0000000706047227 */ /* 0x000fe400078e00ff */
[----:B------:R-:W-:Y:S02]  /*fef0*/  ISETP.GT.U32.AND P1, PT, R0, R5, PT ;  /* 0x000000050000720c */ /* 0x000fe40003f24070 */
[----:B------:R-:W-:-:S04]  /*ff00*/  IMAD.MOV R4, RZ, RZ, -R4 ;  /* 0x000000ffff047224 */ /* 0x000fc800078e0a04 */
[C---:B------:R-:W-:Y:S01]  /*ff10*/  IMAD R4, R0.reuse, R4, R7 ;  /* 0x0000000400047224 */ /* 0x040fe200078e0207 */
[----:B------:R-:W-:-:S06]  /*ff20*/  ISETP.GT.U32.AND P4, PT, R0, R8, PT ;  /* 0x000000080000720c */ /* 0x000fcc0003f84070 */
[----:B------:R-:W-:Y:S01]  /*ff30*/  @!P1 IMAD.IADD R5, R5, 0x1, -R0 ;  /* 0x0000000105059824 */ /* 0x000fe200078e0a00 */
[----:B------:R-:W-:Y:S01]  /*ff40*/  ISETP.GT.U32.AND P1, PT, R0, R4, PT ;  /* 0x000000040000720c */ /* 0x000fe20003f24070 */
[----:B0-----:R-:W-:Y:S01]  /*ff50*/  IMAD.HI.U32 R11, R6, R13, RZ ;  /* 0x0000000d060b7227 */ /* 0x001fe200078e00ff */
[----:B------:R-:W-:-:S03]  /*ff60*/  ISETP.GE.AND P0, PT, R9, RZ, PT ;  /* 0x000000ff0900720c */ /* 0x000fc60003f06270 */
[----:B------:R-:W-:Y:S01]  /*ff70*/  IMAD.MOV R11, RZ, RZ, -R11 ;  /* 0x000000ffff0b7224 */ /* 0x000fe200078e0a0b */
[----:B---3--:R-:W-:Y:S01]  /*ff80*/  ISETP.GE.AND P5, PT, R10, RZ, PT ;  /* 0x000000ff0a00720c */ /* 0x008fe20003fa6270 */
[--C-:B------:R-:W-:Y:S01]  /*ff90*/  @!P4 IMAD.IADD R8, R8, 0x1, -R0.reuse ;  /* 0x000000010808c824 */ /* 0x100fe200078e0a00 */
[----:B------:R-:W-:Y:S01]  /*ffa0*/  IABS R9, R10 ;  /* 0x0000000a00097213 */ /* 0x000fe20000000000 */
[----:B------:R-:W-:Y:S01]  /*ffb0*/  IMAD R13, R0, R11, R13 ;  /* 0x0000000b000d7224 */ /* 0x000fe200078e020d */
[----:B------:R-:W-:Y:S01]  /*ffc0*/  IABS R10, R15 ;  /* 0x0000000f000a7213 */ /* 0x000fe20000000000 */
[----:B------:R-:W3:Y:S02]  /*ffd0*/  LDL R11, [R1+0x6a8] ;  /* 0x0006a800010b7983 */ /* 0x000ee40000100800 */
[----:B------:R-:W-:Y:S01]  /*ffe0*/  @!P1 IMAD.IADD R4, R4, 0x1, -R0 ;  /* 0x0000000104049824 */ /* 0x000fe200078e0a00 */
[----:B------:R-:W-:Y:S01]  /*fff0*/  ISETP.GT.U32.AND P4, PT, R0, R8, PT ;  /* 0x000000080000720c */ /* 0x000fe20003f84070 */
[----:B------:R-:W-:-:S03]  /*10000*/  IMAD.HI.U32 R2, R6, R9, RZ ;  /* 0x0000000906027227 */ /* 0x000fc600078e00ff */
[----:B------:R-:W-:Y:S01]  /*10010*/  ISETP.GT.U32.AND P1, PT, R0, R4, PT ;  /* 0x000000040000720c */ /* 0x000fe20003f24070 */
[----:B------:R-:W-:Y:S02]  /*10020*/  IMAD.MOV.U32 R7, RZ, RZ, R10 ;  /* 0x000000ffff077224 */ /* 0x000fe400078e000a */
[----:B------:R-:W-:Y:S02]  /*10030*/  @!P6 IMAD.MOV R5, RZ, RZ, -R5 ;  /* 0x000000ffff05e224 */ /* 0x000fe400078e0a05 */
[----:B------:R-:W-:Y:S02]  /*10040*/  IMAD.MOV R2, RZ, RZ, -R2 ;  /* 0x000000ffff027224 */ /* 0x000fe400078e0a02 */
[----:B------:R-:W-:Y:S01]  /*10050*/  IMAD.HI.U32 R10, R6, R7, RZ ;  /* 0x00000007060a7227 */ /* 0x000fe200078e00ff */
[----:B------:R0:W-:Y:S03]  /*10060*/  STL [R1+0x4bc], R5 ;  /* 0x0004bc0501007387 */ /* 0x0001e60000100800 */
[----:B------:R-:W-:-:S02]  /*10070*/  IMAD R2, R0, R2, R9 ;  /* 0x0000000200027224 */ /* 0x000fc400078e0209 */
[----:B------:R-:W-:Y:S02]  /*10080*/  IMAD.MOV R10, RZ, RZ, -R10 ;  /* 0x000000ffff0a7224 */ /* 0x000fe400078e0a0a */
[--C-:B------:R-:W-:Y:S02]  /*10090*/  @!P1 IMAD.IADD R4, R4, 0x1, -R0.reuse ;  /* 0x0000000104049824 */ /* 0x100fe400078e0a00 */
[----:B------:R-:W-:Y:S02]  /*100a0*/  IMAD R7, R0, R10, R7 ;  /* 0x0000000a00077224 */ /* 0x000fe400078e0207 */
[----:B------:R-:W-:-:S04]  /*100b0*/  @!P4 IMAD.IADD R8, R8, 0x1, -R0 ;  /* 0x000000010808c824 */ /* 0x000fc800078e0a00 */
[----:B------:R-:W-:Y:S01]  /*100c0*/  @!P2 IMAD.MOV R8, RZ, RZ, -R8 ;  /* 0x000000ffff08a224 */ /* 0x000fe200078e0a08 */
[----:B------:R-:W-:-:S04]  /*100d0*/  ISETP.GE.AND P1, PT, R15, RZ, PT ;  /* 0x000000ff0f00720c */ /* 0x000fc80003f26270 */
[----:B------:R-:W-:Y:S04]  /*100e0*/  STL [R1+0x4b8], R8 ;  /* 0x0004b80801007387 */ /* 0x000fe80000100800 */
[----:B------:R-:W3:Y:S01]  /*100f0*/  LDL R15, [R1+0x6b4] ;  /* 0x0006b400010f7983 */ /* 0x000ee20000100800 */
[----:B----4-:R-:W-:-:S05]  /*10100*/  IABS R9, R14 ;  /* 0x0000000e00097213 */ /* 0x010fca0000000000 */
[----:B------:R-:W-:-:S04]  /*10110*/  IMAD.HI.U32 R10, R6, R9, RZ ;  /* 0x00000009060a7227 */ /* 0x000fc800078e00ff */
[----:B------:R-:W-:-:S04]  /*10120*/  IMAD.MOV R10, RZ, RZ, -R10 ;  /* 0x000000ffff0a7224 */ /* 0x000fc800078e0a0a */
[----:B------:R-:W-:Y:S02]  /*10130*/  IMAD R9, R0, R10, R9 ;  /* 0x0000000a00097224 */ /* 0x000fe400078e0209 */
[----:B------:R-:W4:Y:S01]  /*10140*/  LDL R10, [R1+0x6b0] ;  /* 0x0006b000010a7983 */ /* 0x000f220000100800 */
[----:B--2---:R-:W-:-:S05]  /*10150*/  IABS R12, R12 ;  /* 0x0000000c000c7213 */ /* 0x004fca0000000000 */
[----:B0-----:R-:W-:-:S04]  /*10160*/  IMAD.HI.U32 R5, R6, R12, RZ ;  /* 0x0000000c06057227 */ /* 0x001fc800078e00ff */
[----:B------:R-:W-:-:S04]  /*10170*/  IMAD.MOV R5, RZ, RZ, -R5 ;  /* 0x000000ffff057224 */ /* 0x000fc800078e0a05 */
[----:B------:R-:W-:Y:S02]  /*10180*/  IMAD R12, R0, R5, R12 ;  /* 0x00000005000c7224 */ /* 0x000fe400078e020c */
[----:B------:R-:W-:-:S04]  /*10190*/  IMAD.MOV.U32 R5, RZ, RZ, R4 ;  /* 0x000000ffff057224 */ /* 0x000fc800078e0004 */
[----:B------:R-:W-:Y:S01]  /*101a0*/  @!P0 IMAD.MOV R5, RZ, RZ, -R5 ;  /* 0x000000ffff058224 */ /* 0x000fe200078e0a05 */
[----:B------:R-:W-:Y:S01]  /*101b0*/  STL [R1+0x3e80], R17 ;  /* 0x003e801101007387 */ /* 0x000fe20000100800 */
[----:B------:R-:W-:-:S03]  /*101c0*/  IABS R4, R17 ;  /* 0x0000001100047213 */ /* 0x000fc60000000000 */
[----:B------:R-:W-:Y:S04]  /*101d0*/  STL [R1+0x4b4], R5 ;  /* 0x0004b40501007387 */ /* 0x000fe80000100800 */
[----:B------:R0:W-:Y:S04]  /*101e0*/  STL [R1+0x3e84], R3 ;  /* 0x003e840301007387 */ /* 0x0001e80000100800 */
[----:B0-----:R-:W2:Y:S04]  /*101f0*/  LDL.LU R3, [R1+0x6a4] ;  /* 0x0006a40001037983 */ /* 0x001ea80000300800 */
[----:B------:R-:W4:Y:S01]  /*10200*/  LDL.LU R17, [R1+0x6a8] ;  /* 0x0006a80001117983 */ /* 0x000f220000300800 */
[----:B------:R-:W-:-:S02]  /*10210*/  ISETP.GT.U32.AND P4, PT, R0, R2, PT ;  /* 0x000000020000720c */ /* 0x000fc40003f84070 */
[C---:B------:R-:W-:Y:S02]  /*10220*/  ISETP.GT.U32.AND P6, PT, R0.reuse, R13, PT ;  /* 0x0000000d0000720c */ /* 0x040fe40003fc4070 */
[----:B------:R-:W-:-:S09]  /*10230*/  ISETP.GT.U32.AND P2, PT, R0, R7, PT ;  /* 0x000000070000720c */ /* 0x000fd20003f44070 */
[--C-:B------:R-:W-:Y:S01]  /*10240*/  @!P4 IMAD.IADD R2, R2, 0x1, -R0.reuse ;  /* 0x000000010202c824 */ /* 0x100fe200078e0a00 */
[C---:B------:R-:W-:Y:S01]  /*10250*/  ISETP.GT.U32.AND P4, PT, R0.reuse, R9, PT ;  /* 0x000000090000720c */ /* 0x040fe20003f84070 */
[--C-:B------:R-:W-:Y:S02]  /*10260*/  @!P6 IMAD.IADD R13, R13, 0x1, -R0.reuse ;  /* 0x000000010d0de824 */ /* 0x100fe400078e0a00 */
[----:B------:R-:W-:Y:S01]  /*10270*/  @!P2 IMAD.IADD R7, R7, 0x1, -R0 ;  /* 0x000000010707a824 */ /* 0x000fe200078e0a00 */
[----:B---3--:R-:W-:Y:S02]  /*10280*/  IABS R11, R11 ;  /* 0x0000000b000b7213 */ /* 0x008fe40000000000 */
[----:B------:R-:W-:-:S03]  /*10290*/  ISETP.GT.U32.AND P2, PT, R0, R13, PT ;  /* 0x0000000d0000720c */ /* 0x000fc60003f44070 */
[----:B------:R-:W-:-:S04]  /*102a0*/  IMAD.HI.U32 R8, R6, R11, RZ ;  /* 0x0000000b06087227 */ /* 0x000fc800078e00ff */
[----:B------:R-:W-:Y:S02]  /*102b0*/  IMAD.MOV R8, RZ, RZ, -R8 ;  /* 0x000000ffff087224 */ /* 0x000fe400078e0a08 */
[--C-:B------:R-:W-:Y:S02]  /*102c0*/  @!P4 IMAD.IADD R9, R9, 0x1, -R0.reuse ;  /* 0x000000010909c824 */ /* 0x100fe400078e0a00 */
[C---:B------:R-:W-:Y:S02]  /*102d0*/  IMAD R11, R0.reuse, R8, R11 ;  /* 0x00000008000b7224 */ /* 0x040fe400078e020b */
[----:B------:R-:W-:Y:S01]  /*102e0*/  @!P2 IMAD.IADD R13, R13, 0x1, -R0 ;  /* 0x000000010d0da824 */ /* 0x000fe200078e0a00 */
[C---:B------:R-:W-:Y:S02]  /*102f0*/  ISETP.GT.U32.AND P4, PT, R0.reuse, R9, PT ;  /* 0x000000090000720c */ /* 0x040fe40003f84070 */
[----:B------:R-:W-:-:S11]  /*10300*/  ISETP.GT.U32.AND P2, PT, R0, R11, PT ;  /* 0x0000000b0000720c */ /* 0x000fd60003f44070 */
[--C-:B------:R-:W-:Y:S02]  /*10310*/  @!P4 IMAD.IADD R9, R9, 0x1, -R0.reuse ;  /* 0x000000010909c824 */ /* 0x100fe400078e0a00 */
[----:B------:R-:W-:Y:S01]  /*10320*/  @!P2 IMAD.IADD R11, R11, 0x1, -R0 ;  /* 0x000000010b0ba824 */ /* 0x000fe200078e0a00 */
[----:B------:R-:W-:Y:S02]  /*10330*/  IABS R5, R15 ;  /* 0x0000000f00057213 */ /* 0x000fe40000000000 */
[----:B------:R-:W3:Y:S01]  /*10340*/  LDL R15, [R1+0x6b8] ;  /* 0x0006b800010f7983 */ /* 0x000ee20000100800 */
[----:B--2---:R-:W-:-:S03]  /*10350*/  ISETP.GE.AND P4, PT, R3, RZ, PT ;  /* 0x000000ff0300720c */ /* 0x004fc60003f86270 */
[----:B------:R-:W2:Y:S01]  /*10360*/  LDL.LU R3, [R1+0x3e84] ;  /* 0x003e840001037983 */ /* 0x000ea20000300800 */
[----:B----4-:R-:W-:-:S03]  /*10370*/  ISETP.GE.AND P2, PT, R17, RZ, PT ;  /* 0x000000ff1100720c */ /* 0x010fc60003f46270 */
[----:B------:R-:W4:Y:S01]  /*10380*/  LDL.LU R17, [R1+0x3e80] ;  /* 0x003e800001117983 */ /* 0x000f220000300800 */
[----:B------:R-:W-:Y:S01]  /*10390*/  IMAD.MOV.U32 R8, RZ, RZ, R4 ;  /* 0x000000ffff087224 */ /* 0x000fe200078e0004 */
[----:B------:R-:W-:Y:S02]  /*103a0*/  IABS R4, R10 ;  /* 0x0000000a00047213 */ /* 0x000fe40000000000 */
[----:B------:R-:W-:Y:S01]  /*103b0*/  ISETP.GT.U32.AND P0, PT, R0, R7, PT ;  /* 0x000000070000720c */ /* 0x000fe20003f04070 */
[----:B------:R-:W-:Y:S01]  /*103c0*/  IMAD.HI.U32 R10, R6, R8, RZ ;  /* 0x00000008060a7227 */ /* 0x000fe200078e00ff */
[----:B------:R-:W-:-:S03]  /*103d0*/  ISETP.GT.U32.AND P6, PT, R0, R2, PT ;  /* 0x000000020000720c */ /* 0x000fc60003fc4070 */
[----:B------:R-:W-:-:S04]  /*103e0*/  IMAD.MOV R10, RZ, RZ, -R10 ;  /* 0x000000ffff0a7224 */ /* 0x000fc800078e0a0a */
[----:B------:R-:W-:Y:S02]  /*103f0*/  IMAD R10, R0, R10, R8 ;  /* 0x0000000a000a7224 */ /* 0x000fe400078e0208 */
[----:B------:R-:W-:-:S04]  /*10400*/  IMAD.HI.U32 R8, R6, R5, RZ ;  /* 0x0000000506087227 */ /* 0x000fc800078e00ff */
[----:B------:R-:W-:Y:S01]  /*10410*/  @!P0 IMAD.IADD R7, R7, 0x1, -R0 ;  /* 0x0000000107078824 */ /* 0x000fe200078e0a00 */
[----:B------:R-:W-:Y:S01]  /*10420*/  ISETP.GE.AND P0, PT, R14, RZ, PT ;  /* 0x000000ff0e00720c */ /* 0x000fe20003f06270 */
[----:B------:R-:W-:Y:S02]  /*10430*/  IMAD.MOV R8, RZ, RZ, -R8 ;  /* 0x000000ffff087224 */ /* 0x000fe400078e0a08 */
[----:B------:R-:W-:-:S04]  /*10440*/  IMAD.HI.U32 R14, R6, R4, RZ ;  /* 0x00000004060e7227 */ /* 0x000fc800078e00ff */
[----:B------:R-:W-:Y:S02]  /*10450*/  @!P6 IMAD.IADD R2, R2, 0x1, -R0 ;  /* 0x000000010202e824 */ /* 0x000fe400078e0a00 */
[----:B------:R-:W-:Y:S02]  /*10460*/  IMAD R8, R0, R8, R5 ;  /* 0x0000000800087224 */ /* 0x000fe400078e0205 */
[----:B------:R-:W-:Y:S02]  /*10470*/  IMAD.MOV.U32 R5, RZ, RZ, R13 ;  /* 0x000000ffff057224 */ /* 0x000fe400078e000d */
[----:B------:R-:W-:Y:S02]  /*10480*/  IMAD.MOV R14, RZ, RZ, -R14 ;  /* 0x000000ffff0e7224 */ /* 0x000fe400078e0a0e */
[----:B------:R-:W-:Y:S02]  /*10490*/  @!P5 IMAD.MOV R2, RZ, RZ, -R2 ;  /* 0x000000ffff02d224 */ /* 0x000fe400078e0a02 */
[----:B------:R-:W-:-:S02]  /*104a0*/  @!P3 IMAD.MOV R5, RZ, RZ, -R5 ;  /* 0x000000ffff05b224 */ /* 0x000fc400078e0a05 */
[----:B------:R-:W-:Y:S02]  /*104b0*/  IMAD R14, R0, R14, R4 ;  /* 0x0000000e000e7224 */ /* 0x000fe400078e0204 */
[----:B------:R-:W2:Y:S01]  /*104c0*/  LDL R4, [R1+0x6bc] ;  /* 0x0006bc0001047983 */ /* 0x000ea20000100800 */
[----:B------:R-:W-:-:S03]  /*104d0*/  @!P1 IMAD.MOV R7, RZ, RZ, -R7 ;  /* 0x000000ffff079224 */ /* 0x000fc600078e0a07 */
[----:B------:R-:W2:Y:S04]  /*104e0*/  LDL.LU R13, [R1+0x7e8] ;  /* 0x0007e800010d7983 */ /* 0x000ea80000300800 */
[----:B------:R-:W-:Y:S04]  /*104f0*/  STL [R1+0x4b0], R2 ;  /* 0x0004b00201007387 */ /* 0x000fe80000100800 */
[----:B------:R0:W-:Y:S02]  /*10500*/  STL [R1+0x4ac], R5 ;  /* 0x0004ac0501007387 */ /* 0x0001e40000100800 */
[----:B0-----:R-:W-:-:S02]  /*10510*/  IMAD.MOV.U32 R5, RZ, RZ, R9 ;  /* 0x000000ffff057224 */ /* 0x001fc400078e0009 */
[----:B------:R-:W2:Y:S02]  /*10520*/  LDL.LU R9, [R1+0x6c0] ;  /* 0x0006c00001097983 */ /* 0x000ea40000300800 */
[----:B------:R-:W-:Y:S02]  /*10530*/  @!P0 IMAD.MOV R5, RZ, RZ, -R5 ;  /* 0x000000ffff058224 */ /* 0x000fe400078e0a05 */
[----:B------:R0:W-:Y:S04]  /*10540*/  STL [R1+0x4a8], R7 ;  /* 0x0004a80701007387 */ /* 0x0001e80000100800 */
[----:B0-----:R-:W2:Y:S01]  /*10550*/  LDL.LU R7, [R1+0x6b4] ;  /* 0x0006b40001077983 */ /* 0x001ea20000300800 */
[----:B----4-:R-:W-:-:S03]  /*10560*/  ISETP.GE.AND P0, PT, R17, RZ, PT ;  /* 0x000000ff1100720c */ /* 0x010fc60003f06270 */
[----:B------:R-:W4:Y:S01]  /*10570*/  LDL.LU R17, [R1+0x6c8] ;  /* 0x0006c80001117983 */ /* 0x000f220000300800 */
[----:B------:R-:W-:Y:S02]  /*10580*/  ISETP.GT.U32.AND P6, PT, R0, R12, PT ;  /* 0x0000000c0000720c */ /* 0x000fe40003fc4070 */
[----:B---3--:R-:W-:-:S11]  /*10590*/  IABS R15, R15 ;  /* 0x0000000f000f7213 */ /* 0x008fd60000000000 */
[----:B------:R-:W-:-:S05]  /*105a0*/  @!P6 IMAD.IADD R12, R12, 0x1, -R0 ;  /* 0x000000010c0ce824 */ /* 0x000fca00078e0a00 */
[----:B------:R-:W-:Y:S01]  /*105b0*/  ISETP.GT.U32.AND P5, PT, R0, R12, PT ;  /* 0x0000000c0000720c */ /* 0x000fe20003fa4070 */
[----:B------:R-:W-:Y:S01]  /*105c0*/  IMAD.HI.U32 R2, R6, R15, RZ ;  /* 0x0000000f06027227 */ /* 0x000fe200078e00ff */
[----:B----4-:R0:W-:Y:S04]  /*105d0*/  STL [R1+0x3e7c], R17 ;  /* 0x003e7c1101007387 */ /* 0x0101e80000100800 */
[----:B------:R-:W-:Y:S04]  /*105e0*/  STL [R1+0x4a4], R5 ;  /* 0x0004a40501007387 */ /* 0x000fe80000100800 */
[----:B0-----:R-:W3:Y:S01]  /*105f0*/  LDL.LU R17, [R1+0x6b0] ;  /* 0x0006b00001117983 */ /* 0x001ee20000300800 */
[----:B------:R-:W-:-:S02]  /*10600*/  IMAD.MOV R2, RZ, RZ, -R2 ;  /* 0x000000ffff027224 */ /* 0x000fc400078e0a02 */
[----:B------:R-:W-:Y:S01]  /*10610*/  @!P5 IMAD.IADD R12, R12, 0x1, -R0 ;  /* 0x000000010c0cd824 */ /* 0x000fe200078e0a00 */
[C---:B------:R-:W-:Y:S01]  /*10620*/  ISETP.GT.U32.AND P3, PT, R0.reuse, R11, PT ;  /* 0x0000000b0000720c */ /* 0x040fe20003f64070 */
[----:B------:R-:W-:Y:S02]  /*10630*/  IMAD R2, R0, R2, R15 ;  /* 0x0000000200027224 */ /* 0x000fe400078e020f */
[----:B--2---:R-:W-:Y:S02]  /*10640*/  IMAD.MOV.U32 R15, RZ, RZ, R13 ;  /* 0x000000ffff0f7224 */ /* 0x004fe400078e000d */
[----:B------:R-:W-:Y:S02]  /*10650*/  IMAD.MOV.U32 R13, RZ, RZ, R12 ;  /* 0x000000ffff0d7224 */ /* 0x000fe400078e000c */
[----:B------:R-:W2:Y:S06]  /*10660*/  LDL.LU R12, [R1+0x6c4] ;  /* 0x0006c400010c7983 */ /* 0x000eac0000300800 */
[----:B------:R-:W-:-:S02]  /*10670*/  @!P3 IMAD.IADD R11, R11, 0x1, -R0 ;  /* 0x000000010b0bb824 */ /* 0x000fc400078e0a00 */
[----:B------:R-:W-:-:S05]  /*10680*/  @!P4 IMAD.MOV R13, RZ, RZ, -R13 ;  /* 0x000000ffff0dc224 */ /* 0x000fca00078e0a0d */
[----:B------:R0:W-:Y:S04]  /*10690*/  STL [R1+0x4a0], R13 ;  /* 0x0004a00d01007387 */ /* 0x0001e80000100800 */
[----:B0-----:R-:W4:Y:S01]  /*106a0*/  LDL.LU R13, [R1+0x6bc] ;  /* 0x0006bc00010d7983 */ /* 0x001f220000300800 */
[----:B------:R-:W-:-:S13]  /*106b0*/  ISETP.GT.U32.AND P6, PT, R0, R10, PT ;  /* 0x0000000a0000720c */ /* 0x000fda0003fc4070 */
[----:B------:R-:W-:Y:S01]  /*106c0*/  @!P6 IMAD.IADD R10, R10, 0x1, -R0 ;  /* 0x000000010a0ae824 */ /* 0x000fe200078e0a00 */
[----:B---3--:R-:W-:Y:S01]  /*106d0*/  ISETP.GE.AND P3, PT, R17, RZ, PT ;  /* 0x000000ff1100720c */ /* 0x008fe20003f66270 */
[----:B------:R-:W-:Y:S02]  /*106e0*/  IMAD.MOV.U32 R17, RZ, RZ, R11 ;  /* 0x000000ffff117224 */ /* 0x000fe400078e000b */
[----:B------:R-:W3:Y:S02]  /*106f0*/  LDL.LU R11, [R1+0x6b8] ;  /* 0x0006b800010b7983 */ /* 0x000ee40000300800 */
[----:B------:R-:W-:-:S05]  /*10700*/  @!P2 IMAD.MOV R17, RZ, RZ, -R17 ;  /* 0x000000ffff11a224 */ /* 0x000fca00078e0a11 */
[----:B------:R0:W-:Y:S04]  /*10710*/  STL [R1+0x49c], R17 ;  /* 0x00049c1101007387 */ /* 0x0001e80000100800 */
[----:B0-----:R-:W4:Y:S01]  /*10720*/  LDL.LU R17, [R1+0x3e7c] ;  /* 0x003e7c0001117983 */ /* 0x001f220000300800 */
[C---:B------:R-:W-:Y:S02]  /*10730*/  ISETP.GT.U32.AND P6, PT, R0.reuse, R10, PT ;  /* 0x0000000a0000720c */ /* 0x040fe40003fc4070 */
[C---:B------:R-:W-:Y:S02]  /*10740*/  ISETP.GT.U32.AND P5, PT, R0.reuse, R8, PT ;  /* 0x000000080000720c */ /* 0x040fe40003fa4070 */
[----:B------:R-:W-:Y:S02]  /*10750*/  ISETP.GT.U32.AND P1, PT, R0, R14, PT ;  /* 0x0000000e0000720c */ /* 0x000fe40003f24070 */
[----:B------:R-:W-:-:S07]  /*10760*/  IABS R4, R4 ;  /* 0x0000000400047213 */ /* 0x000fce0000000000 */
[----:B------:R-:W-:Y:S02]  /*10770*/  @!P6 IADD3 R10, R10, -R0, RZ ;  /* 0x800000000a0ae210 */ /* 0x000fe40007ffe0ff */
[----:B------:R-:W-:Y:S01]  /*10780*/  ISETP.GT.U32.AND P6, PT, R0, R2, PT ;  /* 0x000000020000720c */ /* 0x000fe20003fc4070 */
[----:B------:R-:W-:-:S04]  /*10790*/  IMAD.HI.U32 R5, R6, R4, RZ ;  /* 0x0000000406057227 */ /* 0x000fc800078e00ff */
[--C-:B------:R-:W-:Y:S02]  /*107a0*/  @!P5 IMAD.IADD R8, R8, 0x1, -R0.reuse ;  /* 0x000000010808d824 */ /* 0x100fe400078e0a00 */
[----:B------:R-:W-:Y:S02]  /*107b0*/  IMAD.MOV R5, RZ, RZ, -R5 ;  /* 0x000000ffff057224 */ /* 0x000fe400078e0a05 */
[----:B------:R-:W-:Y:S01]  /*107c0*/  @!P1 IMAD.IADD R14, R14, 0x1, -R0 ;  /* 0x000000010e0e9824 */ /* 0x000fe200078e0a00 */
[----:B------:R-:W-:-:S03]  /*107d0*/  ISETP.GE.AND P1, PT, R7, RZ, PT ;  /* 0x000000ff0700720c */ /* 0x000fc60003f26270 */
[----:B------:R-:W-:Y:S01]  /*107e0*/  @!P6 IMAD.IADD R2, R2, 0x1, -R0 ;  /* 0x000000010202e824 */ /* 0x000fe200078e0a00 */
[C---:B------:R-:W-:Y:S01]  /*107f0*/  ISETP.GT.U32.AND P6, PT, R0.reuse, R8, PT ;  /* 0x000000080000720c */ /* 0x040fe20003fc4070 */
[----:B------:R-:W-:Y:S01]  /*10800*/  IMAD R7, R0, R5, R4 ;  /* 0x0000000500077224 */ /* 0x000fe200078e0204 */
[----:B--2---:R-:W-:Y:S01]  /*10810*/  IABS R5, R12 ;  /* 0x0000000c00057213 */ /* 0x004fe20000000000 */
[----:B------:R-:W-:-:S05]  /*10820*/  @!P0 IMAD.MOV R10, RZ, RZ, -R10 ;  /* 0x000000ffff0a8224 */ /* 0x000fca00078e0a0a */
[----:B------:R0:W-:Y:S05]  /*10830*/  STL [R1+0x498], R10 ;  /* 0x0004980a01007387 */ /* 0x0001ea0000100800 */
[----:B------:R-:W-:Y:S02]  /*10840*/  @!P6 IMAD.IADD R8, R8, 0x1, -R0 ;  /* 0x000000010808e824 */ /* 0x000fe400078e0a00 */
[----:B0-----:R-:W-:Y:S02]  /*10850*/  IMAD.MOV.U32 R10, RZ, RZ, R5 ;  /* 0x000000ffff0a7224 */ /* 0x001fe400078e0005 */
[----:B------:R-:W-:-:S05]  /*10860*/  IMAD.MOV.U32 R5, RZ, RZ, R9 ;  /* 0x000000ffff057224 */ /* 0x000fca00078e0009 */
[----:B------:R-:W-:Y:S02]  /*10870*/  ISETP.GE.AND P6, PT, R5, RZ, PT ;  /* 0x000000ff0500720c */ /* 0x000fe40003fc6270 */
[----:B------:R-:W0:Y:S01]  /*10880*/  S2R R5, SR_TID.X ;  /* 0x0000000000057919 */ /* 0x000e220000002100 */
[----:B------:R-:W-:Y:S02]  /*10890*/  IABS R4, R9 ;  /* 0x0000000900047213 */ /* 0x000fe40000000000 */
[----:B0-----:R-:W-:Y:S02]  /*108a0*/  LOP3.LUT R5, R5, 0x3f, RZ, 0xc0, !PT ;  /* 0x0000003f05057812 */ /* 0x001fe400078ec0ff */
[----:B----4-:R-:W-:Y:S01]  /*108b0*/  IABS R9, R17 ;  /* 0x0000001100097213 */ /* 0x010fe20000000000 */
[----:B------:R0:W-:Y:S02]  /*108c0*/  STL [R1+0x3e78], R17 ;  /* 0x003e781101007387 */ /* 0x0001e40000100800 */
[----:B0-----:R-:W0:Y:S02]  /*108d0*/  LDC R17, c[0x0][0x23c] ;  /* 0x00008f00ff117b82 */ /* 0x001e240000000800 */
[----:B0-----:R-:W-:-:S02]  /*108e0*/  IMAD R5, R5, R17, RZ ;  /* 0x0000001105057224 */ /* 0x001fc400078e02ff */
[----:B------:R-:W2:Y:S01]  /*108f0*/  LDL R17, [R1+0x6cc] ;  /* 0x0006cc0001117983 */ /* 0x000ea20000100800 */
[----:B------:R-:W-:Y:S02]  /*10900*/  ISETP.GT.U32.AND P5, PT, R0, R7, PT ;  /* 0x000000070000720c */ /* 0x000fe40003fa4070 */
[----:B---3--:R-:W-:Y:S01]  /*10910*/  ISETP.GE.AND P0, PT, R11, RZ, PT ;  /* 0x000000ff0b00720c */ /* 0x008fe20003f06270 */
[----:B------:R-:W-:Y:S01]  /*10920*/  IMAD.HI.U32 R11, R6, R10, RZ ;  /* 0x0000000a060b7227 */ /* 0x000fe200078e00ff */
[----:B------:R-:W-:-:S03]  /*10930*/  ISETP.GT.U32.AND P4, PT, R0, R14, PT ;  /* 0x0000000e0000720c */ /* 0x000fc60003f84070 */
[----:B------:R-:W-:-:S04]  /*10940*/  IMAD.MOV R11, RZ, RZ, -R11 ;  /* 0x000000ffff0b7224 */ /* 0x000fc800078e0a0b */
[C---:B------:R-:W-:Y:S02]  /*10950*/  IMAD R10, R0.reuse, R11, R10 ;  /* 0x0000000b000a7224 */ /* 0x040fe400078e020a */
[----:B------:R-:W0:Y:S01]  /*10960*/  LDC R11, c[0x0][0x23c] ;  /* 0x00008f00ff0b7b82 */ /* 0x000e220000000800 */
[----:B------:R-:W-:Y:S01]  /*10970*/  @!P5 IMAD.IADD R7, R7, 0x1, -R0 ;  /* 0x000000010707d824 */ /* 0x000fe200078e0a00 */
[----:B------:R-:W-:-:S04]  /*10980*/  ISETP.GT.U32.AND P2, PT, R0, R2, PT ;  /* 0x000000020000720c */ /* 0x000fc80003f44070 */
[----:B------:R-:W-:Y:S01]  /*10990*/  ISETP.GT.U32.AND P5, PT, R0, R7, PT ;  /* 0x000000070000720c */ /* 0x000fe20003fa4070 */
[----:B------:R-:W-:Y:S01]  /*109a0*/  @!P4 IMAD.IADD R14, R14, 0x1, -R0 ;  /* 0x000000010e0ec824 */ /* 0x000fe200078e0a00 */
[----:B------:R-:W-:Y:S01]  /*109b0*/  ISETP.GE.AND P4, PT, R13, RZ, PT ;  /* 0x000000ff0d00720c */ /* 0x000fe20003f86270 */
[----:B------:R-:W-:-:S04]  /*109c0*/  IMAD.HI.U32 R13, R6, R4, RZ ;  /* 0x00000004060d7227 */ /* 0x000fc800078e00ff */
[----:B------:R-:W-:-:S04]  /*109d0*/  IMAD.MOV R13, RZ, RZ, -R13 ;  /* 0x000000ffff0d7224 */ /* 0x000fc800078e0a0d */
[----:B------:R-:W-:Y:S02]  /*109e0*/  IMAD R13, R0, R13, R4 ;  /* 0x0000000d000d7224 */ /* 0x000fe400078e0204 */
[--C-:B------:R-:W-:Y:S01]  /*109f0*/  @!P5 IMAD.IADD R7, R7, 0x1, -R0.reuse ;  /* 0x000000010707d824 */ /* 0x100fe200078e0a00 */
[----:B------:R-:W-:Y:S01]  /*10a00*/  LEA R4, P5, R5, UR6, 0x1 ;  /* 0x0000000605047c11 */ /* 0x000fe2000f8a08ff */
[----:B------:R-:W-:Y:S01]  /*10a10*/  @!P2 IMAD.IADD R2, R2, 0x1, -R0 ;  /* 0x000000010202a824 */ /* 0x000fe200078e0a00 */
[----:B------:R-:W-:Y:S01]  /*10a20*/  ISETP.GE.AND P2, PT, R12, RZ, PT ;  /* 0x000000ff0c00720c */ /* 0x000fe20003f46270 */
[----:B0-----:R-:W-:Y:S01]  /*10a30*/  IMAD R11, R11, 0x40, R5 ;  /* 0x000000400b0b7824 */ /* 0x001fe200078e0205 */
[----:B------:R-:W-:Y:S01]  /*10a40*/  LEA.HI.X.SX32 R5, R5, UR7, 0x1, P5 ;  /* 0x0000000705057c11 */ /* 0x000fe2000a8f0eff */
[----:B------:R-:W-:Y:S01]  /*10a50*/  IMAD.HI.U32 R12, R6, R9, RZ ;  /* 0x00000009060c7227 */ /* 0x000fe200078e00ff */
[----:B------:R-:W-:Y:S03]  /*10a60*/  STL [R1+0x3bb8], R4 ;  /* 0x003bb80401007387 */ /* 0x000fe60000100800 */
[----:B------:R-:W-:Y:S01]  /*10a70*/  @!P3 IMAD.MOV R14, RZ, RZ, -R14 ;  /* 0x000000ffff0eb224 */ /* 0x000fe200078e0a0e */
[----:B------:R0:W-:Y:S01]  /*10a80*/  STL [R1+0x3bb4], R5 ;  /* 0x003bb40501007387 */ /* 0x0001e20000100800 */
[----:B------:R-:W-:-:S04]  /*10a90*/  IMAD.MOV R12, RZ, RZ, -R12 ;  /* 0x000000ffff0c7224 */ /* 0x000fc800078e0a0c */
[----:B------:R-:W-:Y:S02]  /*10aa0*/  IMAD R9, R0, R12, R9 ;  /* 0x0000000c00097224 */ /* 0x000fe400078e0209 */
[----:B0-----:R-:W-:Y:S02]  /*10ab0*/  IMAD.MOV.U32 R5, RZ, RZ, R18 ;  /* 0x000000ffff057224 */ /* 0x001fe400078e0012 */
[----:B------:R-:W3:Y:S04]  /*10ac0*/  LDL.LU R18, [R1+0x6d8] ;  /* 0x0006d80001127983 */ /* 0x000ee80000300800 */
[----:B------:R0:W-:Y:S01]  /*10ad0*/  STL [R1+0x104], R14 ;  /* 0x0001040e01007387 */ /* 0x0001e20000100800 */
[----:B------:R-:W-:Y:S01]  /*10ae0*/  IMAD.MOV.U32 R4, RZ, RZ, R15 ;  /* 0x000000ffff047224 */ /* 0x000fe200078e000f */
[----:B0-----:R-:W-:-:S04]  /*10af0*/  LEA R14, P5, R11, UR6, 0x1 ;  /* 0x000000060b0e7c11 */ /* 0x001fc8000f8a08ff */
[----:B------:R-:W-:Y:S01]  /*10b00*/  LEA.HI.X.SX32 R15, R11, UR7, 0x1, P5 ;  /* 0x000000070b0f7c11 */ /* 0x000fe2000a8f0eff */
[----:B------:R-:W-:Y:S01]  /*10b10*/  @!P0 IMAD.MOV R2, RZ, RZ, -R2 ;  /* 0x000000ffff028224 */ /* 0x000fe200078e0a02 */
[----:B------:R-:W4:Y:S01]  /*10b20*/  LDL R11, [R1+0x6d0] ;  /* 0x0006d000010b7983 */ /* 0x000f220000100800 */
[----:B------:R-:W-:Y:S01]  /*10b30*/  @!P4 IMAD.MOV R7, RZ, RZ, -R7 ;  /* 0x000000ffff07c224 */ /* 0x000fe200078e0a07 */
[----:B--2---:R-:W-:Y:S01]  /*10b40*/  IABS R12, R17 ;  /* 0x00000011000c7213 */ /* 0x004fe20000000000 */
[----:B------:R-:W-:Y:S01]  /*10b50*/  IMAD.MOV.U32 R17, RZ, RZ, R8 ;  /* 0x000000ffff117224 */ /* 0x000fe200078e0008 */
[----:B------:R-:W-:Y:S01]  /*10b60*/  ISETP.GT.U32.AND P3, PT, R0, R13, PT ;  /* 0x0000000d0000720c */ /* 0x000fe20003f64070 */
[----:B------:R-:W2:Y:S01]  /*10b70*/  LDL R8, [R1+0x6d4] ;  /* 0x0006d40001087983 */ /* 0x000ea20000100800 */
[----:B------:R-:W-:Y:S01]  /*10b80*/  ULDC.64 UR6, c[0x0][0x210] ;  /* 0x0000840000067ab9 */ /* 0x000fe20000000a00 */
[----:B------:R-:W-:Y:S02]  /*10b90*/  @!P1 IMAD.MOV R17, RZ, RZ, -R17 ;  /* 0x000000ffff119224 */ /* 0x000fe400078e0a11 */
[----:B------:R-:W-:Y:S04]  /*10ba0*/  STL [R1+0x3c14], R14 ;  /* 0x003c140e01007387 */ /* 0x000fe80000100800 */
[----:B------:R0:W-:Y:S04]  /*10bb0*/  STL [R1+0x3c10], R15 ;  /* 0x003c100f01007387 */ /* 0x0001e80000100800 */
[----:B0-----:R-:W3:Y:S04]  /*10bc0*/  LDL.LU R15, [R1+0x6cc] ;  /* 0x0006cc00010f7983 */ /* 0x001ee80000300800 */
[----:B------:R0:W-:Y:S04]  /*10bd0*/  STL [R1+0xe4], R17 ;  /* 0x0000e41101007387 */ /* 0x0001e80000100800 */
[----:B0-----:R-:W3:Y:S01]  /*10be0*/  LDL.LU R17, [R1+0x3e78] ;  /* 0x003e780001117983 */ /* 0x001ee20000300800 */
[----:B------:R-:W-:-:S03]  /*10bf0*/  IMAD.MOV.U32 R14, RZ, RZ, R5 ;  /* 0x000000ffff0e7224 */ /* 0x000fc600078e0005 */
[----:B------:R-:W-:Y:S04]  /*10c00*/  STL [R1+0x60], R2 ;  /* 0x0000600201007387 */ /* 0x000fe80000100800 */
[----:B------:R-:W-:Y:S04]  /*10c10*/  STL [R1+0x3e74], R6 ;  /* 0x003e740601007387 */ /* 0x000fe80000100800 */
[----:B------:R-:W-:Y:S04]  /*10c20*/  STL [R1+0x48], R7 ;  /* 0x0000480701007387 */ /* 0x000fe80000100800 */
[----:B------:R0:W-:Y:S04]  /*10c30*/  STL [R1+0x3e70], R14 ;  /* 0x003e700e01007387 */ /* 0x0001e80000100800 */
[----:B0-----:R-:W3:Y:S01]  /*10c40*/  LDL.LU R14, [R1+0x6d4] ;  /* 0x0006d400010e7983 */ /* 0x001ee20000300800 */
[----:B------:R-:W-:-:S05]  /*10c50*/  @!P3 IMAD.IADD R13, R13, 0x1, -R0 ;  /* 0x000000010d0db824 */ /* 0x000fca00078e0a00 */
[C---:B------:R-:W-:Y:S02]  /*10c60*/  ISETP.GT.U32.AND P3, PT, R0.reuse, R13, PT ;  /* 0x0000000d0000720c */ /* 0x040fe40003f64070 */
[----:B------:R-:W-:Y:S01]  /*10c70*/  ISETP.GT.U32.AND P1, PT, R0, R10, PT ;  /* 0x0000000a0000720c */ /* 0x000fe20003f24070 */
[----:B------:R-:W-:Y:S02]  /*10c80*/  IMAD.MOV.U32 R5, RZ, RZ, R4 ;  /* 0x000000ffff057224 */ /* 0x000fe400078e0004 */
[----:B------:R-:W-:Y:S02]  /*10c90*/  IMAD.MOV.U32 R4, RZ, RZ, R16 ;  /* 0x000000ffff047224 */ /* 0x000fe400078e0010 */
[----:B------:R-:W-:Y:S01]  /*10ca0*/  IMAD.HI.U32 R16, R6, R12, RZ ;  /* 0x0000000c06107227 */ /* 0x000fe200078e00ff */
[----:B----4-:R-:W-:-:S05]  /*10cb0*/  IABS R11, R11 ;  /* 0x0000000b000b7213 */ /* 0x010fca0000000000 */
[--C-:B------:R-:W-:Y:S02]  /*10cc0*/  @!P3 IMAD.IADD R13, R13, 0x1, -R0.reuse ;  /* 0x000000010d0db824 */ /* 0x100fe400078e0a00 */
[----:B------:R-:W-:Y:S01]  /*10cd0*/  @!P1 IMAD.IADD R10, R10, 0x1, -R0 ;  /* 0x000000010a0a9824 */ /* 0x000fe200078e0a00 */
[----:B--2---:R-:W-:-:S05]  /*10ce0*/  IABS R8, R8 ;  /* 0x0000000800087213 */ /* 0x004fca0000000000 */
[----:B------:R-:W-:Y:S02]  /*10cf0*/  IMAD.MOV.U32 R2, RZ, RZ, R8 ;  /* 0x000000ffff027224 */ /* 0x000fe400078e0008 */
[----:B------:R-:W-:-:S04]  /*10d00*/  IMAD.HI.U32 R8, R6, R11, RZ ;  /* 0x0000000b06087227 */ /* 0x000fc800078e00ff */
[----:B------:R-:W-:-:S04]  /*10d10*/  IMAD.MOV R8, RZ, RZ, -R8 ;  /* 0x000000ffff087224 */ /* 0x000fc800078e0a08 */
[----:B------:R-:W-:Y:S01]  /*10d20*/  IMAD R11, R0, R8, R11 ;  /* 0x00000008000b7224 */ /* 0x000fe200078e020b */
[----:B---3--:R-:W-:Y:S02]  /*10d30*/  ISETP.GE.AND P1, PT, R15, RZ, PT ;  /* 0x000000ff0f00720c */ /* 0x008fe40003f26270 */
[----:B------:R-:W-:Y:S01]  /*10d40*/  ISETP.GE.AND P0, PT, R17, RZ, PT ;  /* 0x000000ff1100720c */ /* 0x000fe20003f06270 */
[----:B------:R-:W-:Y:S02]  /*10d50*/  IMAD.MOV R17, RZ, RZ, -R16 ;  /* 0x000000ffff117224 */ /* 0x000fe400078e0a10 */
[----:B------:R-:W-:-:S04]  /*10d60*/  IMAD.HI.U32 R16, R6, R2, RZ ;  /* 0x0000000206107227 */ /* 0x000fc800078e00ff */
[----:B------:R-:W-:Y:S02]  /*10d70*/  IMAD.MOV.U32 R6, RZ, RZ, R13 ;  /* 0x000000ffff067224 */ /* 0x000fe400078e000d */
[----:B------:R-:W-:Y:S02]  /*10d80*/  IMAD R12, R0, R17, R12 ;  /* 0x00000011000c7224 */ /* 0x000fe400078e020c */
[----:B------:R-:W-:Y:S01]  /*10d90*/  IMAD.MOV R16, RZ, RZ, -R16 ;  /* 0x000000ffff107224 */ /* 0x000fe200078e0a10 */
[----:B------:R-:W2:Y:S01]  /*10da0*/  LDL R17, [R1+0x6e0] ;  /* 0x0006e00001117983 */ /* 0x000ea20000100800 */
[----:B------:R-:W-:-:S03]  /*10db0*/  @!P6 IMAD.MOV R6, RZ, RZ, -R6 ;  /* 0x000000ffff06e224 */ /* 0x000fc600078e0a06 */
[----:B------:R-:W3:Y:S01]  /*10dc0*/  LDL.LU R15, [R1+0x6e4] ;  /* 0x0006e400010f7983 */ /* 0x000ee20000300800 */
[C---:B------:R-:W-:Y:S01]  /*10dd0*/  ISETP.GT.U32.AND P3, PT, R0.reuse, R12, PT ;  /* 0x0000000c0000720c */ /* 0x040fe20003f64070 */
[----:B------:R-:W-:Y:S02]  /*10de0*/  IMAD R2, R0, R16, R2 ;  /* 0x0000001000027224 */ /* 0x000fe400078e0202 */
[----:B------:R-:W4:Y:S04]  /*10df0*/  LDL R8, [R1+0x6dc] ;  /* 0x0006dc0001087983 */ /* 0x000f280000100800 */
[----:B------:R-:W3:Y:S04]  /*10e00*/  LDL.LU R16, [R1+0x6d0] ;  /* 0x0006d00001107983 */ /* 0x000ee80000300800 */
[----:B------:R0:W-:Y:S04]  /*10e10*/  STL [R1+0x40], R6 ;  /* 0x0000400601007387 */ /* 0x0001e80000100800 */
[----:B0-----:R-:W3:Y:S01]  /*10e20*/  LDL.LU R6, [R1+0x3e74] ;  /* 0x003e740001067983 */ /* 0x001ee20000300800 */
[----:B------:R-:W-:Y:S01]  /*10e30*/  @!P3 IMAD.IADD R12, R12, 0x1, -R0 ;  /* 0x000000010c0cb824 */ /* 0x000fe200078e0a00 */
[----:B------:R-:W-:-:S02]  /*10e40*/  ISETP.GE.AND P3, PT, R14, RZ, PT ;  /* 0x000000ff0e00720c */ /* 0x000fc40003f66270 */
[----:B------:R-:W3:Y:S01]  /*10e50*/  LDL.LU R14, [R1+0x3e70] ;  /* 0x003e7000010e7983 */ /* 0x000ee20000300800 */
[----:B------:R-:W-:-:S13]  /*10e60*/  ISETP.GT.U32.AND P5, PT, R0, R9, PT ;  /* 0x000000090000720c */ /* 0x000fda0003fa4070 */
[----:B------:R-:W-:Y:S01]  /*10e70*/  @!P5 IMAD.IADD R9, R9, 0x1, -R0 ;  /* 0x000000010909d824 */ /* 0x000fe200078e0a00 */
[----:B------:R-:W-:-:S04]  /*10e80*/  ISETP.GT.U32.AND P5, PT, R0, R10, PT ;  /* 0x0000000a0000720c */ /* 0x000fc80003fa4070 */
[----:B------:R-:W-:Y:S02]  /*10e90*/  ISETP.GT.U32.AND P4, PT, R0, R9, PT ;  /* 0x000000090000720c */ /* 0x000fe40003f84070 */
[----:B------:R-:W-:-:S05]  /*10ea0*/  IABS R7, R18 ;  /* 0x0000001200077213 */ /* 0x000fca0000000000 */
[----:B------:R-:W-:Y:S02]  /*10eb0*/  IMAD.MOV.U32 R13, RZ, RZ, R7 ;  /* 0x000000ffff0d7224 */ /* 0x000fe400078e0007 */
[----:B------:R-:W-:-:S04]  /*10ec0*/  @!P5 IMAD.IADD R10, R10, 0x1, -R0 ;  /* 0x000000010a0ad824 */ /* 0x000fc800078e0a00 */
[----:B------:R-:W-:Y:S02]  /*10ed0*/  @!P4 IMAD.IADD R9, R9, 0x1, -R0 ;  /* 0x000000010909c824 */ /* 0x000fe400078e0a00 */
[----:B------:R-:W-:Y:S02]  /*10ee0*/  @!P2 IMAD.MOV R10, RZ, RZ, -R10 ;  /* 0x000000ffff0aa224 */ /* 0x000fe400078e0a0a */
[----:B------:R-:W-:Y:S01]  /*10ef0*/  @!P0 IMAD.MOV R9, RZ, RZ, -R9 ;  /* 0x000000ffff098224 */ /* 0x000fe200078e0a09 */
[----:B------:R-:W-:Y:S02]  /*10f00*/  ISETP.GE.AND P2, PT, R18, RZ, PT ;  /* 0x000000ff1200720c */ /* 0x000fe40003f46270 */
[----:B------:R0:W-:Y:S04]  /*10f10*/  STL [R1+0x20], R10 ;  /* 0x0000200a01007387 */ /* 0x0001e80000100800 */
[----:B------:R-:W3:Y:S04]  /*10f20*/  LDL R18, [R1+0x6ec] ;  /* 0x0006ec0001127983 */ /* 0x000ee80000100800 */
[----:B------:R3:W-:Y:S01]  /*10f30*/  STL [R1+0x10], R9 ;  /* 0x0000100901007387 */ /* 0x0007e20000100800 */
[----:B--2---:R-:W-:-:S02]  /*10f40*/  IABS R17, R17 ;  /* 0x0000001100117213 */ /* 0x004fc40000000000 */
[----:B----4-:R-:W-:-:S03]  /*10f50*/  IABS R8, R8 ;  /* 0x0000000800087213 */ /* 0x010fc60000000000 */
[----:B0-----:R-:W-:Y:S02]  /*10f60*/  IMAD.MOV.U32 R10, RZ, RZ, R17 ;  /* 0x000000ffff0a7224 */ /* 0x001fe400078e0011 */
[----:B------:R-:W2:Y:S01]  /*10f70*/  LDL.LU R17, [R1+0x6dc] ;  /* 0x0006dc0001117983 */ /* 0x000ea20000300800 */
[----:B---3--:R-:W-:Y:S01]  /*10f80*/  IABS R9, R15 ;  /* 0x0000000f00097213 */ /* 0x008fe20000000000 */
[----:B------:R-:W-:-:S04]  /*10f90*/  IMAD.HI.U32 R7, R6, R8, RZ ;  /* 0x0000000806077227 */ /* 0x000fc800078e00ff */
[----:B------:R-:W-:-:S04]  /*10fa0*/  IMAD.MOV R7, RZ, RZ, -R7 ;  /* 0x000000ffff077224 */ /* 0x000fc800078e0a07 */
[C---:B------:R-:W-:Y:S02]  /*10fb0*/  IMAD R8, R0.reuse, R7, R8 ;  /* 0x0000000700087224 */ /* 0x040fe400078e0208 */
[----:B------:R-:W3:Y:S04]  /*10fc0*/  LDL R7, [R1+0x6e8] ;  /* 0x0006e80001077983 */ /* 0x000ee80000100800 */
[----:B------:R0:W-:Y:S04]  /*10fd0*/  STL [R1+0x3e68], R15 ;  /* 0x003e680f01007387 */ /* 0x0001e80000100800 */
[----:B------:R1:W-:Y:S04]  /*10fe0*/  STL [R1+0x3e6c], R14 ;  /* 0x003e6c0e01007387 */ /* 0x0003e80000100800 */
[----:B0-----:R-:W4:Y:S01]  /*10ff0*/  LDL.LU R15, [R1+0x6e0] ;  /* 0x0006e000010f7983 */ /* 0x001f220000300800 */
[----:B------:R-:W-:-:S13]  /*11000*/  ISETP.GT.U32.AND P6, PT, R0, R11, PT ;  /* 0x0000000b0000720c */ /* 0x000fda0003fc4070 */
[----:B------:R-:W-:Y:S01]  /*11010*/  @!P6 IMAD.IADD R11, R11, 0x1, -R0 ;  /* 0x000000010b0be824 */ /* 0x000fe200078e0a00 */
[----:B------:R-:W-:-:S13]  /*11020*/  ISETP.GT.U32.AND P6, PT, R0, R12, PT ;  /* 0x0000000c0000720c */ /* 0x000fda0003fc4070 */
[----:B------:R-:W-:-:S04]  /*11030*/  @!P6 IMAD.IADD R12, R12, 0x1, -R0 ;  /* 0x000000010c0ce824 */ /* 0x000fc800078e0a00 */
[----:B-1----:R-:W-:Y:S02]  /*11040*/  IMAD.MOV.U32 R14, RZ, RZ, R12 ;  /* 0x000000ffff0e7224 */ /* 0x002fe400078e000c */
[----:B------:R-:W2:Y:S02]  /*11050*/  LDL R12, [R1+0x6f0] ;  /* 0x0006f000010c7983 */ /* 0x000ea40000100800 */
[----:B------:R-:W-:-:S05]  /*11060*/  @!P1 IMAD.MOV R14, RZ, RZ, -R14 ;  /* 0x000000ffff0e9224 */ /* 0x000fca00078e0a0e */
[----:B------:R0:W-:Y:S04]  /*11070*/  STL [R1+0xc], R14 ;  /* 0x00000c0e01007387 */ /* 0x0001e80000100800 */
[----:B0-----:R-:W2:Y:S01]  /*11080*/  LDL.LU R14, [R1+0x3e6c] ;  /* 0x003e6c00010e7983 */ /* 0x001ea20000300800 */
[----:B------:R-:W-:Y:S02]  /*11090*/  ISETP.GT.U32.AND P5, PT, R0, R2, PT ;  /* 0x000000020000720c */ /* 0x000fe40003fa4070 */
[----:B----4-:R-:W-:Y:S02]  /*110a0*/  ISETP.GE.AND P1, PT, R15, RZ, PT ;  /* 0x000000ff0f00720c */ /* 0x010fe40003f26270 */
[----:B------:R-:W4:Y:S01]  /*110b0*/  LDL.LU R15, [R1+0x3e68] ;  /* 0x003e6800010f7983 */ /* 0x000f220000300800 */
[----:B------:R-:W-:Y:S01]  /*110c0*/  ISETP.GE.AND P4, PT, R16, RZ, PT ;  /* 0x000000ff1000720c */ /* 0x000fe20003f86270 */
[----:B------:R-:W-:-:S07]  /*110d0*/  IMAD.HI.U32 R16, R6, R13, RZ ;  /* 0x0000000d06107227 */ /* 0x000fce00078e00ff */
[----:B------:R-:W-:Y:S02]  /*110e0*/  @!P5 IADD3 R2, R2, -R0, RZ ;  /* 0x800000000202d210 */ /* 0x000fe40007ffe0ff */
[----:B------:R-:W-:Y:S01]  /*110f0*/  ISETP.GT.U32.AND P5, PT, R0, R11, PT ;  /* 0x0000000b0000720c */ /* 0x000fe20003fa4070 */
[----:B------:R-:W-:-:S04]  /*11100*/  IMAD.MOV R16, RZ, RZ, -R16 ;  /* 0x000000ffff107224 */ /* 0x000fc800078e0a10 */
[C---:B------:R-:W-:Y:S01]  /*11110*/  IMAD R13, R0.reuse, R16, R13 ;  /* 0x00000010000d7224 */ /* 0x040fe200078e020d */
[----:B------:R-:W-:Y:S01]  /*11120*/  ISETP.GT.U32.AND P0, PT, R0, R2, PT ;  /* 0x000000020000720c */ /* 0x000fe20003f04070 */
[----:B------:R-:W-:-:S03]  /*11130*/  IMAD.HI.U32 R16, R6, R10, RZ ;  /* 0x0000000a06107227 */ /* 0x000fc600078e00ff */
[----:B------:R-:W-:-:S03]  /*11140*/  ISETP.GT.U32.AND P6, PT, R0, R13, PT ;  /* 0x0000000d0000720c */ /* 0x000fc60003fc4070 */
[----:B------:R-:W-:Y:S01]  /*11150*/  @!P5 IMAD.IADD R11, R11, 0x1, -R0 ;  /* 0x000000010b0bd824 */ /* 0x000fe200078e0a00 */
[----:B------:R-:W-:Y:S01]  /*11160*/  ISETP.GT.U32.AND P5, PT, R0, R8, PT ;  /* 0x000000080000720c */ /* 0x000fe20003fa4070 */
[----:B------:R-:W-:-:S04]  /*11170*/  IMAD.MOV R16, RZ, RZ, -R16 ;  /* 0x000000ffff107224 */ /* 0x000fc800078e0a10 */
[----:B------:R-:W-:Y:S01]  /*11180*/  IMAD R10, R0, R16, R10 ;  /* 0x00000010000a7224 */ /* 0x000fe200078e020a */
[----:B---3--:R-:W-:Y:S01]  /*11190*/  IABS R7, R7 ;  /* 0x0000000700077213 */ /* 0x008fe20000000000 */
[----:B------:R-:W-:-:S04]  /*111a0*/  IMAD.HI.U32 R16, R6, R9, RZ ;  /* 0x0000000906107227 */ /* 0x000fc800078e00ff */
[--C-:B------:R-:W-:Y:S01]  /*111b0*/  @!P6 IMAD.IADD R13, R13, 0x1, -R0.reuse ;  /* 0x000000010d0de824 */ /* 0x100fe200078e0a00 */
[----:B------:R-:W-:Y:S01]  /*111c0*/  ISETP.GT.U32.AND P6, PT, R0, R10, PT ;  /* 0x0000000a0000720c */ /* 0x000fe20003fc4070 */
[--C-:B------:R-:W-:Y:S01]  /*111d0*/  @!P0 IMAD.IADD R2, R2, 0x1, -R0.reuse ;  /* 0x0000000102028824 */ /* 0x100fe200078e0a00 */
[----:B--2---:R-:W-:Y:S01]  /*111e0*/  ISETP.GE.AND P0, PT, R17, RZ, PT ;  /* 0x000000ff1100720c */ /* 0x004fe20003f06270 */
[----:B------:R-:W-:Y:S01]  /*111f0*/  @!P5 IMAD.IADD R8, R8, 0x1, -R0 ;  /* 0x000000010808d824 */ /* 0x000fe200078e0a00 */
[----:B------:R-:W-:Y:S01]  /*11200*/  ISETP.GT.U32.AND P5, PT, R0, R13, PT ;  /* 0x0000000d0000720c */ /* 0x000fe20003fa4070 */
[----:B------:R-:W-:Y:S01]  /*11210*/  IMAD.MOV R16, RZ, RZ, -R16 ;  /* 0x000000ffff107224 */ /* 0x000fe200078e0a10 */
[----:B------:R-:W-:Y:S01]  /*11220*/  IABS R17, R18 ;  /* 0x0000001200117213 */ /* 0x000fe20000000000 */
[----:B------:R-:W-:-:S04]  /*11230*/  IMAD.HI.U32 R18, R6, R7, RZ ;  /* 0x0000000706127227 */ /* 0x000fc800078e00ff */
[C---:B------:R-:W-:Y:S01]  /*11240*/  IMAD R9, R0.reuse, R16, R9 ;  /* 0x0000001000097224 */ /* 0x040fe200078e0209 */
[----:B------:R-:W-:Y:S01]  /*11250*/  IABS R16, R12 ;  /* 0x0000000c00107213 */ /* 0x000fe20000000000 */
[----:B------:R-:W-:Y:S02]  /*11260*/  IMAD.MOV R18, RZ, RZ, -R18 ;  /* 0x000000ffff127224 */ /* 0x000fe400078e0a12 */
[----:B------:R-:W-:Y:S02]  /*11270*/  IMAD.MOV.U32 R12, RZ, RZ, R17 ;  /* 0x000000ffff0c7224 */ /* 0x000fe400078e0011 */
[----:B------:R-:W-:Y:S02]  /*11280*/  IMAD.MOV.U32 R17, RZ, RZ, R11 ;  /* 0x000000ffff117224 */ /* 0x000fe400078e000b */
[----:B------:R-:W-:Y:S02]  /*11290*/  IMAD R7, R0, R18, R7 ;  /* 0x0000001200077224 */ /* 0x000fe400078e0207 */
[----:B------:R-:W-:-:S02]  /*112a0*/  @!P6 IMAD.IADD R10, R10, 0x1, -R0 ;  /* 0x000000010a0ae824 */ /* 0x000fc400078e0a00 */
[----:B------:R-:W-:Y:S02]  /*112b0*/  @!P4 IMAD.MOV R17, RZ, RZ, -R17 ;  /* 0x000000ffff11c224 */ /* 0x000fe400078e0a11 */
[----:B------:R-:W-:Y:S01]  /*112c0*/  @!P5 IMAD.IADD R13, R13, 0x1, -R0 ;  /* 0x000000010d0dd824 */ /* 0x000fe200078e0a00 */
[----:B------:R0:W-:Y:S01]  /*112d0*/  STL [R1+0x3e64], R7 ;  /* 0x003e640701007387 */ /* 0x0001e20000100800 */
[----:B------:R-:W-:Y:S01]  /*112e0*/  @!P3 IMAD.MOV R2, RZ, RZ, -R2 ;  /* 0x000000ffff02b224 */ /* 0x000fe200078e0a02 */
[----:B------:R-:W-:Y:S01]  /*112f0*/  ISETP.GT.U32.AND P6, PT, R0, R10, PT ;  /* 0x0000000a0000720c */ /* 0x000fe20003fc4070 */
[----:B------:R-:W-:Y:S01]  /*11300*/  IMAD.MOV.U32 R11, RZ, RZ, R16 ;  /* 0x000000ffff0b7224 */ /* 0x000fe200078e0010 */
[----:B------:R1:W-:Y:S01]  /*11310*/  STL [R1+0x3e60], R10 ;  /* 0x003e600a01007387 */ /* 0x0003e20000100800 */
[----:B------:R-:W-:-:S03]  /*11320*/  IMAD.HI.U32 R16, R6, R12, RZ ;  /* 0x0000000c06107227 */ /* 0x000fc600078e00ff */
[----:B------:R2:W-:Y:S01]  /*11330*/  STL [R1+0x8], R17 ;  /* 0x0000081101007387 */ /* 0x0005e20000100800 */
[----:B0-----:R-:W-:-:S03]  /*11340*/  IMAD.MOV.U32 R7, RZ, RZ, R13 ;  /* 0x000000ffff077224 */ /* 0x001fc600078e000d */
[----:B-1----:R-:W3:Y:S01]  /*11350*/  LDL.LU R10, [R1+0x6e8] ;  /* 0x0006e800010a7983 */ /* 0x002ee20000300800 */
[----:B------:R-:W-:-:S03]  /*11360*/  IMAD.MOV R16, RZ, RZ, -R16 ;  /* 0x000000ffff107224 */ /* 0x000fc600078e0a10 */
[----:B------:R-:W3:Y:S04]  /*11370*/  LDL R13, [R1+0x6f4] ;  /* 0x0006f400010d7983 */ /* 0x000ee80000100800 */
[----:B------:R-:W3:Y:S04]  /*11380*/  LDL R18, [R1+0x6f8] ;  /* 0x0006f80001127983 */ /* 0x000ee80000100800 */
[----:B------:R0:W-:Y:S04]  /*11390*/  STL [R1+0x478], R2 ;  /* 0x0004780201007387 */ /* 0x0001e80000100800 */
[----:B--2---:R-:W2:Y:S01]  /*113a0*/  LDL R17, [R1+0x6fc] ;  /* 0x0006fc0001117983 */ /* 0x004ea20000100800 */
[----:B0-----:R-:W-:Y:S01]  /*113b0*/  IMAD R2, R0, R16, R12 ;  /* 0x0000001000027224 */ /* 0x001fe200078e020c */
[----:B----4-:R-:W-:-:S02]  /*113c0*/  ISETP.GE.AND P3, PT, R15, RZ, PT ;  /* 0x000000ff0f00720c */ /* 0x010fc40003f66270 */
[----:B------:R-:W4:Y:S04]  /*113d0*/  LDL R15, [R1+0x700] ;  /* 0x00070000010f7983 */ /* 0x000f280000100800 */
[----:B------:R-:W2:Y:S01]  /*113e0*/  LDL.LU R16, [R1+0x6ec] ;  /* 0x0006ec0001107983 */ /* 0x000ea20000300800 */
[----:B------:R-:W-:Y:S01]  /*113f0*/  ISETP.GT.U32.AND P4, PT, R0, R8, PT ;  /* 0x000000080000720c */ /* 0x000fe20003f84070 */
[----:B------:R-:W-:Y:S01]  /*11400*/  IMAD.HI.U32 R12, R6, R11, RZ ;  /* 0x0000000b060c7227 */ /* 0x000fe200078e00ff */
[----:B------:R-:W-:-:S03]  /*11410*/  ISETP.GT.U32.AND P5, PT, R0, R9, PT ;  /* 0x000000090000720c */ /* 0x000fc60003fa4070 */
[----:B------:R-:W-:-:S04]  /*11420*/  IMAD.MOV R12, RZ, RZ, -R12 ;  /* 0x000000ffff0c7224 */ /* 0x000fc800078e0a0c */
[----:B------:R-:W-:-:S04]  /*11430*/  IMAD R11, R0, R12, R11 ;  /* 0x0000000c000b7224 */ /* 0x000fc800078e020b */
[--C-:B------:R-:W-:Y:S02]  /*11440*/  @!P4 IMAD.IADD R8, R8, 0x1, -R0.reuse ;  /* 0x000000010808c824 */ /* 0x100fe400078e0a00 */
[----:B------:R-:W-:Y:S02]  /*11450*/  @!P2 IMAD.MOV R7, RZ, RZ, -R7 ;  /* 0x000000ffff07a224 */ /* 0x000fe400078e0a07 */
[----:B------:R-:W-:-:S03]  /*11460*/  @!P5 IMAD.IADD R9, R9, 0x1, -R0 ;  /* 0x000000010909d824 */ /* 0x000fc600078e0a00 */
[----:B------:R0:W-:Y:S04]  /*11470*/  STL [R1+0x494], R7 ;  /* 0x0004940701007387 */ /* 0x0001e80000100800 */
[----:B0-----:R-:W2:Y:S01]  /*11480*/  LDL.LU R7, [R1+0x3e64] ;  /* 0x003e640001077983 */ /* 0x001ea20000300800 */
[----:B---3--:R-:W-:Y:S02]  /*11490*/  IABS R12, R13 ;  /* 0x0000000d000c7213 */ /* 0x008fe40000000000 */
[----:B------:R-:W-:Y:S02]  /*114a0*/  ISETP.GE.AND P4, PT, R10, RZ, PT ;  /* 0x000000ff0a00720c */ /* 0x000fe40003f86270 */
[----:B------:R-:W3:Y:S01]  /*114b0*/  LDL.LU R10, [R1+0x3e60] ;  /* 0x003e6000010a7983 */ /* 0x000ee20000300800 */
[----:B----4-:R-:W-:Y:S01]  /*114c0*/  IABS R13, R15 ;  /* 0x0000000f000d7213 */ /* 0x010fe20000000000 */
[----:B------:R-:W-:-:S04]  /*114d0*/  IMAD.MOV.U32 R15, RZ, RZ, R8 ;  /* 0x000000ffff0f7224 */ /* 0x000fc800078e0008 */
[----:B------:R-:W-:Y:S01]  /*114e0*/  @!P0 IMAD.MOV R15, RZ, RZ, -R15 ;  /* 0x000000ffff0f8224 */ /* 0x000fe200078e0a0f */
[----:B--2---:R-:W-:Y:S02]  /*114f0*/  ISETP.GE.AND P5, PT, R16, RZ, PT ;  /* 0x000000ff1000720c */ /* 0x004fe40003fa6270 */
[----:B------:R-:W-:Y:S02]  /*11500*/  IABS R16, R17 ;  /* 0x0000001100107213 */ /* 0x000fe40000000000 */
[----:B------:R-:W2:Y:S04]  /*11510*/  LDL.LU R17, [R1+0x6f0] ;  /* 0x0006f00001117983 */ /* 0x000ea80000300800 */
[----:B------:R0:W-:Y:S04]  /*11520*/  STL [R1+0x48c], R15 ;  /* 0x00048c0f01007387 */ /* 0x0001e80000100800 */
[----:B0-----:R-:W4:Y:S01]  /*11530*/  LDL.LU R15, [R1+0x704] ;  /* 0x00070400010f7983 */ /* 0x001f220000300800 */
[----:B------:R-:W-:-:S04]  /*11540*/  IMAD.HI.U32 R8, R6, R12, RZ ;  /* 0x0000000c06087227 */ /* 0x000fc800078e00ff */
[----:B------:R-:W-:Y:S01]  /*11550*/  IMAD.MOV R8, RZ, RZ, -R8 ;  /* 0x000000ffff087224 */ /* 0x000fe200078e0a08 */
[----:B----4-:R0:W-:Y:S04]  /*11560*/  STL [R1+0x3e5c], R15 ;  /* 0x003e5c0f01007387 */ /* 0x0101e80000100800 */
[----:B0-----:R-:W4:Y:S01]  /*11570*/  LDL.LU R15, [R1+0x6f8] ;  /* 0x0006f800010f7983 */ /* 0x001f220000300800 */
[----:B---3--:R-:W-:-:S04]  /*11580*/  @!P6 IMAD.IADD R10, R10, 0x1, -R0 ;  /* 0x000000010a0ae824 */ /* 0x008fc800078e0a00 */
[----:B------:R-:W-:Y:S01]  /*11590*/  @!P1 IMAD.MOV R10, RZ, RZ, -R10 ;  /* 0x000000ffff0a9224 */ /* 0x000fe200078e0a0a */
[C---:B------:R-:W-:Y:S01]  /*115a0*/  ISETP.GT.U32.AND P1, PT, R0.reuse, R11, PT ;  /* 0x0000000b0000720c */ /* 0x040fe20003f24070 */
[----:B------:R-:W-:-:S03]  /*115b0*/  IMAD R12, R0, R8, R12 ;  /* 0x00000008000c7224 */ /* 0x000fc600078e020c */
[----:B------:R0:W-:Y:S04]  /*115c0*/  STL [R1+0x490], R10 ;  /* 0x0004900a01007387 */ /* 0x0001e80000100800 */
[----:B------:R-:W3:Y:S05]  /*115d0*/  LDL.LU R8, [R1+0x6f4] ;  /* 0x0006f40001087983 */ /* 0x000eea0000300800 */
[----:B------:R-:W-:Y:S01]  /*115e0*/  @!P1 IMAD.IADD R11, R11, 0x1, -R0 ;  /* 0x000000010b0b9824 */ /* 0x000fe200078e0a00 */
[----:B------:R-:W-:-:S02]  /*115f0*/  ISETP.GT.U32.AND P2, PT, R0, R7, PT ;  /* 0x000000070000720c */ /* 0x000fc40003f44070 */
[----:B------:R-:W-:-:S11]  /*11600*/  ISETP.GT.U32.AND P6, PT, R0, R2, PT ;  /* 0x000000020000720c */ /* 0x000fd60003fc4070 */
[--C-:B------:R-:W-:Y:S02]  /*11610*/  @!P2 IMAD.IADD R7, R7, 0x1, -R0.reuse ;  /* 0x000000010707a824 */ /* 0x100fe400078e0a00 */
[----:B------:R-:W-:Y:S01]  /*11620*/  @!P6 IMAD.IADD R2, R2, 0x1, -R0 ;  /* 0x000000010202e824 */ /* 0x000fe200078e0a00 */
[C---:B------:R-:W-:Y:S02]  /*11630*/  ISETP.GT.U32.AND P2, PT, R0.reuse, R9, PT ;  /* 0x000000090000720c */ /* 0x040fe40003f44070 */
[----:B------:R-:W-:Y:S02]  /*11640*/  ISETP.GT.U32.AND P6, PT, R0, R7, PT ;  /* 0x000000070000720c */ /* 0x000fe40003fc4070 */
[----:B----4-:R-:W-:Y:S02]  /*11650*/  ISETP.GE.AND P1, PT, R15, RZ, PT ;  /* 0x000000ff0f00720c */ /* 0x010fe40003f26270 */
[----:B------:R-:W4:Y:S01]  /*11660*/  LDL.LU R15, [R1+0x3e5c] ;  /* 0x003e5c00010f7983 */ /* 0x000f220000300800 */
[----:B------:R-:W-:-:S08]  /*11670*/  IABS R18, R18 ;  /* 0x0000001200127213 */ /* 0x000fd00000000000 */
[--C-:B------:R-:W-:Y:S01]  /*11680*/  @!P6 IMAD.IADD R7, R7, 0x1, -R0.reuse ;  /* 0x000000010707e824 */ /* 0x100fe200078e0a00 */
[----:B------:R-:W-:Y:S01]  /*11690*/  ISETP.GT.U32.AND P6, PT, R0, R12, PT ;  /* 0x0000000c0000720c */ /* 0x000fe20003fc4070 */
[----:B------:R-:W-:Y:S01]  /*116a0*/  @!P2 IMAD.IADD R9, R9, 0x1, -R0 ;  /* 0x000000010909a824 */ /* 0x000fe200078e0a00 */
[----:B--2---:R-:W-:Y:S01]  /*116b0*/  ISETP.GE.AND P2, PT, R17, RZ, PT ;  /* 0x000000ff1100720c */ /* 0x004fe20003f46270 */
[----:B------:R-:W-:-:S04]  /*116c0*/  IMAD.HI.U32 R17, R6, R18, RZ ;  /* 0x0000001206117227 */ /* 0x000fc800078e00ff */
[----:B------:R-:W-:Y:S02]  /*116d0*/  IMAD.MOV R17, RZ, RZ, -R17 ;  /* 0x000000ffff117224 */ /* 0x000fe400078e0a11 */
[----:B0-----:R-:W-:Y:S01]  /*116e0*/  IMAD.HI.U32 R10, R6, R16, RZ ;  /* 0x00000010060a7227 */ /* 0x001fe200078e00ff */
[----:B------:R-:W-:-:S03]  /*116f0*/  ISETP.GT.U32.AND P0, PT, R0, R2, PT ;  /* 0x000000020000720c */ /* 0x000fc60003f04070 */
[----:B------:R-:W-:Y:S02]  /*11700*/  IMAD R18, R0, R17, R18 ;  /* 0x0000001100127224 */ /* 0x000fe400078e0212 */
[----:B------:R-:W-:Y:S02]  /*11710*/  IMAD.MOV.U32 R17, RZ, RZ, R9 ;  /* 0x000000ffff117224 */ /* 0x000fe400078e0009 */
[----:B------:R-:W-:Y:S01]  /*11720*/  @!P6 IMAD.IADD R12, R12, 0x1, -R0 ;  /* 0x000000010c0ce824 */ /* 0x000fe200078e0a00 */
[----:B------:R-:W2:Y:S01]  /*11730*/  LDL R9, [R1+0x70c] ;  /* 0x00070c0001097983 */ /* 0x000ea20000100800 */
[----:B------:R-:W-:Y:S02]  /*11740*/  IMAD.MOV R10, RZ, RZ, -R10 ;  /* 0x000000ffff0a7224 */ /* 0x000fe400078e0a0a */
[----:B------:R-:W-:Y:S02]  /*11750*/  @!P3 IMAD.MOV R17, RZ, RZ, -R17 ;  /* 0x000000ffff11b224 */ /* 0x000fe400078e0a11 */
[----:B------:R-:W-:Y:S01]  /*11760*/  @!P4 IMAD.MOV R7, RZ, RZ, -R7 ;  /* 0x000000ffff07c224 */ /* 0x000fe200078e0a07 */
[C---:B------:R-:W-:Y:S01]  /*11770*/  ISETP.GT.U32.AND P4, PT, R0.reuse, R12, PT ;  /* 0x0000000c0000720c */ /* 0x040fe20003f84070 */
[----:B------:R-:W-:-:S02]  /*11780*/  IMAD R16, R0, R10, R16 ;  /* 0x0000000a00107224 */ /* 0x000fc400078e0210 */
[----:B------:R-:W2:Y:S04]  /*11790*/  LDL R10, [R1+0x708] ;  /* 0x00070800010a7983 */ /* 0x000ea80000100800 */
[----:B------:R0:W-:Y:S01]  /*117a0*/  STL [R1+0x47c], R17 ;  /* 0x00047c1101007387 */ /* 0x0001e20000100800 */
[----:B------:R-:W-:-:S03]  /*117b0*/  @!P0 IMAD.IADD R2, R2, 0x1, -R0 ;  /* 0x0000000102028824 */ /* 0x000fc600078e0a00 */
[----:B0-----:R-:W2:Y:S01]  /*117c0*/  LDL.LU R17, [R1+0x6fc] ;  /* 0x0006fc0001117983 */ /* 0x001ea20000300800 */
[----:B------:R-:W-:Y:S02]  /*117d0*/  @!P5 IMAD.MOV R2, RZ, RZ, -R2 ;  /* 0x000000ffff02d224 */ /* 0x000fe400078e0a02 */
[----:B------:R-:W-:Y:S01]  /*117e0*/  @!P4 IMAD.IADD R12, R12, 0x1, -R0 ;  /* 0x000000010c0cc824 */ /* 0x000fe200078e0a00 */
[----:B------:R-:W-:Y:S04]  /*117f0*/  STL [R1+0x484], R7 ;  /* 0x0004840701007387 */ /* 0x000fe80000100800 */
[----:B----4-:R-:W-:Y:S04]  /*11800*/  STL [R1+0x3e58], R15 ;  /* 0x003e580f01007387 */ /* 0x010fe80000100800 */
[----:B------:R-:W-:Y:S04]  /*11810*/  STL [R1+0x488], R2 ;  /* 0x0004880201007387 */ /* 0x000fe80000100800 */
[----:B------:R0:W-:Y:S04]  /*11820*/  STL [R1+0x3e54], R12 ;  /* 0x003e540c01007387 */ /* 0x0001e80000100800 */
[----:B0-----:R-:W4:Y:S01]  /*11830*/  LDL R12, [R1+0x710] ;  /* 0x00071000010c7983 */ /* 0x001f220000100800 */
[----:B------:R-:W-:-:S02]  /*11840*/  ISETP.GT.U32.AND P3, PT, R0, R11, PT ;  /* 0x0000000b0000720c */ /* 0x000fc40003f64070 */
[----:B---3--:R-:W-:Y:S01]  /*11850*/  ISETP.GE.AND P0, PT, R8, RZ, PT ;  /* 0x000000ff0800720c */ /* 0x008fe20003f06270 */
[----:B------:R-:W-:-:S04]  /*11860*/  IMAD.HI.U32 R8, R6, R13, RZ ;  /* 0x0000000d06087227 */ /* 0x000fc800078e00ff */
[----:B------:R-:W-:-:S04]  /*11870*/  IMAD.MOV R8, RZ, RZ, -R8 ;  /* 0x000000ffff087224 */ /* 0x000fc800078e0a08 */
[----:B------:R-:W-:Y:S02]  /*11880*/  IMAD R13, R0, R8, R13 ;  /* 0x00000008000d7224 */ /* 0x000fe400078e020d */
[----:B------:R-:W-:Y:S01]  /*11890*/  @!P3 IMAD.IADD R11, R11, 0x1, -R0 ;  /* 0x000000010b0bb824 */ /* 0x000fe200078e0a00 */
[----:B------:R-:W-:-:S03]  /*118a0*/  IABS R8, R15 ;  /* 0x0000000f00087213 */ /* 0x000fc60000000000 */
[----:B------:R-:W-:Y:S01]  /*118b0*/  IMAD.MOV.U32 R15, RZ, RZ, R11 ;  /* 0x000000ffff0f7224 */ /* 0x000fe200078e000b */
[----:B--2---:R-:W-:-:S03]  /*118c0*/  IABS R10, R10 ;  /* 0x0000000a000a7213 */ /* 0x004fc60000000000 */
[----:B------:R-:W-:Y:S01]  /*118d0*/  @!P2 IMAD.MOV R15, RZ, RZ, -R15 ;  /* 0x000000ffff0fa224 */ /* 0x000fe200078e0a0f */
[----:B------:R-:W-:Y:S02]  /*118e0*/  ISETP.GE.AND P4, PT, R17, RZ, PT ;  /* 0x000000ff1100720c */ /* 0x000fe40003f86270 */
[----:B------:R-:W2:Y:S04]  /*118f0*/  LDL R17, [R1+0x714] ;  /* 0x0007140001117983 */ /* 0x000ea80000100800 */
[----:B------:R-:W3:Y:S01]  /*11900*/  LDL.LU R11, [R1+0x700] ;  /* 0x00070000010b7983 */ /* 0x000ee20000300800 */
[----:B------:R-:W-:-:S03]  /*11910*/  IMAD.HI.U32 R2, R6, R10, RZ ;  /* 0x0000000a06027227 */ /* 0x000fc600078e00ff */
[----:B------:R0:W-:Y:S01]  /*11920*/  STL [R1+0x480], R15 ;  /* 0x0004800f01007387 */ /* 0x0001e20000100800 */
[----:B------:R-:W-:-:S03]  /*11930*/  IMAD.MOV R2, RZ, RZ, -R2 ;  /* 0x000000ffff027224 */ /* 0x000fc600078e0a02 */
[----:B0-----:R-:W2:Y:S01]  /*11940*/  LDL.LU R15, [R1+0x3e58] ;  /* 0x003e5800010f7983 */ /* 0x001ea20000300800 */
[C---:B------:R-:W-:Y:S01]  /*11950*/  IMAD R10, R0.reuse, R2, R10 ;  /* 0x00000002000a7224 */ /* 0x040fe200078e020a */
[----:B----4-:R-:W-:Y:S02]  /*11960*/  IABS R2, R12 ;  /* 0x0000000c00027213 */ /* 0x010fe40000000000 */
[----:B------:R-:W4:Y:S01]  /*11970*/  LDL.LU R12, [R1+0x708] ;  /* 0x00070800010c7983 */ /* 0x000f220000300800 */
[C---:B------:R-:W-:Y:S02]  /*11980*/  ISETP.GT.U32.AND P5, PT, R0.reuse, R16, PT ;  /* 0x000000100000720c */ /* 0x040fe40003fa4070 */
[----:B------:R-:W-:-:S11]  /*11990*/  ISETP.GT.U32.AND P3, PT, R0, R13, PT ;  /* 0x0000000d0000720c */ /* 0x000fd60003f64070 */
[--C-:B------:R-:W-:Y:S02]  /*119a0*/  @!P5 IMAD.IADD R16, R16, 0x1, -R0.reuse ;  /* 0x000000011010d824 */ /* 0x100fe400078e0a00 */
[----:B------:R-:W-:-:S03]  /*119b0*/  @!P3 IMAD.IADD R13, R13, 0x1, -R0 ;  /* 0x000000010d0db824 */ /* 0x000fc600078e0a00 */
[C---:B------:R-:W-:Y:S02]  /*119c0*/  ISETP.GT.U32.AND P5, PT, R0.reuse, R16, PT ;  /* 0x000000100000720c */ /* 0x040fe40003fa4070 */
[----:B------:R-:W-:Y:S02]  /*119d0*/  ISETP.GT.U32.AND P3, PT, R0, R13, PT ;  /* 0x0000000d0000720c */ /* 0x000fe40003f64070 */
[----:B------:R-:W-:-:S09]  /*119e0*/  IABS R9, R9 ;  /* 0x0000000900097213 */ /* 0x000fd20000000000 */
[--C-:B------:R-:W-:Y:S01]  /*119f0*/  @!P5 IMAD.IADD R16, R16, 0x1, -R0.reuse ;  /* 0x000000011010d824 */ /* 0x100fe200078e0a00 */
[----:B------:R-:W-:Y:S01]  /*11a00*/  ISETP.GT.U32.AND P5, PT, R0, R10, PT ;  /* 0x0000000a0000720c */ /* 0x000fe20003fa4070 */
[----:B------:R-:W-:Y:S01]  /*11a10*/  @!P3 IMAD.IADD R13, R13, 0x1, -R0 ;  /* 0x000000010d0db824 */ /* 0x000fe200078e0a00 */
[----:B---3--:R-:W-:Y:S01]  /*11a20*/  ISETP.GE.AND P2, PT, R11, RZ, PT ;  /* 0x000000ff0b00720c */ /* 0x008fe20003f46270 */
[----:B------:R-:W-:Y:S01]  /*11a30*/  IMAD.HI.U32 R11, R6, R9, RZ ;  /* 0x00000009060b7227 */ /* 0x000fe200078e00ff */
[----:B--2---:R-:W-:-:S03]  /*11a40*/  ISETP.GE.AND P3, PT, R15, RZ, PT ;  /* 0x000000ff0f00720c */ /* 0x004fc60003f66270 */
[----:B------:R-:W-:Y:S02]  /*11a50*/  IMAD.MOV.U32 R15, RZ, RZ, R19 ;  /* 0x000000ffff0f7224 */ /* 0x000fe400078e0013 */
[----:B------:R-:W-:-:S04]  /*11a60*/  IMAD.HI.U32 R19, R6, R2, RZ ;  /* 0x0000000206137227 */ /* 0x000fc800078e00ff */
[----:B------:R-:W-:Y:S02]  /*11a70*/  IMAD.MOV R11, RZ, RZ, -R11 ;  /* 0x000000ffff0b7224 */ /* 0x000fe400078e0a0b */
[----:B------:R-:W-:Y:S02]  /*11a80*/  IMAD.MOV R19, RZ, RZ, -R19 ;  /* 0x000000ffff137224 */ /* 0x000fe400078e0a13 */
[C---:B------:R-:W-:Y:S02]  /*11a90*/  IMAD R9, R0.reuse, R11, R9 ;  /* 0x0000000b00097224 */ /* 0x040fe400078e0209 */
[----:B------:R-:W-:Y:S01]  /*11aa0*/  IMAD R2, R0, R19, R2 ;  /* 0x0000001300027224 */ /* 0x000fe200078e0202 */
[----:B------:R-:W2:Y:S01]  /*11ab0*/  LDL R11, [R1+0x718] ;  /* 0x00071800010b7983 */ /* 0x000ea20000100800 */
[----:B------:R-:W-:Y:S01]  /*11ac0*/  @!P5 IMAD.IADD R10, R10, 0x1, -R0 ;  /* 0x000000010a0ad824 */ /* 0x000fe200078e0a00 */
[----:B----4-:R-:W-:Y:S02]  /*11ad0*/  ISETP.GE.AND P5, PT, R12, RZ, PT ;  /* 0x000000ff0c00720c */ /* 0x010fe40003fa6270 */
[----:B------:R-:W3:Y:S04]  /*11ae0*/  LDL.LU R12, [R1+0x3e54] ;  /* 0x003e5400010c7983 */ /* 0x000ee80000300800 */
[----:B------:R-:W4:Y:S04]  /*11af0*/  LDL.LU R19, [R1+0x778] ;  /* 0x0007780001137983 */ /* 0x000f280000300800 */
[----:B------:R0:W-:Y:S04]  /*11b00*/  STL [R1+0x3e4c], R2 ;  /* 0x003e4c0201007387 */ /* 0x0001e80000100800 */
[----:B0-----:R-:W2:Y:S01]  /*11b10*/  LDL R2, [R1+0x71c] ;  /* 0x00071c0001027983 */ /* 0x001ea20000100800 */
[----:B------:R-:W-:Y:S01]  /*11b20*/  ISETP.GT.U32.AND P6, PT, R0, R18, PT ;  /* 0x000000120000720c */ /* 0x000fe20003fc4070 */
[----:B------:R-:W-:-:S04]  /*11b30*/  IMAD.HI.U32 R7, R6, R8, RZ ;  /* 0x0000000806077227 */ /* 0x000fc800078e00ff */
[----:B------:R-:W-:-:S04]  /*11b40*/  IMAD.MOV R7, RZ, RZ, -R7 ;  /* 0x000000ffff077224 */ /* 0x000fc800078e0a07 */
[----:B------:R-:W-:-:S04]  /*11b50*/  IMAD R8, R0, R7, R8 ;  /* 0x0000000700087224 */ /* 0x000fc800078e0208 */
[----:B------:R-:W-:Y:S02]  /*11b60*/  @!P6 IADD3 R18, R18, -R0, RZ ;  /* 0x800000001212e210 */ /* 0x000fe40007ffe0ff */
[----:B------:R-:W-:Y:S02]  /*11b70*/  IABS R7, R17 ;  /* 0x0000001100077213 */ /* 0x000fe40000000000 */
[----:B------:R-:W-:-:S03]  /*11b80*/  ISETP.GT.U32.AND P6, PT, R0, R18, PT ;  /* 0x000000120000720c */ /* 0x000fc60003fc4070 */
[----:B------:R-:W-:-:S04]  /*11b90*/  IMAD.HI.U32 R17, R6, R7, RZ ;  /* 0x0000000706117227 */ /* 0x000fc800078e00ff */
[----:B------:R-:W-:-:S04]  /*11ba0*/  IMAD.MOV R17, RZ, RZ, -R17 ;  /* 0x000000ffff117224 */ /* 0x000fc800078e0a11 */
[----:B------:R-:W-:Y:S02]  /*11bb0*/  IMAD R7, R0, R17, R7 ;  /* 0x0000001100077224 */ /* 0x000fe400078e0207 */
[----:B------:R-:W-:-:S03]  /*11bc0*/  @!P6 IMAD.IADD R18, R18, 0x1, -R0 ;  /* 0x000000011212e824 */ /* 0x000fc600078e0a00 */
[----:B------:R3:W-:Y:S01]  /*11bd0*/  STL [R1+0x3e50], R7 ;  /* 0x003e500701007387 */ /* 0x0007e20000100800 */
[----:B--2---:R-:W-:Y:S01]  /*11be0*/  IABS R17, R2 ;  /* 0x0000000200117213 */ /* 0x004fe20000000000 */
[----:B------:R-:W-:Y:S02]  /*11bf0*/  IMAD.MOV.U32 R2, RZ, RZ, R18 ;  /* 0x000000ffff027224 */ /* 0x000fe400078e0012 */
[----:B------:R-:W2:Y:S01]  /*11c00*/  LDL.LU R18, [R1+0x720] ;  /* 0x0007200001127983 */ /* 0x000ea20000300800 */
[----:B---3--:R-:W-:-:S04]  /*11c10*/  IMAD.MOV.U32 R7, RZ, RZ, R12 ;  /* 0x000000ffff077224 */ /* 0x008fc800078e000c */
[----:B------:R-:W-:Y:S02]  /*11c20*/  @!P0 IMAD.MOV R7, RZ, RZ, -R7 ;  /* 0x000000ffff078224 */ /* 0x000fe400078e0a07 */
[----:B------:R-:W-:Y:S01]  /*11c30*/  @!P1 IMAD.MOV R2, RZ, RZ, -R2 ;  /* 0x000000ffff029224 */ /* 0x000fe200078e0a02 */
[----:B--2---:R-:W-:Y:S04]  /*11c40*/  STL [R1+0x3e48], R18 ;  /* 0x003e481201007387 */ /* 0x004fe80000100800 */
[----:B------:R0:W-:Y:S04]  /*11c50*/  STL [R1+0x35c], R7 ;  /* 0x00035c0701007387 */ /* 0x0001e80000100800 */
[----:B0-----:R-:W2:Y:S04]  /*11c60*/  LDL.LU R7, [R1+0x3e50] ;  /* 0x003e500001077983 */ /* 0x001ea80000300800 */
[----:B------:R-:W3:Y:S04]  /*11c70*/  LDL.LU R18, [R1+0x710] ;  /* 0x0007100001127983 */ /* 0x000ee80000300800 */
[----:B------:R0:W-:Y:S02]  /*11c80*/  STL [R1+0x408], R2 ;  /* 0x0004080201007387 */ /* 0x0001e40000100800 */
[----:B0-----:R-:W-:-:S02]  /*11c90*/  IMAD.MOV.U32 R2, RZ, RZ, R16 ;  /* 0x000000ffff027224 */ /* 0x001fc400078e0010 */
[----:B------:R-:W4:Y:S02]  /*11ca0*/  LDL.LU R16, [R1+0x70c] ;  /* 0x00070c0001107983 */ /* 0x000f240000300800 */
[----:B------:R-:W-:Y:S02]  /*11cb0*/  @!P4 IMAD.MOV R2, RZ, RZ, -R2 ;  /* 0x000000ffff02c224 */ /* 0x000fe400078e0a02 */
[----:B------:R-:W-:-:S03]  /*11cc0*/  @!P2 IMAD.MOV R13, RZ, RZ, -R13 ;  /* 0x000000ffff0da224 */ /* 0x000fc600078e0a0d */
[----:B------:R0:W-:Y:S04]  /*11cd0*/  STL [R1+0x458], R2 ;  /* 0x0004580201007387 */ /* 0x0001e80000100800 */
[----:B0-----:R-:W3:Y:S04]  /*11ce0*/  LDL.LU R2, [R1+0x3e4c] ;  /* 0x003e4c0001027983 */ /* 0x001ee80000300800 */
[----:B------:R0:W-:Y:S04]  /*11cf0*/  STL [R1+0x470], R13 ;  /* 0x0004700d01007387 */ /* 0x0001e80000100800 */
[----:B0-----:R-:W3:Y:S01]  /*11d00*/  LDL.LU R13, [R1+0x718] ;  /* 0x00071800010d7983 */ /* 0x001ee20000300800 */
[----:B------:R-:W-:-:S02]  /*11d10*/  ISETP.GT.U32.AND P6, PT, R0, R8, PT ;  /* 0x000000080000720c */ /* 0x000fc40003fc4070 */
[----:B----4-:R-:W-:Y:S02]  /*11d20*/  ISETP.GE.AND P2, PT, R16, RZ, PT ;  /* 0x000000ff1000720c */ /* 0x010fe40003f46270 */
[----:B------:R-:W4:Y:S09]  /*11d30*/  LDL R16, [R1+0x724] ;  /* 0x0007240001107983 */ /* 0x000f320000100800 */
[----:B------:R-:W-:-:S05]  /*11d40*/  @!P6 IMAD.IADD R8, R8, 0x1, -R0 ;  /* 0x000000010808e824 */ /* 0x000fca00078e0a00 */
[C---:B------:R-:W-:Y:S02]  /*11d50*/  ISETP.GT.U32.AND P0, PT, R0.reuse, R8, PT ;  /* 0x000000080000720c */ /* 0x040fe40003f04070 */
[----:B------:R-:W-:-:S11]  /*11d60*/  ISETP.GT.U32.AND P1, PT, R0, R10, PT ;  /* 0x0000000a0000720c */ /* 0x000fd60003f24070 */
[--C-:B------:R-:W-:Y:S01]  /*11d70*/  @!P0 IMAD.IADD R8, R8, 0x1, -R0.reuse ;  /* 0x0000000108088824 */ /* 0x100fe200078e0a00 */
[----:B--2---:R-:W-:Y:S01]  /*11d80*/  ISETP.GT.U32.AND P0, PT, R0, R7, PT ;  /* 0x000000070000720c */ /* 0x004fe20003f04070 */
[----:B------:R-:W-:Y:S01]  /*11d90*/  @!P1 IMAD.IADD R10, R10, 0x1, -R0 ;  /* 0x000000010a0a9824 */ /* 0x000fe200078e0a00 */
[----:B---3--:R-:W-:Y:S01]  /*11da0*/  ISETP.GE.AND P1, PT, R18, RZ, PT ;  /* 0x000000ff1200720c */ /* 0x008fe20003f26270 */
[----:B------:R-:W-:Y:S02]  /*11db0*/  IMAD.MOV.U32 R18, RZ, RZ, R8 ;  /* 0x000000ffff127224 */ /* 0x000fe400078e0008 */
[----:B------:R-:W2:Y:S02]  /*11dc0*/  LDL.LU R8, [R1+0x714] ;  /* 0x0007140001087983 */ /* 0x000ea40000300800 */
[----:B------:R-:W-:-:S06]  /*11dd0*/  @!P3 IMAD.MOV R18, RZ, RZ, -R18 ;  /* 0x000000ffff12b224 */ /* 0x000fcc00078e0a12 */
[----:B------:R-:W-:Y:S01]  /*11de0*/  @!P0 IMAD.IADD R7, R7, 0x1, -R0 ;  /* 0x0000000107078824 */ /* 0x000fe200078e0a00 */
[----:B------:R-:W-:Y:S01]  /*11df0*/  ISETP.GE.AND P0, PT, R13, RZ, PT ;  /* 0x000000ff0d00720c */ /* 0x000fe20003f06270 */
[----:B------:R0:W-:Y:S04]  /*11e00*/  STL [R1+0x474], R18 ;  /* 0x0004741201007387 */ /* 0x0001e80000100800 */
[----:B0-----:R-:W3:Y:S01]  /*11e10*/  LDL.LU R18, [R1+0x3e48] ;  /* 0x003e480001127983 */ /* 0x001ee20000300800 */
[----:B----4-:R-:W-:Y:S01]  /*11e20*/  IABS R13, R16 ;  /* 0x00000010000d7213 */ /* 0x010fe20000000000 */
[----:B------:R-:W-:Y:S02]  /*11e30*/  IMAD.MOV.U32 R16, RZ, RZ, R10 ;  /* 0x000000ffff107224 */ /* 0x000fe400078e000a */
[----:B------:R-:W4:Y:S01]  /*11e40*/  LDL.LU R10, [R1+0x71c] ;  /* 0x00071c00010a7983 */ /* 0x000f220000300800 */
[----:B------:R-:W-:-:S02]  /*11e50*/  ISETP.GT.U32.AND P4, PT, R0, R2, PT ;  /* 0x000000020000720c */ /* 0x000fc40003f84070 */
[----:B------:R-:W-:-:S11]  /*11e60*/  ISETP.GT.U32.AND P6, PT, R0, R9, PT ;  /* 0x000000090000720c */ /* 0x000fd60003fc4070 */
[--C-:B------:R-:W-:Y:S02]  /*11e70*/  @!P4 IMAD.IADD R2, R2, 0x1, -R0.reuse ;  /* 0x000000010202c824 */ /* 0x100fe400078e0a00 */
[----:B------:R-:W-:-:S03]  /*11e80*/  @!P6 IMAD.IADD R9, R9, 0x1, -R0 ;  /* 0x000000010909e824 */ /* 0x000fc600078e0a00 */
[C---:B------:R-:W-:Y:S02]  /*11e90*/  ISETP.GT.U32.AND P3, PT, R0.reuse, R2, PT ;  /* 0x000000020000720c */ /* 0x040fe40003f64070 */
[----:B------:R-:W-:Y:S01]  /*11ea0*/  ISETP.GT.U32.AND P6, PT, R0, R9, PT ;  /* 0x000000090000720c */ /* 0x000fe20003fc4070 */
[----:B------:R-:W-:-:S05]  /*11eb0*/  @!P5 IMAD.MOV R16, RZ, RZ, -R16 ;  /* 0x000000ffff10d224 */ /* 0x000fca00078e0a10 */
[----:B------:R0:W-:Y:S05]  /*11ec0*/  STL [R1+0x464], R16 ;  /* 0x0004641001007387 */ /* 0x0001ea0000100800 */
[--C-:B------:R-:W-:Y:S02]  /*11ed0*/  @!P3 IMAD.IADD R2, R2, 0x1, -R0.reuse ;  /* 0x000000010202b824 */ /* 0x100fe400078e0a00 */
[----:B------:R-:W-:Y:S02]  /*11ee0*/  @!P6 IMAD.IADD R9, R9, 0x1, -R0 ;  /* 0x000000010909e824 */ /* 0x000fe400078e0a00 */
[----:B0-----:R-:W-:Y:S02]  /*11ef0*/  IMAD.MOV.U32 R16, RZ, RZ, R2 ;  /* 0x000000ffff107224 */ /* 0x001fe400078e0002 */
[----:B------:R-:W-:-:S02]  /*11f00*/  @!P2 IMAD.MOV R9, RZ, RZ, -R9 ;  /* 0x000000ffff09a224 */ /* 0x000fc400078e0a09 */
[----:B------:R-:W-:Y:S01]  /*11f10*/  @!P1 IMAD.MOV R16, RZ, RZ, -R16 ;  /* 0x000000ffff109224 */ /* 0x000fe200078e0a10 */
[----:B--2---:R-:W-:Y:S02]  /*11f20*/  ISETP.GE.AND P4, PT, R8, RZ, PT ;  /* 0x000000ff0800720c */ /* 0x004fe40003f86270 */
[----:B---3--:R-:W-:Y:S02]  /*11f30*/  IABS R8, R18 ;  /* 0x0000001200087213 */ /* 0x008fe40000000000 */
[----:B------:R-:W-:Y:S02]  /*11f40*/  ISETP.GE.AND P1, PT, R18, RZ, PT ;  /* 0x000000ff1200720c */ /* 0x000fe40003f26270 */
[----:B----4-:R-:W-:Y:S02]  /*11f50*/  ISETP.GE.AND P2, PT, R10, RZ, PT ;  /* 0x000000ff0a00720c */ /* 0x010fe40003f46270 */
[----:B------:R-:W2:Y:S04]  /*11f60*/  LDL.LU R10, [R1+0x728] ;  /* 0x00072800010a7983 */ /* 0x000ea80000300800 */
[----:B------:R0:W-:Y:S04]  /*11f70*/  STL [R1+0x468], R9 ;  /* 0x0004680901007387 */ /* 0x0001e80000100800 */
[----:B0-----:R-:W3:Y:S04]  /*11f80*/  LDL R9, [R1+0x72c] ;  /* 0x00072c0001097983 */ /* 0x001ee80000100800 */
[----:B------:R0:W-:Y:S04]  /*11f90*/  STL [R1+0x46c], R16 ;  /* 0x00046c1001007387 */ /* 0x0001e80000100800 */
[----:B0-----:R-:W4:Y:S04]  /*11fa0*/  LDL R16, [R1+0x734] ;  /* 0x0007340001107983 */ /* 0x001f280000100800 */
[----:B------:R-:W2:Y:S01]  /*11fb0*/  LDL.LU R18, [R1+0x738] ;  /* 0x0007380001127983 */ /* 0x000ea20000300800 */
[----:B------:R-:W-:-:S05]  /*11fc0*/  IABS R11, R11 ;  /* 0x0000000b000b7213 */ /* 0x000fca0000000000 */
[----:B------:R-:W-:-:S04]  /*11fd0*/  IMAD.HI.U32 R12, R6, R11, RZ ;  /* 0x0000000b060c7227 */ /* 0x000fc800078e00ff */
[----:B------:R-:W-:-:S04]  /*11fe0*/  IMAD.MOV R12, RZ, RZ, -R12 ;  /* 0x000000ffff0c7224 */ /* 0x000fc800078e0a0c */
[----:B------:R-:W-:-:S05]  /*11ff0*/  IMAD R11, R0, R12, R11 ;  /* 0x0000000c000b7224 */ /* 0x000fca00078e020b */
[C---:B------:R-:W-:Y:S01]  /*12000*/  ISETP.GT.U32.AND P6, PT, R0.reuse, R11, PT ;  /* 0x0000000b0000720c */ /* 0x040fe20003fc4070 */
[----:B--2---:R0:W-:Y:S04]  /*12010*/  STL [R1+0x3e44], R18 ;  /* 0x003e441201007387 */ /* 0x0041e80000100800 */
[----:B0-----:R-:W2:Y:S01]  /*12020*/  LDL R18, [R1+0x730] ;  /* 0x0007300001127983 */ /* 0x001ea20000100800 */
[----:B------:R-:W-:-:S07]  /*12030*/  ISETP.GT.U32.AND P5, PT, R0, R7, PT ;  /* 0x000000070000720c */ /* 0x000fce0003fa4070 */
[----:B------:R-:W-:Y:S02]  /*12040*/  @!P6 IMAD.IADD R11, R11, 0x1, -R0 ;  /* 0x000000010b0be824 */ /* 0x000fe400078e0a00 */
[----:B------:R-:W-:-:S04]  /*12050*/  IMAD.HI.U32 R12, R6, R17, RZ ;  /* 0x00000011060c7227 */ /* 0x000fc800078e00ff */
[----:B------:R-:W-:Y:S01]  /*12060*/  IMAD.HI.U32 R2, R6, R13, RZ ;  /* 0x0000000d06027227 */ /* 0x000fe200078e00ff */
[----:B------:R-:W-:-:S03]  /*12070*/  ISETP.GT.U32.AND P6, PT, R0, R11, PT ;  /* 0x0000000b0000720c */ /* 0x000fc60003fc4070 */
[----:B------:R-:W-:Y:S02]  /*12080*/  IMAD.MOV R12, RZ, RZ, -R12 ;  /* 0x000000ffff0c7224 */ /* 0x000fe400078e0a0c */
[----:B------:R-:W-:Y:S02]  /*12090*/  IMAD.MOV R2, RZ, RZ, -R2 ;  /* 0x000000ffff027224 */ /* 0x000fe400078e0a02 */
[----:B------:R-:W-:Y:S02]  /*120a0*/  @!P5 IMAD.IADD R7, R7, 0x1, -R0 ;  /* 0x000000010707d824 */ /* 0x000fe400078e0a00 */
[C---:B------:R-:W-:Y:S02]  /*120b0*/  IMAD R17, R0.reuse, R12, R17 ;  /* 0x0000000c00117224 */ /* 0x040fe400078e0211 */
[----:B------:R-:W-:Y:S02]  /*120c0*/  IMAD R13, R0, R2, R13 ;  /* 0x00000002000d7224 */ /* 0x000fe400078e020d */
[----:B------:R-:W-:-:S04]  /*120d0*/  IMAD.HI.U32 R12, R6, R8, RZ ;  /* 0x00000008060c7227 */ /* 0x000fc800078e00ff */
[----:B------:R-:W-:Y:S02]  /*120e0*/  IMAD.MOV R12, RZ, RZ, -R12 ;  /* 0x000000ffff0c7224 */ /* 0x000fe400078e0a0c */
[----:B------:R-:W-:Y:S02]  /*120f0*/  @!P6 IMAD.IADD R11, R11, 0x1, -R0 ;  /* 0x000000010b0be824 */ /* 0x000fe400078e0a00 */
[----:B------:R-:W-:Y:S02]  /*12100*/  IMAD R12, R0, R12, R8 ;  /* 0x0000000c000c7224 */ /* 0x000fe400078e0208 */
[----:B------:R-:W3:Y:S01]  /*12110*/  LDL.LU R8, [R1+0x724] ;  /* 0x0007240001087983 */ /* 0x000ee20000300800 */
[----:B--2---:R-:W-:Y:S01]  /*12120*/  IABS R2, R18 ;  /* 0x0000001200027213 */ /* 0x004fe20000000000 */
[----:B------:R-:W-:-:S04]  /*12130*/  IMAD.MOV.U32 R18, RZ, RZ, R7 ;  /* 0x000000ffff127224 */ /* 0x000fc800078e0007 */
[----:B------:R-:W-:-:S05]  /*12140*/  @!P4 IMAD.MOV R18, RZ, RZ, -R18 ;  /* 0x000000ffff12c224 */ /* 0x000fca00078e0a12 */
[----:B------:R0:W-:Y:S02]  /*12150*/  STL [R1+0x460], R18 ;  /* 0x0004601201007387 */ /* 0x0001e40000100800 */
[----:B0-----:R-:W-:-:S05]  /*12160*/  MOV R18, R11 ;  /* 0x0000000b00127202 */ /* 0x001fca0000000f00 */
[----:B------:R-:W-:-:S05]  /*12170*/  @!P0 IMAD.MOV R18, RZ, RZ, -R18 ;  /* 0x000000ffff128224 */ /* 0x000fca00078e0a12 */
[----:B------:R0:W-:Y:S04]  /*12180*/  STL [R1+0x45c], R18 ;  /* 0x00045c1201007387 */ /* 0x0001e80000100800 */
[----:B0-----:R-:W2:Y:S01]  /*12190*/  LDL.LU R18, [R1+0x3e44] ;  /* 0x003e440001127983 */ /* 0x001ea20000300800 */
[----:B------:R-:W-:Y:S02]  /*121a0*/  ISETP.GT.U32.AND P3, PT, R0, R17, PT ;  /* 0x000000110000720c */ /* 0x000fe40003f64070 */
[----:B---3--:R-:W-:Y:S02]  /*121b0*/  ISETP.GE.AND P5, PT, R8, RZ, PT ;  /* 0x000000ff0800720c */ /* 0x008fe40003fa6270 */
[----:B----4-:R-:W-:-:S09]  /*121c0*/  IABS R8, R16 ;  /* 0x0000001000087213 */ /* 0x010fd20000000000 */
[----:B------:R-:W-:Y:S01]  /*121d0*/  @!P3 IMAD.IADD R17, R17, 0x1, -R0 ;  /* 0x000000011111b824 */ /* 0x000fe200078e0a00 */
[----:B------:R-:W-:Y:S02]  /*121e0*/  ISETP.GE.AND P3, PT, R10, RZ, PT ;  /* 0x000000ff0a00720c */ /* 0x000fe40003f66270 */
[----:B------:R-:W-:-:S05]  /*121f0*/  IABS R10, R10 ;  /* 0x0000000a000a7213 */ /* 0x000fca0000000000 */
[----:B------:R-:W-:Y:S01]  /*12200*/  IMAD.HI.U32 R16, R6, R10, RZ ;  /* 0x0000000a06107227 */ /* 0x000fe200078e00ff */
[----:B------:R0:W-:Y:S03]  /*12210*/  STL [R1+0x3e40], R29 ;  /* 0x003e401d01007387 */ /* 0x0001e60000100800 */
[----:B------:R-:W-:-:S04]  /*12220*/  IMAD.MOV R11, RZ, RZ, -R16 ;  /* 0x000000ffff0b7224 */ /* 0x000fc800078e0a10 */
[----:B------:R-:W-:Y:S01]  /*12230*/  IMAD R10, R0, R11, R10 ;  /* 0x0000000b000a7224 */ /* 0x000fe200078e020a */
[----:B0-----:R-:W3:Y:S01]  /*12240*/  LDL.LU R29, [R1+0x72c] ;  /* 0x00072c00011d7983 */ /* 0x001ee20000300800 */
[----:B--2---:R-:W-:-:S03]  /*12250*/  IABS R11, R18 ;  /* 0x00000012000b7213 */ /* 0x004fc60000000000 */
[----:B------:R0:W-:Y:S04]  /*12260*/  STL [R1+0x3e3c], R18 ;  /* 0x003e3c1201007387 */ /* 0x0001e80000100800 */
[----:B0-----:R-:W2:Y:S01]  /*12270*/  LDL R18, [R1+0x73c] ;  /* 0x00073c0001127983 */ /* 0x001ea20000100800 */
[C---:B------:R-:W-:Y:S02]  /*12280*/  ISETP.GT.U32.AND P6, PT, R0.reuse, R12, PT ;  /* 0x0000000c0000720c */ /* 0x040fe40003fc4070 */
[----:B------:R-:W-:Y:S02]  /*12290*/  IABS R9, R9 ;  /* 0x0000000900097213 */ /* 0x000fe40000000000 */
[----:B------:R-:W-:-:S03]  /*122a0*/  ISETP.GT.U32.AND P4, PT, R0, R17, PT ;  /* 0x000000110000720c */ /* 0x000fc60003f84070 */
[----:B------:R-:W-:-:S06]  /*122b0*/  IMAD.HI.U32 R7, R6, R9, RZ ;  /* 0x0000000906077227 */ /* 0x000fcc00078e00ff */
[----:B------:R-:W-:Y:S02]  /*122c0*/  @!P6 IMAD.IADD R12, R12, 0x1, -R0 ;  /* 0x000000010c0ce824 */ /* 0x000fe400078e0a00 */
[----:B------:R-:W-:Y:S02]  /*122d0*/  IMAD.MOV R7, RZ, RZ, -R7 ;  /* 0x000000ffff077224 */ /* 0x000fe400078e0a07 */
[----:B------:R-:W-:Y:S01]  /*122e0*/  IMAD.HI.U32 R16, R6, R2, RZ ;  /* 0x0000000206107227 */ /* 0x000fe200078e00ff */
[C---:B------:R-:W-:Y:S02]  /*122f0*/  ISETP.GT.U32.AND P6, PT, R0.reuse, R12, PT ;  /* 0x0000000c0000720c */ /* 0x040fe40003fc4070 */
[C---:B------:R-:W-:Y:S01]  /*12300*/  ISETP.GT.U32.AND P0, PT, R0.reuse, R13, PT ;  /* 0x0000000d0000720c */ /* 0x040fe20003f04070 */
[----:B------:R-:W-:Y:S02]  /*12310*/  IMAD R9, R0, R7, R9 ;  /* 0x0000000700097224 */ /* 0x000fe400078e0209 */
[----:B------:R-:W-:-:S04]  /*12320*/  IMAD.HI.U32 R7, R6, R8, RZ ;  /* 0x0000000806077227 */ /* 0x000fc800078e00ff */
[----:B------:R-:W-:Y:S02]  /*12330*/  IMAD.MOV R16, RZ, RZ, -R16 ;  /* 0x000000ffff107224 */ /* 0x000fe400078e0a10 */
[----:B------:R-:W-:Y:S02]  /*12340*/  @!P4 IMAD.IADD R17, R17, 0x1, -R0 ;  /* 0x000000011111c824 */ /* 0x000fe400078e0a00 */
[----:B------:R-:W-:Y:S02]  /*12350*/  IMAD.MOV R7, RZ, RZ, -R7 ;  /* 0x000000ffff077224 */ /* 0x000fe400078e0a07 */
[C---:B------:R-:W-:Y:S02]  /*12360*/  IMAD R2, R0.reuse, R16, R2 ;  /* 0x0000001000027224 */ /* 0x040fe400078e0202 */
[----:B------:R-:W-:Y:S02]  /*12370*/  IMAD R8, R0, R7, R8 ;  /* 0x0000000700087224 */ /* 0x000fe400078e0208 */
[----:B------:R-:W-:-:S02]  /*12380*/  @!P6 IMAD.IADD R12, R12, 0x1, -R0 ;  /* 0x000000010c0ce824 */ /* 0x000fc400078e0a00 */
[----:B------:R-:W-:-:S04]  /*12390*/  IMAD.HI.U32 R7, R6, R11, RZ ;  /* 0x0000000b06077227 */ /* 0x000fc800078e00ff */
[----:B------:R-:W-:Y:S01]  /*123a0*/  @!P0 IMAD.IADD R13, R13, 0x1, -R0 ;  /* 0x000000010d0d8824 */ /* 0x000fe200078e0a00 */
[----:B---3--:R-:W-:Y:S01]  /*123b0*/  ISETP.GE.AND P0, PT, R29, RZ, PT ;  /* 0x000000ff1d00720c */ /* 0x008fe20003f06270 */
[----:B------:R-:W-:Y:S01]  /*123c0*/  IMAD.MOV R7, RZ, RZ, -R7 ;  /* 0x000000ffff077224 */ /* 0x000fe200078e0a07 */
[----:B------:R-:W3:Y:S01]  /*123d0*/  LDL.LU R29, [R1+0x3e40] ;  /* 0x003e4000011d7983 */ /* 0x000ee20000300800 */
[----:B------:R-:W-:Y:S02]  /*123e0*/  @!P1 IMAD.MOV R12, RZ, RZ, -R12 ;  /* 0x000000ffff0c9224 */ /* 0x000fe400078e0a0c */
[----:B------:R-:W-:Y:S01]  /*123f0*/  IMAD R11, R0, R7, R11 ;  /* 0x00000007000b7224 */ /* 0x000fe200078e020b */
[----:B--2---:R-:W-:Y:S01]  /*12400*/  IABS R16, R18 ;  /* 0x0000001200107213 */ /* 0x004fe20000000000 */
[----:B------:R-:W-:Y:S02]  /*12410*/  IMAD.MOV.U32 R18, RZ, RZ, R17 ;  /* 0x000000ffff127224 */ /* 0x000fe400078e0011 */
[----:B------:R-:W2:Y:S02]  /*12420*/  LDL R17, [R1+0x740] ;  /* 0x0007400001117983 */ /* 0x000ea40000100800 */
[----:B------:R-:W-:-:S05]  /*12430*/  @!P2 IMAD.MOV R18, RZ, RZ, -R18 ;  /* 0x000000ffff12a224 */ /* 0x000fca00078e0a12 */
[----:B------:R0:W-:Y:S04]  /*12440*/  STL [R1+0x450], R18 ;  /* 0x0004501201007387 */ /* 0x0001e80000100800 */
[----:B0-----:R-:W4:Y:S04]  /*12450*/  LDL.LU R18, [R1+0x734] ;  /* 0x0007340001127983 */ /* 0x001f280000300800 */
[----:B------:R-:W-:Y:S04]  /*12460*/  STL [R1+0x454], R12 ;  /* 0x0004540c01007387 */ /* 0x000fe80000100800 */
[----:B------:R-:W3:Y:S01]  /*12470*/  LDL.LU R7, [R1+0x730] ;  /* 0x0007300001077983 */ /* 0x000ee20000300800 */
[----:B------:R-:W-:-:S13]  /*12480*/  ISETP.GT.U32.AND P6, PT, R0, R9, PT ;  /* 0x000000090000720c */ /* 0x000fda0003fc4070 */
[----:B------:R-:W-:-:S05]  /*12490*/  @!P6 IMAD.IADD R9, R9, 0x1, -R0 ;  /* 0x000000010909e824 */ /* 0x000fca00078e0a00 */
[----:B------:R-:W-:-:S13]  /*124a0*/  ISETP.GT.U32.AND P2, PT, R0, R9, PT ;  /* 0x000000090000720c */ /* 0x000fda0003f44070 */
[----:B------:R-:W-:Y:S01]  /*124b0*/  @!P2 IMAD.IADD R9, R9, 0x1, -R0 ;  /* 0x000000010909a824 */ /* 0x000fe200078e0a00 */
[----:B--2---:R-:W-:-:S05]  /*124c0*/  IABS R17, R17 ;  /* 0x0000001100117213 */ /* 0x004fca0000000000 */
[----:B------:R0:W-:Y:S01]  /*124d0*/  STL [R1+0x3e38], R17 ;  /* 0x003e381101007387 */ /* 0x0001e20000100800 */
[----:B---3--:R-:W-:Y:S01]  /*124e0*/  ISETP.GE.AND P2, PT, R7, RZ, PT ;  /* 0x000000ff0700720c */ /* 0x008fe20003f46270 */
[----:B------:R-:W-:Y:S02]  /*124f0*/  IMAD.HI.U32 R7, R6, R17, RZ ;  /* 0x0000001106077227 */ /* 0x000fe400078e00ff */
[----:B0-----:R-:W2:Y:S01]  /*12500*/  LDL R17, [R1+0x744] ;  /* 0x0007440001117983 */ /* 0x001ea20000100800 */
[----:B------:R-:W-:Y:S01]  /*12510*/  ISETP.GT.U32.AND P4, PT, R0, R10, PT ;  /* 0x0000000a0000720c */ /* 0x000fe20003f84070 */
[----:B------:R-:W-:-:S12]  /*12520*/  IMAD.HI.U32 R12, R6, R16, RZ ;  /* 0x00000010060c7227 */ /* 0x000fd800078e00ff */
[----:B------:R-:W-:Y:S01]  /*12530*/  @!P4 IMAD.IADD R10, R10, 0x1, -R0 ;  /* 0x000000010a0ac824 */ /* 0x000fe200078e0a00 */
[----:B------:R-:W-:-:S04]  /*12540*/  ISETP.GT.U32.AND P4, PT, R0, R13, PT ;  /* 0x0000000d0000720c */ /* 0x000fc80003f84070 */
[C---:B------:R-:W-:Y:S02]  /*12550*/  ISETP.GT.U32.AND P6, PT, R0.reuse, R10, PT ;  /* 0x0000000a0000720c */ /* 0x040fe40003fc4070 */
[----:B------:R-:W-:Y:S01]  /*12560*/  ISETP.GT.U32.AND P1, PT, R0, R2, PT ;  /* 0x000000020000720c */ /* 0x000fe20003f24070 */
[----:B------:R-:W-:-:S04]  /*12570*/  IMAD.MOV R12, RZ, RZ, -R12 ;  /* 0x000000ffff0c7224 */ /* 0x000fc800078e0a0c */
[----:B------:R-:W-:Y:S02]  /*12580*/  IMAD R16, R0, R12, R16 ;  /* 0x0000000c00107224 */ /* 0x000fe400078e0210 */
[----:B------:R-:W-:-:S04]  /*12590*/  @!P4 IMAD.IADD R13, R13, 0x1, -R0 ;  /* 0x000000010d0dc824 */ /* 0x000fc800078e0a00 */
[--C-:B------:R-:W-:Y:S02]  /*125a0*/  @!P6 IMAD.IADD R10, R10, 0x1, -R0.reuse ;  /* 0x000000010a0ae824 */ /* 0x100fe400078e0a00 */
[----:B------:R-:W-:Y:S02]  /*125b0*/  @!P5 IMAD.MOV R13, RZ, RZ, -R13 ;  /* 0x000000ffff0dd224 */ /* 0x000fe400078e0a0d */
[----:B------:R-:W-:Y:S01]  /*125c0*/  @!P1 IMAD.IADD R2, R2, 0x1, -R0 ;  /* 0x0000000102029824 */ /* 0x000fe200078e0a00 */
[----:B----4-:R-:W-:Y:S02]  /*125d0*/  ISETP.GE.AND P1, PT, R18, RZ, PT ;  /* 0x000000ff1200720c */ /* 0x010fe40003f26270 */
[----:B------:R-:W3:Y:S01]  /*125e0*/  LDL.LU R18, [R1+0x3e3c] ;  /* 0x003e3c0001127983 */ /* 0x000ee20000300800 */
[----:B--2---:R-:W-:Y:S01]  /*125f0*/  IABS R12, R17 ;  /* 0x00000011000c7213 */ /* 0x004fe20000000000 */
[----:B------:R-:W-:Y:S02]  /*12600*/  IMAD.MOV.U32 R17, RZ, RZ, R10 ;  /* 0x000000ffff117224 */ /* 0x000fe400078e000a */
[----:B------:R-:W2:Y:S02]  /*12610*/  LDL R10, [R1+0x748] ;  /* 0x00074800010a7983 */ /* 0x000ea40000100800 */
[----:B------:R-:W-:-:S02]  /*12620*/  @!P3 IMAD.MOV R17, RZ, RZ, -R17 ;  /* 0x000000ffff11b224 */ /* 0x000fc400078e0a11 */
[----:B------:R-:W-:Y:S04]  /*12630*/  STL [R1+0x43c], R13 ;  /* 0x00043c0d01007387 */ /* 0x000fe80000100800 */
[----:B------:R0:W-:Y:S04]  /*12640*/  STL [R1+0x448], R17 ;  /* 0x0004481101007387 */ /* 0x0001e80000100800 */
[----:B0-----:R-:W4:Y:S01]  /*12650*/  LDL.LU R17, [R1+0x3e38] ;  /* 0x003e380001117983 */ /* 0x001f220000300800 */
[----:B------:R-:W-:Y:S02]  /*12660*/  IMAD.MOV.U32 R13, RZ, RZ, R9 ;  /* 0x000000ffff0d7224 */ /* 0x000fe400078e0009 */
[----:B------:R-:W-:-:S02]  /*12670*/  IMAD.MOV R7, RZ, RZ, -R7 ;  /* 0x000000ffff077224 */ /* 0x000fc400078e0a07 */
[----:B------:R-:W-:Y:S01]  /*12680*/  @!P0 IMAD.MOV R13, RZ, RZ, -R13 ;  /* 0x000000ffff0d8224 */ /* 0x000fe200078e0a0d */
[----:B------:R0:W-:Y:S04]  /*12690*/  STL [R1+0x3e34], R3 ;  /* 0x003e340301007387 */ /* 0x0001e80000100800 */
[----:B0-----:R-:W2:Y:S01]  /*126a0*/  LDL.LU R3, [R1+0x740] ;  /* 0x0007400001037983 */ /* 0x001ea20000300800 */
[----:B---3--:R-:W-:-:S03]  /*126b0*/  ISETP.GE.AND P3, PT, R18, RZ, PT ;  /* 0x000000ff1200720c */ /* 0x008fc60003f66270 */
[----:B------:R-:W3:Y:S04]  /*126c0*/  LDL R9, [R1+0x74c] ;  /* 0x00074c0001097983 */ /* 0x000ee80000100800 */
[----:B------:R0:W-:Y:S04]  /*126d0*/  STL [R1+0x44c], R13 ;  /* 0x00044c0d01007387 */ /* 0x0001e80000100800 */
[----:B0-----:R-:W2:Y:S04]  /*126e0*/  LDL.LU R13, [R1+0x744] ;  /* 0x00074400010d7983 */ /* 0x001ea80000300800 */
[----:B------:R-:W2:Y:S01]  /*126f0*/  LDL R18, [R1+0x750] ;  /* 0x0007500001127983 */ /* 0x000ea20000100800 */
[----:B----4-:R-:W-:-:S03]  /*12700*/  IMAD R17, R0, R7, R17 ;  /* 0x0000000700117224 */ /* 0x010fc600078e0211 */
[----:B------:R-:W4:Y:S01]  /*12710*/  LDL.LU R7, [R1+0x73c] ;  /* 0x00073c0001077983 */ /* 0x000f220000300800 */
[C---:B------:R-:W-:Y:S02]  /*12720*/  ISETP.GT.U32.AND P4, PT, R0.reuse, R8, PT ;  /* 0x000000080000720c */ /* 0x040fe40003f84070 */
[----:B------:R-:W-:-:S11]  /*12730*/  ISETP.GT.U32.AND P6, PT, R0, R11, PT ;  /* 0x0000000b0000720c */ /* 0x000fd60003fc4070 */
[--C-:B------:R-:W-:Y:S01]  /*12740*/  @!P4 IMAD.IADD R8, R8, 0x1, -R0.reuse ;  /* 0x000000010808c824 */ /* 0x100fe200078e0a00 */
[----:B------:R-:W-:Y:S01]  /*12750*/  ISETP.GT.U32.AND P4, PT, R0, R2, PT ;  /* 0x000000020000720c */ /* 0x000fe20003f84070 */
[----:B------:R-:W-:-:S05]  /*12760*/  @!P6 IMAD.IADD R11, R11, 0x1, -R0 ;  /* 0x000000010b0be824 */ /* 0x000fca00078e0a00 */
[----:B------:R-:W-:-:S07]  /*12770*/  ISETP.GT.U32.AND P5, PT, R0, R11, PT ;  /* 0x0000000b0000720c */ /* 0x000fce0003fa4070 */
[----:B------:R-:W-:Y:S01]  /*12780*/  @!P4 IMAD.IADD R2, R2, 0x1, -R0 ;  /* 0x000000010202c824 */ /* 0x000fe200078e0a00 */
[----:B---3--:R-:W-:-:S05]  /*12790*/  IABS R9, R9 ;  /* 0x0000000900097213 */ /* 0x008fca0000000000 */
[----:B------:R-:W-:Y:S01]  /*127a0*/  @!P5 IMAD.IADD R11, R11, 0x1, -R0 ;  /* 0x000000010b0bd824 */ /* 0x000fe200078e0a00 */
[----:B--2---:R-:W-:Y:S02]  /*127b0*/  ISETP.GE.AND P5, PT, R3, RZ, PT ;  /* 0x000000ff0300720c */ /* 0x004fe40003fa6270 */
[----:B------:R-:W2:Y:S04]  /*127c0*/  LDL.LU R3, [R1+0x3e34] ;  /* 0x003e340001037983 */ /* 0x000ea80000300800 */
[----:B------:R0:W-:Y:S01]  /*127d0*/  STL [R1+0x3e30], R9 ;  /* 0x003e300901007387 */ /* 0x0001e20000100800 */
[----:B----4-:R-:W-:Y:S02]  /*127e0*/  ISETP.GE.AND P4, PT, R7, RZ, PT ;  /* 0x000000ff0700720c */ /* 0x010fe40003f86270 */
[----:B------:R-:W-:Y:S01]  /*127f0*/  IABS R7, R10 ;  /* 0x0000000a00077213 */ /* 0x000fe20000000000 */
[----:B------:R-:W-:-:S04]  /*12800*/  IMAD.HI.U32 R10, R6, R12, RZ ;  /* 0x0000000c060a7227 */ /* 0x000fc800078e00ff */
[----:B------:R-:W-:-:S04]  /*12810*/  IMAD.MOV R10, RZ, RZ, -R10 ;  /* 0x000000ffff0a7224 */ /* 0x000fc800078e0a0a */
[----:B------:R-:W-:Y:S01]  /*12820*/  IMAD R12, R0, R10, R12 ;  /* 0x0000000a000c7224 */ /* 0x000fe200078e020c */
[----:B------:R-:W-:Y:S01]  /*12830*/  IABS R10, R18 ;  /* 0x00000012000a7213 */ /* 0x000fe20000000000 */
[----:B------:R-:W-:Y:S02]  /*12840*/  IMAD.MOV.U32 R18, RZ, RZ, R2 ;  /* 0x000000ffff127224 */ /* 0x000fe400078e0002 */
[----:B------:R-:W-:-:S04]  /*12850*/  IMAD.HI.U32 R2, R6, R9, RZ ;  /* 0x0000000906027227 */ /* 0x000fc800078e00ff */
[----:B0-----:R-:W-:-:S04]  /*12860*/  IMAD.MOV.U32 R9, RZ, RZ, R18 ;  /* 0x000000ffff097224 */ /* 0x001fc800078e0012 */
[----:B------:R-:W-:Y:S01]  /*12870*/  @!P2 IMAD.MOV R9, RZ, RZ, -R9 ;  /* 0x000000ffff09a224 */ /* 0x000fe200078e0a09 */
[----:B------:R-:W-:Y:S04]  /*12880*/  STL [R1+0x444], R18 ;  /* 0x0004441201007387 */ /* 0x000fe80000100800 */
[----:B------:R0:W-:Y:S04]  /*12890*/  @!P2 STL [R1+0x444], R9 ;  /* 0x000444090100a387 */ /* 0x0001e80000100800 */
[----:B0-----:R-:W3:Y:S01]  /*128a0*/  LDL.LU R9, [R1+0x748] ;  /* 0x0007480001097983 */ /* 0x001ee20000300800 */
[----:B------:R-:W-:-:S02]  /*128b0*/  ISETP.GT.U32.AND P6, PT, R0, R8, PT ;  /* 0x000000080000720c */ /* 0x000fc40003fc4070 */
[----:B------:R-:W-:-:S11]  /*128c0*/  ISETP.GT.U32.AND P0, PT, R0, R16, PT ;  /* 0x000000100000720c */ /* 0x000fd60003f04070 */
[----:B------:R-:W-:Y:S01]  /*128d0*/  @!P6 IMAD.IADD R8, R8, 0x1, -R0 ;  /* 0x000000010808e824 */ /* 0x000fe200078e0a00 */
[----:B------:R-:W-:-:S03]  /*128e0*/  ISETP.GT.U32.AND P6, PT, R0, R17, PT ;  /* 0x000000110000720c */ /* 0x000fc60003fc4070 */
[----:B------:R-:W-:Y:S02]  /*128f0*/  IMAD.MOV.U32 R18, RZ, RZ, R8 ;  /* 0x000000ffff127224 */ /* 0x000fe400078e0008 */
[----:B------:R-:W-:Y:S02]  /*12900*/  @!P0 IMAD.IADD R16, R16, 0x1, -R0 ;  /* 0x0000000110108824 */ /* 0x000fe400078e0a00 */
[----:B------:R-:W-:Y:S01]  /*12910*/  @!P1 IMAD.MOV R18, RZ, RZ, -R18 ;  /* 0x000000ffff129224 */ /* 0x000fe200078e0a12 */
[----:B------:R-:W-:Y:S01]  /*12920*/  ISETP.GE.AND P0, PT, R13, RZ, PT ;  /* 0x000000ff0d00720c */ /* 0x000fe20003f06270 */
[----:B------:R-:W-:-:S04]  /*12930*/  IMAD.HI.U32 R13, R6, R7, RZ ;  /* 0x00000007060d7227 */ /* 0x000fc800078e00ff */
[----:B------:R-:W-:Y:S01]  /*12940*/  @!P3 IMAD.MOV R11, RZ, RZ, -R11 ;  /* 0x000000ffff0bb224 */ /* 0x000fe200078e0a0b */
[----:B------:R-:W-:Y:S01]  /*12950*/  STL [R1+0x440], R18 ;  /* 0x0004401201007387 */ /* 0x000fe20000100800 */
[----:B------:R-:W-:Y:S01]  /*12960*/  @!P6 IMAD.IADD R17, R17, 0x1, -R0 ;  /* 0x000000011111e824 */ /* 0x000fe200078e0a00 */
[----:B------:R-:W-:Y:S02]  /*12970*/  ISETP.GT.U32.AND P6, PT, R0, R12, PT ;  /* 0x0000000c0000720c */ /* 0x000fe40003fc4070 */
[----:B------:R0:W-:Y:S01]  /*12980*/  STL [R1+0x3e2c], R12 ;  /* 0x003e2c0c01007387 */ /* 0x0001e20000100800 */
[----:B------:R-:W-:-:S03]  /*12990*/  IMAD.MOV R8, RZ, RZ, -R13 ;  /* 0x000000ffff087224 */ /* 0x000fc600078e0a0d */
[----:B0-----:R-:W4:Y:S04]  /*129a0*/  LDL.LU R12, [R1+0x74c] ;  /* 0x00074c00010c7983 */ /* 0x001f280000300800 */
[----:B------:R0:W-:Y:S04]  /*129b0*/  STL [R1+0x438], R11 ;  /* 0x0004380b01007387 */ /* 0x0001e80000100800 */
[----:B------:R-:W2:Y:S04]  /*129c0*/  LDL R13, [R1+0x75c] ;  /* 0x00075c00010d7983 */ /* 0x000ea80000100800 */
[----:B------:R-:W2:Y:S04]  /*129d0*/  LDL R18, [R1+0x760] ;  /* 0x0007600001127983 */ /* 0x000ea80000100800 */
[----:B0-----:R-:W2:Y:S01]  /*129e0*/  LDL R11, [R1+0x758] ;  /* 0x00075800010b7983 */ /* 0x001ea20000100800 */
[----:B---3--:R-:W-:-:S03]  /*129f0*/  ISETP.GE.AND P3, PT, R9, RZ, PT ;  /* 0x000000ff0900720c */ /* 0x008fc60003f66270 */
[----:B------:R-:W3:Y:S01]  /*12a00*/  LDL.LU R9, [R1+0x3e30] ;  /* 0x003e300001097983 */ /* 0x000ee20000300800 */
[----:B------:R-:W-:Y:S01]  /*12a10*/  ISETP.GT.U32.AND P1, PT, R0, R17, PT ;  /* 0x000000110000720c */ /* 0x000fe20003f24070 */
[----:B------:R-:W-:-:S12]  /*12a20*/  IMAD.MOV R2, RZ, RZ, -R2 ;  /* 0x000000ffff027224 */ /* 0x000fd800078e0a02 */
[----:B------:R-:W-:Y:S01]  /*12a30*/  @!P1 IMAD.IADD R17, R17, 0x1, -R0 ;  /* 0x0000000111119824 */ /* 0x000fe200078e0a00 */
[----:B----4-:R-:W-:Y:S01]  /*12a40*/  ISETP.GE.AND P1, PT, R12, RZ, PT ;  /* 0x000000ff0c00720c */ /* 0x010fe20003f26270 */
[C---:B---3--:R-:W-:Y:S02]  /*12a50*/  IMAD R9, R0.reuse, R2, R9 ;  /* 0x0000000200097224 */ /* 0x048fe400078e0209 */
[----:B------:R-:W3:Y:S04]  /*12a60*/  LDL R2, [R1+0x754] ;  /* 0x0007540001027983 */ /* 0x000ee80000100800 */
[----:B------:R-:W4:Y:S01]  /*12a70*/  LDL.LU R12, [R1+0x3e2c] ;  /* 0x003e2c00010c7983 */ /* 0x000f220000300800 */
[C---:B------:R-:W-:Y:S01]  /*12a80*/  ISETP.GT.U32.AND P2, PT, R0.reuse, R16, PT ;  /* 0x000000100000720c */ /* 0x040fe20003f44070 */
[----:B------:R-:W-:-:S02]  /*12a90*/  IMAD R7, R0, R8, R7 ;  /* 0x0000000800077224 */ /* 0x000fc400078e0207 */
[----:B------:R-:W-:-:S04]  /*12aa0*/  IMAD.HI.U32 R8, R6, R10, RZ ;  /* 0x0000000a06087227 */ /* 0x000fc800078e00ff */
[----:B------:R-:W-:-:S06]  /*12ab0*/  IMAD.MOV R8, RZ, RZ, -R8 ;  /* 0x000000ffff087224 */ /* 0x000fcc00078e0a08 */
[----:B------:R-:W-:Y:S01]  /*12ac0*/  @!P2 IMAD.IADD R16, R16, 0x1, -R0 ;  /* 0x000000011010a824 */ /* 0x000fe200078e0a00 */
[C---:B------:R-:W-:Y:S01]  /*12ad0*/  ISETP.GT.U32.AND P2, PT, R0.reuse, R7, PT ;  /* 0x000000070000720c */ /* 0x040fe20003f44070 */
[----:B------:R-:W-:-:S05]  /*12ae0*/  IMAD R10, R0, R8, R10 ;  /* 0x00000008000a7224 */ /* 0x000fca00078e020a */
[----:B------:R0:W-:Y:S02]  /*12af0*/  STL [R1+0x3e28], R10 ;  /* 0x003e280a01007387 */ /* 0x0001e40000100800 */
[----:B0-----:R-:W-:-:S05]  /*12b00*/  IMAD.MOV.U32 R10, RZ, RZ, R16 ;  /* 0x000000ffff0a7224 */ /* 0x001fca00078e0010 */
[----:B------:R-:W-:Y:S02]  /*12b10*/  @!P2 IMAD.IADD R7, R7, 0x1, -R0 ;  /* 0x000000010707a824 */ /* 0x000fe400078e0a00 */
[----:B------:R-:W-:Y:S01]  /*12b20*/  @!P4 IMAD.MOV R10, RZ, RZ, -R10 ;  /* 0x000000ffff0ac224 */ /* 0x000fe200078e0a0a */
[----:B--2---:R-:W-:-:S04]  /*12b30*/  IABS R8, R11 ;  /* 0x0000000b00087213 */ /* 0x004fc80000000000 */
[----:B------:R0:W-:Y:S01]  /*12b40*/  STL [R1+0x434], R10 ;  /* 0x0004340a01007387 */ /* 0x0001e20000100800 */
[----:B------:R-:W-:Y:S02]  /*12b50*/  IABS R11, R13 ;  /* 0x0000000d000b7213 */ /* 0x000fe40000000000 */
[----:B------:R-:W-:Y:S01]  /*12b60*/  IABS R13, R18 ;  /* 0x00000012000d7213 */ /* 0x000fe20000000000 */
[----:B0-----:R-:W-:Y:S02]  /*12b70*/  IMAD.MOV.U32 R10, RZ, RZ, R17 ;  /* 0x000000ffff0a7224 */ /* 0x001fe400078e0011 */
[----:B------:R-:W2:Y:S02]  /*12b80*/  LDL.LU R17, [R1+0x750] ;  /* 0x0007500001117983 */ /* 0x000ea40000300800 */
[----:B------:R-:W-:-:S05]  /*12b90*/  @!P5 IMAD.MOV R10, RZ, RZ, -R10 ;  /* 0x000000ffff0ad224 */ /* 0x000fca00078e0a0a */
[----:B------:R0:W-:Y:S04]  /*12ba0*/  STL [R1+0x430], R10 ;  /* 0x0004300a01007387 */ /* 0x0001e80000100800 */
[----:B0-----:R-:W2:Y:S04]  /*12bb0*/  LDL.LU R10, [R1+0x3e28] ;  /* 0x003e2800010a7983 */ /* 0x001ea80000300800 */
[----:B------:R-:W-:Y:S04]  /*12bc0*/  STL [R1+0x3e24], R19 ;  /* 0x003e241301007387 */ /* 0x000fe80000100800 */
[----:B------:R0:W-:Y:S04]  /*12bd0*/  STL [R1+0x3e20], R15 ;  /* 0x003e200f01007387 */ /* 0x0001e80000100800 */
[----:B0-----:R-:W2:Y:S01]  /*12be0*/  LDL.LU R15, [R1+0x758] ;  /* 0x00075800010f7983 */ /* 0x001ea20000300800 */
[----:B----4-:R-:W-:Y:S01]  /*12bf0*/  @!P6 IMAD.IADD R12, R12, 0x1, -R0 ;  /* 0x000000010c0ce824 */ /* 0x010fe200078e0a00 */
[----:B---3--:R-:W-:-:S04]  /*12c00*/  IABS R2, R2 ;  /* 0x0000000200027213 */ /* 0x008fc80000000000 */
[----:B------:R-:W-:Y:S01]  /*12c10*/  ISETP.GT.U32.AND P2, PT, R0, R12, PT ;  /* 0x0000000c0000720c */ /* 0x000fe20003f44070 */
[----:B------:R-:W-:-:S04]  /*12c20*/  IMAD.HI.U32 R18, R6, R2, RZ ;  /* 0x0000000206127227 */ /* 0x000fc800078e00ff */
[----:B------:R-:W-:-:S04]  /*12c30*/  IMAD.MOV R18, RZ, RZ, -R18 ;  /* 0x000000ffff127224 */ /* 0x000fc800078e0a12 */
[----:B------:R-:W-:Y:S02]  /*12c40*/  IMAD R2, R0, R18, R2 ;  /* 0x0000001200027224 */ /* 0x000fe400078e0202 */
[----:B------:R-:W3:Y:S02]  /*12c50*/  LDL.LU R18, [R1+0x764] ;  /* 0x0007640001127983 */ /* 0x000ee40000300800 */
[----:B------:R-:W-:-:S04]  /*12c60*/  @!P2 IMAD.IADD R12, R12, 0x1, -R0 ;  /* 0x000000010c0ca824 */ /* 0x000fc800078e0a00 */
[----:B------:R-:W-:Y:S02]  /*12c70*/  IMAD.MOV.U32 R19, RZ, RZ, R12 ;  /* 0x000000ffff137224 */ /* 0x000fe400078e000c */
[----:B------:R-:W4:Y:S02]  /*12c80*/  LDL.LU R12, [R1+0x754] ;  /* 0x00075400010c7983 */ /* 0x000f240000300800 */
[----:B------:R-:W-:-:S05]  /*12c90*/  @!P0 IMAD.MOV R19, RZ, RZ, -R19 ;  /* 0x000000ffff138224 */ /* 0x000fca00078e0a13 */
[----:B------:R0:W-:Y:S04]  /*12ca0*/  STL [R1+0x42c], R19 ;  /* 0x00042c1301007387 */ /* 0x0001e80000100800 */
[----:B0-----:R-:W2:Y:S01]  /*12cb0*/  LDL.LU R19, [R1+0x3e24] ;  /* 0x003e240001137983 */ /* 0x001ea20000300800 */
[----:B------:R-:W-:-:S13]  /*12cc0*/  ISETP.GT.U32.AND P6, PT, R0, R9, PT ;  /* 0x000000090000720c */ /* 0x000fda0003fc4070 */
[----:B------:R-:W-:Y:S02]  /*12cd0*/  @!P6 IADD3 R9, R9, -R0, RZ ;  /* 0x800000000909e210 */ /* 0x000fe40007ffe0ff */
[----:B------:R-:W-:Y:S01]  /*12ce0*/  ISETP.GT.U32.AND P6, PT, R0, R7, PT ;  /* 0x000000070000720c */ /* 0x000fe20003fc4070 */
[----:B---3--:R0:W-:Y:S01]  /*12cf0*/  STL [R1+0x3e18], R18 ;  /* 0x003e181201007387 */ /* 0x0081e20000100800 */
[----:B----4-:R-:W-:Y:S02]  /*12d00*/  ISETP.GE.AND P0, PT, R12, RZ, PT ;  /* 0x000000ff0c00720c */ /* 0x010fe40003f06270 */
[----:B------:R-:W-:Y:S02]  /*12d10*/  IABS R12, R18 ;  /* 0x00000012000c7213 */ /* 0x000fe40000000000 */
[----:B0-----:R-:W3:Y:S01]  /*12d20*/  LDL.LU R18, [R1+0x75c] ;  /* 0x00075c0001127983 */ /* 0x001ee20000300800 */
[----:B--2---:R-:W-:-:S06]  /*12d30*/  ISETP.GT.U32.AND P5, PT, R0, R10, PT ;  /* 0x0000000a0000720c */ /* 0x004fcc0003fa4070 */
[----:B------:R-:W-:Y:S01]  /*12d40*/  @!P6 IMAD.IADD R7, R7, 0x1, -R0 ;  /* 0x000000010707e824 */ /* 0x000fe200078e0a00 */
[----:B------:R-:W-:Y:S01]  /*12d50*/  ISETP.GT.U32.AND P6, PT, R0, R2, PT ;  /* 0x000000020000720c */ /* 0x000fe20003fc4070 */
[----:B------:R-:W-:-:S04]  /*12d60*/  IMAD.HI.U32 R16, R6, R8, RZ ;  /* 0x0000000806107227 */ /* 0x000fc800078e00ff */
[----:B------:R-:W-:Y:S01]  /*12d70*/  IMAD.MOV R16, RZ, RZ, -R16 ;  /* 0x000000ffff107224 */ /* 0x000fe200078e0a10 */
[----:B------:R-:W-:-:S03]  /*12d80*/  ISETP.GT.U32.AND P4, PT, R0, R9, PT ;  /* 0x000000090000720c */ /* 0x000fc60003f84070 */
[----:B------:R-:W-:Y:S02]  /*12d90*/  IMAD R8, R0, R16, R8 ;  /* 0x0000001000087224 */ /* 0x000fe400078e0208 */
[----:B------:R-:W-:-:S04]  /*12da0*/  IMAD.HI.U32 R16, R6, R13, RZ ;  /* 0x0000000d06107227 */ /* 0x000fc800078e00ff */
[--C-:B------:R-:W-:Y:S02]  /*12db0*/  @!P5 IMAD.IADD R10, R10, 0x1, -R0.reuse ;  /* 0x000000010a0ad824 */ /* 0x100fe400078e0a00 */
[----:B------:R-:W-:Y:S01]  /*12dc0*/  @!P6 IMAD.IADD R2, R2, 0x1, -R0 ;  /* 0x000000010202e824 */ /* 0x000fe200078e0a00 */
[----:B------:R-:W-:Y:S01]  /*12dd0*/  ISETP.GE.AND P6, PT, R15, RZ, PT ;  /* 0x000000ff0f00720c */ /* 0x000fe20003fc6270 */
[----:B------:R-:W-:Y:S01]  /*12de0*/  IMAD.MOV R16, RZ, RZ, -R16 ;  /* 0x000000ffff107224 */ /* 0x000fe200078e0a10 */
[----:B------:R-:W2:Y:S01]  /*12df0*/  LDL.LU R15, [R1+0x3e20] ;  /* 0x003e2000010f7983 */ /* 0x000ea20000300800 */
[----:B------:R-:W-:Y:S01]  /*12e00*/  ISETP.GE.AND P2, PT, R17, RZ, PT ;  /* 0x000000ff1100720c */ /* 0x000fe20003f46270 */
[----:B------:R-:W-:Y:S01]  /*12e10*/  IMAD.HI.U32 R17, R6, R11, RZ ;  /* 0x0000000b06117227 */ /* 0x000fe200078e00ff */
[----:B------:R-:W-:Y:S01]  /*12e20*/  ISETP.GT.U32.AND P5, PT, R0, R10, PT ;  /* 0x0000000a0000720c */ /* 0x000fe20003fa4070 */
[----:B------:R0:W-:Y:S02]  /*12e30*/  STL [R1+0x3e1c], R3 ;  /* 0x003e1c0301007387 */ /* 0x0001e40000100800 */
[----:B------:R-:W-:-:S02]  /*12e40*/  IMAD.MOV R17, RZ, RZ, -R17 ;  /* 0x000000ffff117224 */ /* 0x000fc400078e0a11 */
[----:B0-----:R-:W-:Y:S02]  /*12e50*/  IMAD.MOV.U32 R3, RZ, RZ, R7 ;  /* 0x000000ffff037224 */ /* 0x001fe400078e0007 */
[C---:B------:R-:W-:Y:S02]  /*12e60*/  IMAD R7, R0.reuse, R16, R13 ;  /* 0x0000001000077224 */ /* 0x040fe400078e020d */
[----:B------:R-:W-:Y:S02]  /*12e70*/  IMAD.MOV.U32 R16, RZ, RZ, R3 ;  /* 0x000000ffff107224 */ /* 0x000fe400078e0003 */
[----:B------:R-:W-:Y:S02]  /*12e80*/  IMAD R11, R0, R17, R11 ;  /* 0x00000011000b7224 */ /* 0x000fe400078e020b */
[----:B------:R-:W-:Y:S01]  /*12e90*/  @!P3 IMAD.MOV R16, RZ, RZ, -R16 ;  /* 0x000000ffff10b224 */ /* 0x000fe200078e0a10 */
[----:B------:R-:W4:Y:S01]  /*12ea0*/  LDL.LU R17, [R1+0x768] ;  /* 0x0007680001117983 */ /* 0x000f220000300800 */
[----:B------:R-:W-:-:S03]  /*12eb0*/  @!P4 IMAD.IADD R9, R9, 0x1, -R0 ;  /* 0x000000010909c824 */ /* 0x000fc600078e0a00 */
[----:B------:R0:W-:Y:S01]  /*12ec0*/  STL [R1+0x428], R3 ;  /* 0x0004280301007387 */ /* 0x0001e20000100800 */
[----:B------:R-:W-:Y:S02]  /*12ed0*/  @!P5 IMAD.IADD R10, R10, 0x1, -R0 ;  /* 0x000000010a0ad824 */ /* 0x000fe400078e0a00 */
[----:B------:R-:W-:Y:S01]  /*12ee0*/  IMAD.HI.U32 R13, R6, R12, RZ ;  /* 0x0000000c060d7227 */ /* 0x000fe200078e00ff */
[----:B0-----:R-:W2:Y:S04]  /*12ef0*/  LDL.LU R3, [R1+0x3e1c] ;  /* 0x003e1c0001037983 */ /* 0x001ea80000300800 */
[----:B------:R0:W-:Y:S01]  /*12f00*/  @!P3 STL [R1+0x428], R16 ;  /* 0x000428100100b387 */ /* 0x0001e20000100800 */
[----:B------:R-:W-:Y:S02]  /*12f10*/  IMAD.MOV R13, RZ, RZ, -R13 ;  /* 0x000000ffff0d7224 */ /* 0x000fe400078e0a0d */
[----:B0-----:R-:W-:-:S04]  /*12f20*/  IMAD.MOV.U32 R16, RZ, RZ, R9 ;  /* 0x000000ffff107224 */ /* 0x001fc800078e0009 */
[----:B------:R-:W-:Y:S02]  /*12f30*/  @!P1 IMAD.MOV R16, RZ, RZ, -R16 ;  /* 0x000000ffff109224 */ /* 0x000fe400078e0a10 */
[----:B------:R-:W-:Y:S02]  /*12f40*/  IMAD R12, R0, R13, R12 ;  /* 0x0000000d000c7224 */ /* 0x000fe400078e020c */
[----:B---3--:R-:W-:Y:S02]  /*12f50*/  IMAD.MOV.U32 R9, RZ, RZ, R18 ;  /* 0x000000ffff097224 */ /* 0x008fe400078e0012 */
[----:B------:R-:W-:Y:S02]  /*12f60*/  IMAD.MOV.U32 R18, RZ, RZ, R10 ;  /* 0x000000ffff127224 */ /* 0x000fe400078e000a */
[----:B------:R-:W3:Y:S02]  /*12f70*/  LDL R10, [R1+0x76c] ;  /* 0x00076c00010a7983 */ /* 0x000ee40000100800 */
[----:B------:R-:W-:-:S02]  /*12f80*/  @!P2 IMAD.MOV R18, RZ, RZ, -R18 ;  /* 0x000000ffff12a224 */ /* 0x000fc400078e0a12 */
[----:B------:R0:W-:Y:S04]  /*12f90*/  STL [R1+0x424], R16 ;  /* 0x0004241001007387 */ /* 0x0001e80000100800 */
[----:B0-----:R-:W2:Y:S04]  /*12fa0*/  LDL R16, [R1+0x770] ;  /* 0x0007700001107983 */ /* 0x001ea80000100800 */
[----:B------:R-:W3:Y:S04]  /*12fb0*/  LDL.LU R13, [R1+0x760] ;  /* 0x00076000010d7983 */ /* 0x000ee80000300800 */
[----:B------:R0:W-:Y:S04]  /*12fc0*/  STL [R1+0x420], R18 ;  /* 0x0004201201007387 */ /* 0x0001e80000100800 */
[----:B0-----:R-:W2:Y:S01]  /*12fd0*/  LDL.LU R18, [R1+0x3e18] ;  /* 0x003e180001127983 */ /* 0x001ea20000300800 */
[----:B------:R-:W-:-:S02]  /*12fe0*/  ISETP.GT.U32.AND P4, PT, R0, R8, PT ;  /* 0x000000080000720c */ /* 0x000fc40003f84070 */
[----:B------:R-:W-:-:S11]  /*12ff0*/  ISETP.GT.U32.AND P5, PT, R0, R11, PT ;  /* 0x0000000b0000720c */ /* 0x000fd60003fa4070 */
[----:B------:R-:W-:Y:S01]  /*13000*/  @!P4 IMAD.IADD R8, R8, 0x1, -R0 ;  /* 0x000000010808c824 */ /* 0x000fe200078e0a00 */
[----:B------:R-:W-:-:S04]  /*13010*/  ISETP.GT.U32.AND P4, PT, R0, R2, PT ;  /* 0x000000020000720c */ /* 0x000fc80003f84070 */
[----:B------:R-:W-:Y:S01]  /*13020*/  ISETP.GT.U32.AND P3, PT, R0, R8, PT ;  /* 0x000000080000720c */ /* 0x000fe20003f64070 */
[----:B------:R-:W-:Y:S01]  /*13030*/  @!P5 IMAD.IADD R11, R11, 0x1, -R0 ;  /* 0x000000010b0bd824 */ /* 0x000fe200078e0a00 */
[----:B------:R-:W-:Y:S02]  /*13040*/  ISETP.GE.AND P1, PT, R9, RZ, PT ;  /* 0x000000ff0900720c */ /* 0x000fe40003f26270 */
[----:B----4-:R-:W-:-:S05]  /*13050*/  IABS R9, R17 ;  /* 0x0000001100097213 */ /* 0x010fca0000000000 */
[----:B------:R-:W-:-:S04]  /*13060*/  @!P4 IMAD.IADD R2, R2, 0x1, -R0 ;  /* 0x000000010202c824 */ /* 0x000fc800078e0a00 */
[----:B------:R-:W-:Y:S02]  /*13070*/  @!P0 IMAD.MOV R2, RZ, RZ, -R2 ;  /* 0x000000ffff028224 */ /* 0x000fe400078e0a02 */
[----:B------:R-:W-:Y:S01]  /*13080*/  @!P3 IMAD.IADD R8, R8, 0x1, -R0 ;  /* 0x000000010808b824 */ /* 0x000fe200078e0a00 */
[----:B---3--:R-:W-:Y:S01]  /*13090*/  ISETP.GE.AND P3, PT, R13, RZ, PT ;  /* 0x000000ff0d00720c */ /* 0x008fe20003f66270 */
[----:B------:R-:W-:-:S04]  /*130a0*/  IMAD.HI.U32 R13, R6, R9, RZ ;  /* 0x00000009060d7227 */ /* 0x000fc800078e00ff */
[----:B------:R-:W-:Y:S01]  /*130b0*/  IMAD.MOV R13, RZ, RZ, -R13 ;  /* 0x000000ffff0d7224 */ /* 0x000fe200078e0a0d */
[----:B--2---:R-:W-:Y:S01]  /*130c0*/  ISETP.GE.AND P5, PT, R18, RZ, PT ;  /* 0x000000ff1200720c */ /* 0x004fe20003fa6270 */
[----:B------:R-:W-:Y:S02]  /*130d0*/  IMAD.MOV.U32 R18, RZ, RZ, R19 ;  /* 0x000000ffff127224 */ /* 0x000fe400078e0013 */
[----:B------:R-:W2:Y:S04]  /*130e0*/  LDL.LU R19, [R1+0x77c] ;  /* 0x00077c0001137983 */ /* 0x000ea80000300800 */
[----:B------:R0:W-:Y:S01]  /*130f0*/  STL [R1+0x41c], R2 ;  /* 0x00041c0201007387 */ /* 0x0001e20000100800 */
[----:B------:R-:W-:Y:S02]  /*13100*/  IMAD R9, R0, R13, R9 ;  /* 0x0000000d00097224 */ /* 0x000fe400078e0209 */
[----:B0-----:R-:W-:-:S04]  /*13110*/  IMAD.MOV.U32 R2, RZ, RZ, R8 ;  /* 0x000000ffff027224 */ /* 0x001fc800078e0008 */
[----:B------:R-:W-:Y:S01]  /*13120*/  @!P6 IMAD.MOV R2, RZ, RZ, -R2 ;  /* 0x000000ffff02e224 */ /* 0x000fe200078e0a02 */
[----:B------:R-:W-:Y:S02]  /*13130*/  ISETP.GE.AND P6, PT, R17, RZ, PT ;  /* 0x000000ff1100720c */ /* 0x000fe40003fc6270 */
[----:B------:R-:W3:Y:S04]  /*13140*/  LDL R17, [R1+0x774] ;  /* 0x0007740001117983 */ /* 0x000ee80000100800 */
[----:B------:R0:W-:Y:S04]  /*13150*/  STL [R1+0x418], R2 ;  /* 0x0004180201007387 */ /* 0x0001e80000100800 */
[----:B------:R-:W4:Y:S01]  /*13160*/  LDL.LU R13, [R1+0x76c] ;  /* 0x00076c00010d7983 */ /* 0x000f220000300800 */
[----:B------:R-:W-:-:S02]  /*13170*/  ISETP.GT.U32.AND P2, PT, R0, R7, PT ;  /* 0x000000070000720c */ /* 0x000fc40003f44070 */
[----:B------:R-:W-:-:S11]  /*13180*/  IABS R16, R16 ;  /* 0x0000001000107213 */ /* 0x000fd60000000000 */
[----:B------:R-:W-:Y:S01]  /*13190*/  @!P2 IMAD.IADD R7, R7, 0x1, -R0 ;  /* 0x000000010707a824 */ /* 0x000fe200078e0a00 */
[----:B------:R-:W-:Y:S01]  /*131a0*/  ISETP.GT.U32.AND P2, PT, R0, R11, PT ;  /* 0x0000000b0000720c */ /* 0x000fe20003f44070 */
[----:B------:R-:W-:-:S12]  /*131b0*/  IMAD.HI.U32 R8, R6, R16, RZ ;  /* 0x0000001006087227 */ /* 0x000fd800078e00ff */
[----:B------:R-:W-:Y:S01]  /*131c0*/  @!P2 IMAD.IADD R11, R11, 0x1, -R0 ;  /* 0x000000010b0ba824 */ /* 0x000fe200078e0a00 */
[----:B------:R-:W-:Y:S02]  /*131d0*/  ISETP.GT.U32.AND P4, PT, R0, R12, PT ;  /* 0x0000000c0000720c */ /* 0x000fe40003f84070 */
[----:B----4-:R-:W-:Y:S01]  /*131e0*/  ISETP.GE.AND P2, PT, R13, RZ, PT ;  /* 0x000000ff0d00720c */ /* 0x010fe20003f46270 */
[----:B------:R-:W-:Y:S02]  /*131f0*/  IMAD.MOV R13, RZ, RZ, -R8 ;  /* 0x000000ffff0d7224 */ /* 0x000fe400078e0a08 */
[----:B------:R-:W4:Y:S08]  /*13200*/  LDL.LU R8, [R1+0x770] ;  /* 0x0007700001087983 */ /* 0x000f300000300800 */
[----:B------:R-:W-:Y:S01]  /*13210*/  @!P4 IMAD.IADD R12, R12, 0x1, -R0 ;  /* 0x000000010c0cc824 */ /* 0x000fe200078e0a00 */
[----:B------:R-:W-:-:S04]  /*13220*/  IABS R10, R10 ;  /* 0x0000000a000a7213 */ /* 0x000fc80000000000 */
[----:B------:R-:W-:Y:S01]  /*13230*/  ISETP.GT.U32.AND P0, PT, R0, R12, PT ;  /* 0x0000000c0000720c */ /* 0x000fe20003f04070 */
[----:B0-----:R-:W-:Y:S01]  /*13240*/  IMAD.HI.U32 R2, R6, R10, RZ ;  /* 0x0000000a06027227 */ /* 0x001fe200078e00ff */
[----:B------:R-:W-:-:S03]  /*13250*/  ISETP.GT.U32.AND P4, PT, R0, R7, PT ;  /* 0x000000070000720c */ /* 0x000fc60003f84070 */
[----:B------:R-:W-:Y:S02]  /*13260*/  IMAD.MOV R2, RZ, RZ, -R2 ;  /* 0x000000ffff027224 */ /* 0x000fe400078e0a02 */
[----:B------:R-:W-:-:S06]  /*13270*/  IMAD R16, R0, R13, R16 ;  /* 0x0000000d00107224 */ /* 0x000fcc00078e0210 */
[--C-:B------:R-:W-:Y:S02]  /*13280*/  @!P0 IMAD.IADD R12, R12, 0x1, -R0.reuse ;  /* 0x000000010c0c8824 */ /* 0x100fe400078e0a00 */
[----:B------:R-:W-:Y:S01]  /*13290*/  @!P4 IMAD.IADD R7, R7, 0x1, -R0 ;  /* 0x000000010707c824 */ /* 0x000fe200078e0a00 */
[----:B----4-:R-:W-:Y:S01]  /*132a0*/  ISETP.GE.AND P0, PT, R8, RZ, PT ;  /* 0x000000ff0800720c */ /* 0x010fe20003f06270 */
[----:B------:R-:W-:Y:S02]  /*132b0*/  IMAD R8, R0, R2, R10 ;  /* 0x0000000200087224 */ /* 0x000fe400078e020a */
[----:B------:R-:W4:Y:S04]  /*132c0*/  LDL R2, [R1+0x780] ;  /* 0x0007800001027983 */ /* 0x000f280000100800 */
[----:B------:R0:W-:Y:S02]  /*132d0*/  STL [R1+0x3e14], R16 ;  /* 0x003e141001007387 */ /* 0x0001e40000100800 */
[----:B0-----:R-:W-:-:S04]  /*132e0*/  IMAD.MOV.U32 R16, RZ, RZ, R11 ;  /* 0x000000ffff107224 */ /* 0x001fc800078e000b */
[----:B------:R-:W-:Y:S01]  /*132f0*/  @!P1 IMAD.MOV R16, RZ, RZ, -R16 ;  /* 0x000000ffff109224 */ /* 0x000fe200078e0a10 */
[----:B--2---:R-:W-:Y:S04]  /*13300*/  STL [R1+0x3e10], R19 ;  /* 0x003e101301007387 */ /* 0x004fe80000100800 */
[----:B------:R0:W-:Y:S02]  /*13310*/  STL [R1+0x414], R16 ;  /* 0x0004141001007387 */ /* 0x0001e40000100800 */
[----:B0-----:R-:W-:Y:S02]  /*13320*/  IMAD.MOV.U32 R16, RZ, RZ, R7 ;  /* 0x000000ffff107224 */ /* 0x001fe400078e0007 */
[----:B------:R-:W2:Y:S01]  /*13330*/  LDL.LU R7, [R1+0x774] ;  /* 0x0007740001077983 */ /* 0x000ea20000300800 */
[----:B------:R-:W-:-:S02]  /*13340*/  ISETP.GT.U32.AND P4, PT, R0, R9, PT ;  /* 0x000000090000720c */ /* 0x000fc40003f84070 */
[----:B---3--:R-:W-:-:S11]  /*13350*/  IABS R17, R17 ;  /* 0x0000001100117213 */ /* 0x008fd60000000000 */
[----:B------:R-:W-:-:S05]  /*13360*/  @!P4 IMAD.IADD R9, R9, 0x1, -R0 ;  /* 0x000000010909c824 */ /* 0x000fca00078e0a00 */
[----:B------:R-:W-:Y:S02]  /*13370*/  ISETP.GT.U32.AND P1, PT, R0, R9, PT ;  /* 0x000000090000720c */ /* 0x000fe40003f24070 */
[----:B------:R-:W-:Y:S01]  /*13380*/  IABS R13, R19 ;  /* 0x00000013000d7213 */ /* 0x000fe20000000000 */
[----:B------:R-:W-:Y:S01]  /*13390*/  IMAD.MOV.U32 R19, RZ, RZ, R18 ;  /* 0x000000ffff137224 */ /* 0x000fe200078e0012 */
[----:B------:R-:W-:Y:S01]  /*133a0*/  IABS R10, R18 ;  /* 0x00000012000a7213 */ /* 0x000fe20000000000 */
[----:B------:R-:W-:Y:S01]  /*133b0*/  IMAD.HI.U32 R18, R6, R17, RZ ;  /* 0x0000001106127227 */ /* 0x000fe200078e00ff */
[----:B------:R-:W-:-:S03]  /*133c0*/  @!P5 IADD3 R12, -R12, RZ, RZ ;  /* 0x000000ff0c0cd210 */ /* 0x000fc60007ffe1ff */
[----:B------:R-:W-:Y:S02]  /*133d0*/  @!P3 IMAD.MOV R16, RZ, RZ, -R16 ;  /* 0x000000ffff10b224 */ /* 0x000fe400078e0a10 */
[----:B------:R-:W-:Y:S02]  /*133e0*/  IMAD.MOV R18, RZ, RZ, -R18 ;  /* 0x000000ffff127224 */ /* 0x000fe400078e0a12 */
[----:B------:R-:W-:Y:S01]  /*133f0*/  @!P1 IMAD.IADD R9, R9, 0x1, -R0 ;  /* 0x0000000109099824 */ /* 0x000fe200078e0a00 */
[----:B------:R0:W-:Y:S04]  /*13400*/  STL [R1+0x410], R16 ;  /* 0x0004101001007387 */ /* 0x0001e80000100800 */
[----:B0-----:R-:W3:Y:S04]  /*13410*/  LDL.LU R16, [R1+0x3e14] ;  /* 0x003e140001107983 */ /* 0x001ee80000300800 */
[----:B------:R0:W-:Y:S01]  /*13420*/  STL [R1+0x40c], R12 ;  /* 0x00040c0c01007387 */ /* 0x0001e20000100800 */
[----:B--2---:R-:W-:Y:S01]  /*13430*/  ISETP.GE.AND P5, PT, R7, RZ, PT ;  /* 0x000000ff0700720c */ /* 0x004fe20003fa6270 */
[----:B------:R-:W-:-:S02]  /*13440*/  IMAD R7, R0, R18, R17 ;  /* 0x0000001200077224 */ /* 0x000fc400078e0211 */
[----:B------:R-:W-:Y:S01]  /*13450*/  IMAD.MOV.U32 R17, RZ, RZ, R19 ;  /* 0x000000ffff117224 */ /* 0x000fe200078e0013 */
[----:B------:R-:W2:Y:S01]  /*13460*/  LDL.LU R18, [R1+0x788] ;  /* 0x0007880001127983 */ /* 0x000ea20000300800 */
[----:B------:R-:W-:-:S03]  /*13470*/  IMAD.MOV.U32 R19, RZ, RZ, R9 ;  /* 0x000000ffff137224 */ /* 0x000fc600078e0009 */
[----:B------:R-:W3:Y:S01]  /*13480*/  LDL R9, [R1+0x784] ;  /* 0x0007840001097983 */ /* 0x000ee20000100800 */
[----:B----4-:R-:W-:Y:S01]  /*13490*/  IABS R2, R2 ;  /* 0x0000000200027213 */ /* 0x010fe20000000000 */
[----:B------:R-:W-:-:S04]  /*134a0*/  IMAD.HI.U32 R11, R6, R10, RZ ;  /* 0x0000000a060b7227 */ /* 0x000fc800078e00ff */
[----:B0-----:R-:W-:Y:S02]  /*134b0*/  IMAD.MOV.U32 R12, RZ, RZ, R2 ;  /* 0x000000ffff0c7224 */ /* 0x001fe400078e0002 */
[----:B------:R-:W-:Y:S02]  /*134c0*/  IMAD.MOV R2, RZ, RZ, -R11 ;  /* 0x000000ffff027224 */ /* 0x000fe400078e0a0b */
[----:B------:R-:W-:-:S04]  /*134d0*/  IMAD.HI.U32 R11, R6, R13, RZ ;  /* 0x0000000d060b7227 */ /* 0x000fc800078e00ff */
[----:B------:R-:W-:Y:S02]  /*134e0*/  IMAD R2, R0, R2, R10 ;  /* 0x0000000200027224 */ /* 0x000fe400078e020a */
[----:B------:R-:W-:-:S04]  /*134f0*/  IMAD.HI.U32 R10, R6, R12, RZ ;  /* 0x0000000c060a7227 */ /* 0x000fc800078e00ff */
[----:B------:R-:W-:Y:S02]  /*13500*/  @!P6 IMAD.MOV R19, RZ, RZ, -R19 ;  /* 0x000000ffff13e224 */ /* 0x000fe400078e0a13 */
[----:B------:R-:W-:Y:S02]  /*13510*/  IMAD.MOV R11, RZ, RZ, -R11 ;  /* 0x000000ffff0b7224 */ /* 0x000fe400078e0a0b */
[----:B------:R-:W-:Y:S01]  /*13520*/  IMAD.MOV R10, RZ, RZ, -R10 ;  /* 0x000000ffff0a7224 */ /* 0x000fe200078e0a0a */
[----:B------:R0:W-:Y:S01]  /*13530*/  STL [R1+0x3e4], R19 ;  /* 0x0003e41301007387 */ /* 0x0001e20000100800 */
[C---:B------:R-:W-:Y:S02]  /*13540*/  IMAD R13, R0.reuse, R11, R13 ;  /* 0x0000000b000d7224 */ /* 0x040fe400078e020d */
[----:B------:R-:W-:Y:S02]  /*13550*/  IMAD.MOV.U32 R11, RZ, RZ, R17 ;  /* 0x000000ffff0b7224 */ /* 0x000fe400078e0011 */
[C---:B------:R-:W-:Y:S01]  /*13560*/  IMAD R12, R0.reuse, R10, R12 ;  /* 0x0000000a000c7224 */ /* 0x040fe200078e020c */
[----:B0-----:R-:W4:Y:S04]  /*13570*/  LDL.LU R19, [R1+0x3e10] ;  /* 0x003e100001137983 */ /* 0x001f280000300800 */
[----:B------:R-:W4:Y:S01]  /*13580*/  LDL.LU R17, [R1+0x78c] ;  /* 0x00078c0001117983 */ /* 0x000f220000300800 */
[----:B------:R-:W-:-:S03]  /*13590*/  ISETP.GT.U32.AND P4, PT, R0, R8, PT ;  /* 0x000000080000720c */ /* 0x000fc60003f84070 */
[----:B--2---:R0:W-:Y:S01]  /*135a0*/  STL [R1+0x3e0c], R18 ;  /* 0x003e0c1201007387 */ /* 0x0041e20000100800 */
[----:B---3--:R-:W-:Y:S02]  /*135b0*/  IABS R10, R9 ;  /* 0x00000009000a7213 */ /* 0x008fe40000000000 */
[----:B------:R-:W-:Y:S02]  /*135c0*/  IABS R9, R18 ;  /* 0x0000001200097213 */ /* 0x000fe40000000000 */
[----:B0-----:R-:W2:Y:S01]  /*135d0*/  LDL.LU R18, [R1+0x780] ;  /* 0x0007800001127983 */ /* 0x001ea20000300800 */
[----:B------:R-:W-:-:S04]  /*135e0*/  ISETP.GT.U32.AND P3, PT, R0, R16, PT ;  /* 0x000000100000720c */ /* 0x000fc80003f64070 */
[----:B------:R-:W-:Y:S01]  /*135f0*/  @!P4 IMAD.IADD R8, R8, 0x1, -R0 ;  /* 0x000000010808c824 */ /* 0x000fe200078e0a00 */
[----:B------:R-:W-:-:S04]  /*13600*/  ISETP.GT.U32.AND P1, PT, R0, R7, PT ;  /* 0x000000070000720c */ /* 0x000fc80003f24070 */
[----:B------:R-:W-:-:S04]  /*13610*/  ISETP.GT.U32.AND P4, PT, R0, R8, PT ;  /* 0x000000080000720c */ /* 0x000fc80003f84070 */
[----:B------:R-:W-:-:S05]  /*13620*/  @!P3 IMAD.IADD R16, R16, 0x1, -R0 ;  /* 0x000000011010b824 */ /* 0x000fca00078e0a00 */
[----:B------:R-:W-:-:S04]  /*13630*/  ISETP.GT.U32.AND P3, PT, R0, R16, PT ;  /* 0x000000100000720c */ /* 0x000fc80003f64070 */
[--C-:B------:R-:W-:Y:S01]  /*13640*/  @!P4 IMAD.IADD R8, R8, 0x1, -R0.reuse ;  /* 0x000000010808c824 */ /* 0x100fe200078e0a00 */
[----:B------:R-:W-:Y:S01]  /*13650*/  ISETP.GT.U32.AND P4, PT, R0, R13, PT ;  /* 0x0000000d0000720c */ /* 0x000fe20003f84070 */
[----:B------:R-:W-:-:S05]  /*13660*/  @!P1 IMAD.IADD R7, R7, 0x1, -R0 ;  /* 0x0000000107079824 */ /* 0x000fca00078e0a00 */
[----:B------:R-:W-:Y:S02]  /*13670*/  ISETP.GT.U32.AND P1, PT, R0, R7, PT ;  /* 0x000000070000720c */ /* 0x000fe40003f24070 */
[----:B------:R-:W-:-:S05]  /*13680*/  @!P3 IMAD.IADD R16, R16, 0x1, -R0 ;  /* 0x000000011010b824 */ /* 0x000fca00078e0a00 */
[----:B------:R-:W-:Y:S02]  /*13690*/  @!P4 IMAD.IADD R13, R13, 0x1, -R0 ;  /* 0x000000010d0dc824 */ /* 0x000fe400078e0a00 */
[----:B------:R-:W-:-:S04]  /*136a0*/  @!P2 IMAD.MOV R8, RZ, RZ, -R8 ;  /* 0x000000ffff08a224 */ /* 0x000fc800078e0a08 */
[----:B------:R-:W-:Y:S01]  /*136b0*/  @!P1 IMAD.IADD R7, R7, 0x1, -R0 ;  /* 0x0000000107079824 */ /* 0x000fe200078e0a00 */
[----:B------:R-:W-:Y:S01]  /*136c0*/  STL [R1+0x3f0], R8 ;  /* 0x0003f00801007387 */ /* 0x000fe20000100800 */
[----:B----4-:R-:W-:-:S03]  /*136d0*/  ISETP.GE.AND P1, PT, R19, RZ, PT ;  /* 0x000000ff1300720c */ /* 0x010fc60003f26270 */
[----:B------:R-:W3:Y:S01]  /*136e0*/  LDL.LU R19, [R1+0x790] ;  /* 0x0007900001137983 */ /* 0x000ee20000300800 */
[----:B------:R-:W-:Y:S02]  /*136f0*/  ISETP.GT.U32.AND P6, PT, R0, R2, PT ;  /* 0x000000020000720c */ /* 0x000fe40003fc4070 */
[----:B--2---:R-:W-:Y:S01]  /*13700*/  ISETP.GE.AND P4, PT, R18, RZ, PT ;  /* 0x000000ff1200720c */ /* 0x004fe20003f86270 */
[----:B------:R-:W-:Y:S02]  /*13710*/  IMAD.MOV.U32 R18, RZ, RZ, R16 ;  /* 0x000000ffff127224 */ /* 0x000fe400078e0010 */
[----:B------:R-:W2:Y:S02]  /*13720*/  LDL.LU R16, [R1+0x784] ;  /* 0x0007840001107983 */ /* 0x000ea40000300800 */
[----:B------:R-:W-:-:S05]  /*13730*/  @!P0 IMAD.MOV R18, RZ, RZ, -R18 ;  /* 0x000000ffff128224 */ /* 0x000fca00078e0a12 */
[----:B------:R0:W-:Y:S04]  /*13740*/  STL [R1+0x3f4], R18 ;  /* 0x0003f41201007387 */ /* 0x0001e80000100800 */
[----:B0-----:R-:W4:Y:S01]  /*13750*/  LDL.LU R18, [R1+0x3e0c] ;  /* 0x003e0c0001127983 */ /* 0x001f220000300800 */
[----:B------:R-:W-:Y:S01]  /*13760*/  @!P6 IMAD.IADD R2, R2, 0x1, -R0 ;  /* 0x000000010202e824 */ /* 0x000fe200078e0a00 */
[C---:B------:R-:W-:Y:S02]  /*13770*/  ISETP.GT.U32.AND P3, PT, R0.reuse, R12, PT ;  /* 0x0000000c0000720c */ /* 0x040fe40003f64070 */
[----:B------:R-:W-:Y:S02]  /*13780*/  ISETP.GE.AND P6, PT, R11, RZ, PT ;  /* 0x000000ff0b00720c */ /* 0x000fe40003fc6270 */
[----:B------:R-:W-:Y:S01]  /*13790*/  ISETP.GT.U32.AND P2, PT, R0, R2, PT ;  /* 0x000000020000720c */ /* 0x000fe20003f44070 */
[----:B------:R-:W-:-:S04]  /*137a0*/  IMAD.HI.U32 R11, R6, R10, RZ ;  /* 0x0000000a060b7227 */ /* 0x000fc800078e00ff */
[----:B------:R-:W-:Y:S02]  /*137b0*/  IMAD.MOV R11, RZ, RZ, -R11 ;  /* 0x000000ffff0b7224 */ /* 0x000fe400078e0a0b */
[----:B------:R-:W-:Y:S01]  /*137c0*/  IMAD.HI.U32 R8, R6, R9, RZ ;  /* 0x0000000906087227 */ /* 0x000fe200078e00ff */
[----:B------:R-:W-:-:S03]  /*137d0*/  ISETP.GT.U32.AND P0, PT, R0, R13, PT ;  /* 0x0000000d0000720c */ /* 0x000fc60003f04070 */
[----:B------:R-:W-:Y:S02]  /*137e0*/  IMAD R10, R0, R11, R10 ;  /* 0x0000000b000a7224 */ /* 0x000fe400078e020a */
[----:B------:R-:W-:Y:S02]  /*137f0*/  IMAD.MOV R8, RZ, RZ, -R8 ;  /* 0x000000ffff087224 */ /* 0x000fe400078e0a08 */
[--C-:B------:R-:W-:Y:S01]  /*13800*/  @!P2 IMAD.IADD R2, R2, 0x1, -R0.reuse ;  /* 0x000000010202a824 */ /* 0x100fe200078e0a00 */
[----:B------:R-:W-:Y:S01]  /*13810*/  ISETP.GT.U32.AND P2, PT, R0, R10, PT ;  /* 0x0000000a0000720c */ /* 0x000fe20003f44070 */
[----:B------:R-:W-:Y:S02]  /*13820*/  @!P3 IMAD.IADD R12, R12, 0x1, -R0 ;  /* 0x000000010c0cb824 */ /* 0x000fe400078e0a00 */
[C---:B------:R-:W-:Y:S02]  /*13830*/  IMAD R9, R0.reuse, R8, R9 ;  /* 0x0000000800097224 */ /* 0x040fe400078e0209 */
[----:B------:R-:W-:Y:S01]  /*13840*/  IMAD.MOV.U32 R8, RZ, RZ, R2 ;  /* 0x000000ffff087224 */ /* 0x000fe200078e0002 */
[----:B------:R-:W-:Y:S01]  /*13850*/  ISETP.GT.U32.AND P3, PT, R0, R12, PT ;  /* 0x0000000c0000720c */ /* 0x000fe20003f64070 */
[----:B------:R-:W-:-:S02]  /*13860*/  @!P5 IMAD.MOV R7, RZ, RZ, -R7 ;  /* 0x000000ffff07d224 */ /* 0x000fc400078e0a07 */
[----:B------:R-:W-:Y:S02]  /*13870*/  @!P6 IMAD.MOV R8, RZ, RZ, -R8 ;  /* 0x000000ffff08e224 */ /* 0x000fe400078e0a08 */
[--C-:B------:R-:W-:Y:S01]  /*13880*/  @!P0 IMAD.IADD R13, R13, 0x1, -R0.reuse ;  /* 0x000000010d0d8824 */ /* 0x100fe200078e0a00 */
[----:B------:R-:W-:Y:S01]  /*13890*/  STL [R1+0x3fc], R7 ;  /* 0x0003fc0701007387 */ /* 0x000fe20000100800 */
[----:B------:R-:W-:-:S03]  /*138a0*/  @!P2 IMAD.IADD R10, R10, 0x1, -R0 ;  /* 0x000000010a0aa824 */ /* 0x000fc600078e0a00 */
[----:B------:R-:W-:Y:S04]  /*138b0*/  STL [R1+0x404], R8 ;  /* 0x0004040801007387 */ /* 0x000fe80000100800 */
[----:B------:R0:W-:Y:S04]  /*138c0*/  STL [R1+0x3e04], R20 ;  /* 0x003e041401007387 */ /* 0x0001e80000100800 */
[----:B------:R1:W-:Y:S01]  /*138d0*/  STL [R1+0x3e08], R5 ;  /* 0x003e080501007387 */ /* 0x0003e20000100800 */
[----:B------:R-:W-:Y:S01]  /*138e0*/  @!P3 IMAD.IADD R12, R12, 0x1, -R0 ;  /* 0x000000010c0cb824 */ /* 0x000fe200078e0a00 */
[----:B------:R-:W-:-:S02]  /*138f0*/  IABS R11, R17 ;  /* 0x00000011000b7213 */ /* 0x000fc40000000000 */
[----:B------:R-:W-:Y:S01]  /*13900*/  ISETP.GE.AND P3, PT, R17, RZ, PT ;  /* 0x000000ff1100720c */ /* 0x000fe20003f66270 */
[----:B0-----:R-:W-:Y:S01]  /*13910*/  IMAD.MOV.U32 R20, RZ, RZ, R15 ;  /* 0x000000ffff147224 */ /* 0x001fe200078e000f */
[----:B------:R-:W2:Y:S01]  /*13920*/  LDL R17, [R1+0x79c] ;  /* 0x00079c0001117983 */ /* 0x000ea20000100800 */
[----:B-1----:R-:W-:Y:S01]  /*13930*/  IMAD.MOV.U32 R5, RZ, RZ, R13 ;  /* 0x000000ffff057224 */ /* 0x002fe200078e000d */
[----:B---3--:R-:W-:Y:S02]  /*13940*/  IABS R7, R19 ;  /* 0x0000001300077213 */ /* 0x008fe40000000000 */
[----:B------:R-:W3:Y:S01]  /*13950*/  LDL R15, [R1+0x7a4] ;  /* 0x0007a400010f7983 */ /* 0x000ee20000100800 */
[----:B------:R-:W-:Y:S01]  /*13960*/  @!P1 IMAD.MOV R5, RZ, RZ, -R5 ;  /* 0x000000ffff059224 */ /* 0x000fe200078e0a05 */
[----:B------:R-:W-:Y:S01]  /*13970*/  ISETP.GT.U32.AND P1, PT, R0, R10, PT ;  /* 0x0000000a0000720c */ /* 0x000fe20003f24070 */
[----:B------:R-:W-:Y:S01]  /*13980*/  IMAD.MOV.U32 R13, RZ, RZ, R20 ;  /* 0x000000ffff0d7224 */ /* 0x000fe200078e0014 */
[----:B------:R-:W-:Y:S01]  /*13990*/  IABS R2, R20 ;  /* 0x0000001400027213 */ /* 0x000fe20000000000 */
[----:B------:R-:W-:Y:S01]  /*139a0*/  IMAD.MOV.U32 R20, RZ, RZ, R12 ;  /* 0x000000ffff147224 */ /* 0x000fe200078e000c */
[----:B------:R-:W-:-:S02]  /*139b0*/  ISETP.GE.AND P2, PT, R19, RZ, PT ;  /* 0x000000ff1300720c */ /* 0x000fc40003f46270 */
[----:B------:R-:W3:Y:S01]  /*139c0*/  LDL R19, [R1+0x7a0] ;  /* 0x0007a00001137983 */ /* 0x000ee20000100800 */
[----:B------:R-:W-:-:S06]  /*139d0*/  @!P4 IMAD.MOV R20, RZ, RZ, -R20 ;  /* 0x000000ffff14c224 */ /* 0x000fcc00078e0a14 */
[----:B------:R-:W-:Y:S01]  /*139e0*/  @!P1 IMAD.IADD R10, R10, 0x1, -R0 ;  /* 0x000000010a0a9824 */ /* 0x000fe200078e0a00 */
[----:B----4-:R-:W-:Y:S02]  /*139f0*/  ISETP.GE.AND P0, PT, R18, RZ, PT ;  /* 0x000000ff1200720c */ /* 0x010fe40003f06270 */
[----:B------:R-:W4:Y:S04]  /*13a00*/  LDL R18, [R1+0x798] ;  /* 0x0007980001127983 */ /* 0x000f280000100800 */
[----:B------:R0:W-:Y:S04]  /*13a10*/  STL [R1+0x400], R5 ;  /* 0x0004000501007387 */ /* 0x0001e80000100800 */
[----:B0-----:R-:W3:Y:S04]  /*13a20*/  LDL.LU R5, [R1+0x3e08] ;  /* 0x003e080001057983 */ /* 0x001ee80000300800 */
[----:B------:R0:W-:Y:S04]  /*13a30*/  STL [R1+0x3f8], R20 ;  /* 0x0003f81401007387 */ /* 0x0001e80000100800 */
[----:B0-----:R-:W3:Y:S04]  /*13a40*/  LDL.LU R20, [R1+0x3e04] ;  /* 0x003e040001147983 */ /* 0x001ee80000300800 */
[----:B------:R-:W-:Y:S04]  /*13a50*/  STL [R1+0x3dfc], R28 ;  /* 0x003dfc1c01007387 */ /* 0x000fe80000100800 */
[----:B------:R0:W-:Y:S02]  /*13a60*/  STL [R1+0x3e00], R29 ;  /* 0x003e001d01007387 */ /* 0x0001e40000100800 */
[----:B0-----:R-:W-:-:S02]  /*13a70*/  IMAD.MOV.U32 R29, RZ, RZ, R10 ;  /* 0x000000ffff1d7224 */ /* 0x001fc400078e000a */
[----:B------:R-:W3:Y:S01]  /*13a80*/  LDL.LU R10, [R1+0x798] ;  /* 0x00079800010a7983 */ /* 0x000ee20000300800 */
[----:B------:R-:W-:Y:S01]  /*13a90*/  ISETP.GT.U32.AND P6, PT, R0, R9, PT ;  /* 0x000000090000720c */ /* 0x000fe20003fc4070 */
[----:B------:R-:W-:Y:S01]  /*13aa0*/  IMAD.HI.U32 R8, R6, R7, RZ ;  /* 0x0000000706087227 */ /* 0x000fe200078e00ff */
[----:B--2---:R-:W-:-:S11]  /*13ab0*/  ISETP.GE.AND P5, PT, R16, RZ, PT ;  /* 0x000000ff1000720c */ /* 0x004fd60003fa6270 */
[----:B------:R-:W-:-:S05]  /*13ac0*/  @!P6 IMAD.IADD R9, R9, 0x1, -R0 ;  /* 0x000000010909e824 */ /* 0x000fca00078e0a00 */
[----:B------:R-:W-:Y:S01]  /*13ad0*/  ISETP.GT.U32.AND P6, PT, R0, R9, PT ;  /* 0x000000090000720c */ /* 0x000fe20003fc4070 */
[----:B------:R-:W-:-:S04]  /*13ae0*/  IMAD.HI.U32 R16, R6, R11, RZ ;  /* 0x0000000b06107227 */ /* 0x000fc800078e00ff */
[----:B------:R-:W-:Y:S02]  /*13af0*/  IMAD.MOV R12, RZ, RZ, -R8 ;  /* 0x000000ffff0c7224 */ /* 0x000fe400078e0a08 */
[----:B------:R-:W-:Y:S02]  /*13b00*/  IMAD.MOV R16, RZ, RZ, -R16 ;  /* 0x000000ffff107224 */ /* 0x000fe400078e0a10 */
[----:B------:R-:W-:Y:S01]  /*13b10*/  IMAD R7, R0, R12, R7 ;  /* 0x0000000c00077224 */ /* 0x000fe200078e0207 */
[----:B------:R-:W-:Y:S01]  /*13b20*/  IABS R12, R17 ;  /* 0x00000011000c7213 */ /* 0x000fe20000000000 */
[----:B------:R-:W-:-:S04]  /*13b30*/  IMAD.HI.U32 R17, R6, R2, RZ ;  /* 0x0000000206117227 */ /* 0x000fc800078e00ff */
[C---:B------:R-:W-:Y:S02]  /*13b40*/  IMAD R8, R0.reuse, R16, R11 ;  /* 0x0000001000087224 */ /* 0x040fe400078e020b */
[----:B------:R-:W-:Y:S02]  /*13b50*/  @!P6 IMAD.IADD R9, R9, 0x1, -R0 ;  /* 0x000000010909e824 */ /* 0x000fe400078e0a00 */
[----:B------:R-:W-:Y:S01]  /*13b60*/  IMAD.MOV R17, RZ, RZ, -R17 ;  /* 0x000000ffff117224 */ /* 0x000fe200078e0a11 */
[C---:B------:R-:W-:Y:S01]  /*13b70*/  ISETP.GT.U32.AND P1, PT, R0.reuse, R8, PT ;  /* 0x000000080000720c */ /* 0x040fe20003f24070 */
[----:B------:R-:W-:Y:S02]  /*13b80*/  IMAD.MOV.U32 R28, RZ, RZ, R9 ;  /* 0x000000ffff1c7224 */ /* 0x000fe400078e0009 */
[C---:B------:R-:W-:Y:S02]  /*13b90*/  IMAD R2, R0.reuse, R17, R2 ;  /* 0x0000001100027224 */ /* 0x040fe400078e0202 */
[----:B------:R-:W-:Y:S01]  /*13ba0*/  @!P5 IMAD.MOV R29, RZ, RZ, -R29 ;  /* 0x000000ffff1dd224 */ /* 0x000fe200078e0a1d */
[----:B------:R-:W-:Y:S01]  /*13bb0*/  ISETP.GT.U32.AND P6, PT, R0, R7, PT ;  /* 0x000000070000720c */ /* 0x000fe20003fc4070 */
[----:B------:R-:W-:Y:S01]  /*13bc0*/  @!P0 IMAD.MOV R28, RZ, RZ, -R28 ;  /* 0x000000ffff1c8224 */ /* 0x000fe200078e0a1c */
[----:B------:R-:W2:Y:S04]  /*13bd0*/  LDL.LU R9, [R1+0x79c] ;  /* 0x00079c0001097983 */ /* 0x000ea80000300800 */
[----:B------:R0:W-:Y:S01]  /*13be0*/  STL [R1+0x3ec], R29 ;  /* 0x0003ec1d01007387 */ /* 0x0001e20000100800 */
[----:B------:R-:W-:-:S03]  /*13bf0*/  @!P1 IMAD.IADD R8, R8, 0x1, -R0 ;  /* 0x0000000108089824 */ /* 0x000fc600078e0a00 */
[----:B0-----:R-:W2:Y:S04]  /*13c00*/  LDL.LU R29, [R1+0x3e00] ;  /* 0x003e0000011d7983 */ /* 0x001ea80000300800 */
[----:B------:R0:W-:Y:S01]  /*13c10*/  STL [R1+0x3e8], R28 ;  /* 0x0003e81c01007387 */ /* 0x0001e20000100800 */
[----:B------:R-:W-:-:S03]  /*13c20*/  @!P6 IADD3 R7, R7, -R0, RZ ;  /* 0x800000000707e210 */ /* 0x000fc60007ffe0ff */
[----:B0-----:R-:W2:Y:S01]  /*13c30*/  LDL.LU R28, [R1+0x3dfc] ;  /* 0x003dfc00011c7983 */ /* 0x001ea20000300800 */
[----:B------:R-:W-:-:S13]  /*13c40*/  ISETP.GT.U32.AND P6, PT, R0, R8, PT ;  /* 0x000000080000720c */ /* 0x000fda0003fc4070 */
[----:B------:R-:W-:Y:S01]  /*13c50*/  @!P6 IMAD.IADD R8, R8, 0x1, -R0 ;  /* 0x000000010808e824 */ /* 0x000fe200078e0a00 */
[----:B----4-:R-:W-:-:S05]  /*13c60*/  IABS R11, R18 ;  /* 0x00000012000b7213 */ /* 0x010fca0000000000 */
[----:B------:R-:W-:-:S04]  /*13c70*/  IMAD.HI.U32 R17, R6, R11, RZ ;  /* 0x0000000b06117227 */ /* 0x000fc800078e00ff */
[----:B------:R-:W-:-:S04]  /*13c80*/  IMAD.MOV R17, RZ, RZ, -R17 ;  /* 0x000000ffff117224 */ /* 0x000fc800078e0a11 */
[----:B------:R-:W-:Y:S02]  /*13c90*/  IMAD R11, R0, R17, R11 ;  /* 0x00000011000b7224 */ /* 0x000fe400078e020b */
[----:B------:R-:W-:-:S04]  /*13ca0*/  IMAD.HI.U32 R18, R6, R12, RZ ;  /* 0x0000000c06127227 */ /* 0x000fc800078e00ff */
[----:B------:R-:W-:-:S04]  /*13cb0*/  IMAD.MOV R18, RZ, RZ, -R18 ;  /* 0x000000ffff127224 */ /* 0x000fc800078e0a12 */
[----:B------:R-:W-:Y:S01]  /*13cc0*/  IMAD R12, R0, R18, R12 ;  /* 0x00000012000c7224 */ /* 0x000fe200078e020c */
[----:B---3--:R-:W-:Y:S02]  /*13cd0*/  ISETP.GE.AND P0, PT, R10, RZ, PT ;  /* 0x000000ff0a00720c */ /* 0x008fe40003f06270 */
[----:B------:R-:W3:Y:S04]  /*13ce0*/  LDL R10, [R1+0x7ac] ;  /* 0x0007ac00010a7983 */ /* 0x000ee80000100800 */
[----:B------:R-:W4:Y:S01]  /*13cf0*/  LDL.LU R17, [R1+0x7a8] ;  /* 0x0007a80001117983 */ /* 0x000f220000300800 */
[----:B------:R-:W-:-:S03]  /*13d00*/  IMAD.MOV.U32 R18, RZ, RZ, R8 ;  /* 0x000000ffff127224 */ /* 0x000fc600078e0008 */
[----:B------:R-:W3:Y:S01]  /*13d10*/  LDL.LU R8, [R1+0x7a0] ;  /* 0x0007a00001087983 */ /* 0x000ee20000300800 */
[----:B------:R-:W-:Y:S02]  /*13d20*/  ISETP.GE.AND P4, PT, R13, RZ, PT ;  /* 0x000000ff0d00720c */ /* 0x000fe40003f86270 */
[----:B------:R-:W-:Y:S02]  /*13d30*/  IABS R13, R19 ;  /* 0x00000013000d7213 */ /* 0x000fe40000000000 */
[----:B------:R-:W-:Y:S02]  /*13d40*/  ISETP.GT.U32.AND P5, PT, R0, R7, PT ;  /* 0x000000070000720c */ /* 0x000fe40003fa4070 */
[----:B------:R-:W-:Y:S01]  /*13d50*/  IABS R16, R15 ;  /* 0x0000000f00107213 */ /* 0x000fe20000000000 */
[----:B------:R-:W-:Y:S01]  /*13d60*/  IMAD.HI.U32 R19, R6, R13, RZ ;  /* 0x0000000d06137227 */ /* 0x000fe200078e00ff */
[----:B------:R-:W-:-:S03]  /*13d70*/  ISETP.GT.U32.AND P1, PT, R0, R2, PT ;  /* 0x000000020000720c */ /* 0x000fc60003f24070 */
[----:B------:R-:W-:Y:S02]  /*13d80*/  IMAD.MOV.U32 R15, RZ, RZ, R5 ;  /* 0x000000ffff0f7224 */ /* 0x000fe400078e0005 */
[----:B------:R-:W-:Y:S02]  /*13d90*/  IMAD.MOV.U32 R5, RZ, RZ, R20 ;  /* 0x000000ffff057224 */ /* 0x000fe400078e0014 */
[----:B------:R-:W-:-:S04]  /*13da0*/  IMAD.HI.U32 R20, R6, R16, RZ ;  /* 0x0000001006147227 */ /* 0x000fc800078e00ff */
[----:B------:R-:W-:Y:S02]  /*13db0*/  IMAD.MOV R19, RZ, RZ, -R19 ;  /* 0x000000ffff137224 */ /* 0x000fe400078e0a13 */
[----:B------:R-:W-:Y:S02]  /*13dc0*/  IMAD.MOV R20, RZ, RZ, -R20 ;  /* 0x000000ffff147224 */ /* 0x000fe400078e0a14 */
[C---:B------:R-:W-:Y:S02]  /*13dd0*/  IMAD R19, R0.reuse, R19, R13 ;  /* 0x0000001300137224 */ /* 0x040fe400078e020d */
[----:B------:R-:W-:Y:S02]  /*13de0*/  @!P5 IMAD.IADD R7, R7, 0x1, -R0 ;  /* 0x000000010707d824 */ /* 0x000fe400078e0a00 */
[----:B------:R-:W-:Y:S02]  /*13df0*/  IMAD R16, R0, R20, R16 ;  /* 0x0000001400107224 */ /* 0x000fe400078e0210 */
[----:B------:R-:W-:-:S02]  /*13e00*/  IMAD.MOV.U32 R20, RZ, RZ, R7 ;  /* 0x000000ffff147224 */ /* 0x000fc400078e0007 */
[----:B------:R-:W-:Y:S02]  /*13e10*/  @!P1 IMAD.IADD R2, R2, 0x1, -R0 ;  /* 0x0000000102029824 */ /* 0x000fe400078e0a00 */
[----:B--2---:R-:W-:-:S03]  /*13e20*/  IMAD.MOV.U32 R13, RZ, RZ, R9 ;  /* 0x000000ffff0d7224 */ /* 0x004fc600078e0009 */
[C---:B------:R-:W-:Y:S01]  /*13e30*/  ISETP.GT.U32.AND P1, PT, R0.reuse, R2, PT ;  /* 0x000000020000720c */ /* 0x040fe20003f24070 */
[----:B------:R-:W-:Y:S01]  /*13e40*/  @!P3 IMAD.MOV R18, RZ, RZ, -R18 ;  /* 0x000000ffff12b224 */ /* 0x000fe200078e0a12 */
[----:B------:R-:W-:Y:S01]  /*13e50*/  ISETP.GT.U32.AND P6, PT, R0, R11, PT ;  /* 0x0000000b0000720c */ /* 0x000fe20003fc4070 */
[----:B------:R0:W-:Y:S10]  /*13e60*/  STL [R1+0x3dc], R20 ;  /* 0x0003dc1401007387 */ /* 0x0001f40000100800 */
[----:B------:R-:W-:-:S02]  /*13e70*/  @!P1 IMAD.IADD R2, R2, 0x1, -R0 ;  /* 0x0000000102029824 */ /* 0x000fc400078e0a00 */
[----:B------:R-:W-:Y:S01]  /*13e80*/  @!P6 IMAD.IADD R11, R11, 0x1, -R0 ;  /* 0x000000010b0be824 */ /* 0x000fe200078e0a00 */
[----:B----4-:R-:W-:-:S05]  /*13e90*/  IABS R9, R17 ;  /* 0x0000001100097213 */ /* 0x010fca0000000000 */
[----:B------:R-:W-:Y:S02]  /*13ea0*/  IMAD.MOV.U32 R7, RZ, RZ, R9 ;  /* 0x000000ffff077224 */ /* 0x000fe400078e0009 */
[----:B------:R-:W-:Y:S02]  /*13eb0*/  IMAD.MOV.U32 R9, RZ, RZ, R20 ;  /* 0x000000ffff097224 */ /* 0x000fe400078e0014 */
[----:B0-----:R-:W2:Y:S02]  /*13ec0*/  LDL.LU R20, [R1+0x7b4] ;  /* 0x0007b40001147983 */ /* 0x001ea40000300800 */
[----:B------:R-:W-:Y:S02]  /*13ed0*/  @!P2 IMAD.MOV R9, RZ, RZ, -R9 ;  /* 0x000000ffff09a224 */ /* 0x000fe400078e0a09 */
[----:B------:R0:W-:Y:S04]  /*13ee0*/  STL [R1+0x3e0], R18 ;  /* 0x0003e01201007387 */ /* 0x0001e80000100800 */
[----:B0-----:R-:W4:Y:S04]  /*13ef0*/  LDL.LU R18, [R1+0x7b8] ;  /* 0x0007b80001127983 */ /* 0x001f280000300800 */
[----:B------:R0:W-:Y:S01]  /*13f00*/  @!P2 STL [R1+0x3dc], R9 ;  /* 0x0003dc090100a387 */ /* 0x0001e20000100800 */
[----:B------:R-:W-:-:S02]  /*13f10*/  ISETP.GE.AND P2, PT, R13, RZ, PT ;  /* 0x000000ff0d00720c */ /* 0x000fc40003f46270 */
[----:B---3--:R-:W-:Y:S01]  /*13f20*/  ISETP.GE.AND P6, PT, R8, RZ, PT ;  /* 0x000000ff0800720c */ /* 0x008fe20003fc6270 */
[----:B------:R-:W3:Y:S01]  /*13f30*/  LDL R13, [R1+0x7b0] ;  /* 0x0007b000010d7983 */ /* 0x000ee20000100800 */
[----:B0-----:R-:W-:-:S04]  /*13f40*/  IMAD.HI.U32 R9, R6, R7, RZ ;  /* 0x0000000706097227 */ /* 0x001fc800078e00ff */
[----:B------:R-:W-:Y:S01]  /*13f50*/  IMAD.MOV R9, RZ, RZ, -R9 ;  /* 0x000000ffff097224 */ /* 0x000fe200078e0a09 */
[----:B------:R-:W-:Y:S02]  /*13f60*/  IABS R8, R10 ;  /* 0x0000000a00087213 */ /* 0x000fe40000000000 */
[----:B------:R-:W2:Y:S01]  /*13f70*/  LDL.LU R10, [R1+0x7a4] ;  /* 0x0007a400010a7983 */ /* 0x000ea20000300800 */
[----:B------:R-:W-:Y:S02]  /*13f80*/  IMAD R7, R0, R9, R7 ;  /* 0x0000000900077224 */ /* 0x000fe400078e0207 */
[----:B------:R-:W-:-:S04]  /*13f90*/  IMAD.MOV.U32 R9, RZ, RZ, R2 ;  /* 0x000000ffff097224 */ /* 0x000fc800078e0002 */
[----:B------:R-:W-:Y:S01]  /*13fa0*/  @!P4 IMAD.MOV R9, RZ, RZ, -R9 ;  /* 0x000000ffff09c224 */ /* 0x000fe200078e0a09 */
[----:B------:R-:W-:Y:S04]  /*13fb0*/  STL [R1+0x3d8], R2 ;  /* 0x0003d80201007387 */ /* 0x000fe80000100800 */
[----:B------:R-:W-:Y:S04]  /*13fc0*/  @!P4 STL [R1+0x3d8], R9 ;  /* 0x0003d8090100c387 */ /* 0x000fe80000100800 */
[----:B------:R0:W-:Y:S04]  /*13fd0*/  STL [R1+0x3df8], R28 ;  /* 0x003df81c01007387 */ /* 0x0001e80000100800 */
[----:B0-----:R-:W4:Y:S01]  /*13fe0*/  LDL.LU R28, [R1+0x7ac] ;  /* 0x0007ac00011c7983 */ /* 0x001f220000300800 */
[----:B------:R-:W-:-:S02]  /*13ff0*/  ISETP.GT.U32.AND P5, PT, R0, R12, PT ;  /* 0x0000000c0000720c */ /* 0x000fc40003fa4070 */
[C---:B------:R-:W-:Y:S02]  /*14000*/  ISETP.GT.U32.AND P3, PT, R0.reuse, R19, PT ;  /* 0x000000130000720c */ /* 0x040fe40003f64070 */
[----:B------:R-:W-:-:S09]  /*14010*/  ISETP.GT.U32.AND P1, PT, R0, R16, PT ;  /* 0x000000100000720c */ /* 0x000fd20003f24070 */
[--C-:B------:R-:W-:Y:S02]  /*14020*/  @!P5 IMAD.IADD R12, R12, 0x1, -R0.reuse ;  /* 0x000000010c0cd824 */ /* 0x100fe400078e0a00 */
[----:B------:R-:W-:-:S03]  /*14030*/  @!P3 IMAD.IADD R19, R19, 0x1, -R0 ;  /* 0x000000011313b824 */ /* 0x000fc600078e0a00 */
[----:B------:R-:W-:Y:S01]  /*14040*/  ISETP.GT.U32.AND P3, PT, R0, R12, PT ;  /* 0x0000000c0000720c */ /* 0x000fe20003f64070 */
[----:B------:R-:W-:Y:S01]  /*14050*/  @!P1 IMAD.IADD R16, R16, 0x1, -R0 ;  /* 0x0000000110109824 */ /* 0x000fe200078e0a00 */
[----:B------:R-:W-:-:S04]  /*14060*/  ISETP.GT.U32.AND P5, PT, R0, R11, PT ;  /* 0x0000000b0000720c */ /* 0x000fc80003fa4070 */
[----:B------:R-:W-:-:S07]  /*14070*/  ISETP.GT.U32.AND P4, PT, R0, R16, PT ;  /* 0x000000100000720c */ /* 0x000fce0003f84070 */
[--C-:B------:R-:W-:Y:S01]  /*14080*/  @!P3 IMAD.IADD R12, R12, 0x1, -R0.reuse ;  /* 0x000000010c0cb824 */ /* 0x100fe200078e0a00 */
[----:B------:R-:W-:Y:S01]  /*14090*/  ISETP.GT.U32.AND P3, PT, R0, R7, PT ;  /* 0x000000070000720c */ /* 0x000fe20003f64070 */
[----:B------:R-:W-:-:S04]  /*140a0*/  @!P5 IMAD.IADD R11, R11, 0x1, -R0 ;  /* 0x000000010b0bd824 */ /* 0x000fc800078e0a00 */
[----:B------:R-:W-:Y:S01]  /*140b0*/  @!P4 IMAD.IADD R16, R16, 0x1, -R0 ;  /* 0x000000011010c824 */ /* 0x000fe200078e0a00 */
[----:B------:R-:W-:-:S07]  /*140c0*/  ISETP.GE.AND P4, PT, R17, RZ, PT ;  /* 0x000000ff1100720c */ /* 0x000fce0003f86270 */
[----:B------:R-:W-:Y:S01]  /*140d0*/  @!P3 IMAD.IADD R7, R7, 0x1, -R0 ;  /* 0x000000010707b824 */ /* 0x000fe200078e0a00 */
[----:B--2---:R-:W-:Y:S02]  /*140e0*/  ISETP.GE.AND P5, PT, R10, RZ, PT ;  /* 0x000000ff0a00720c */ /* 0x004fe40003fa6270 */
[----:B------:R-:W-:-:S05]  /*140f0*/  IABS R10, R20 ;  /* 0x00000014000a7213 */ /* 0x000fca0000000000 */
[----:B------:R-:W-:Y:S01]  /*14100*/  IMAD.HI.U32 R17, R6, R10, RZ ;  /* 0x0000000a06117227 */ /* 0x000fe200078e00ff */
[----:B----4-:R-:W-:-:S03]  /*14110*/  ISETP.GE.AND P3, PT, R28, RZ, PT ;  /* 0x000000ff1c00720c */ /* 0x010fc60003f66270 */
[----:B------:R-:W-:Y:S02]  /*14120*/  IMAD.MOV.U32 R28, RZ, RZ, R11 ;  /* 0x000000ffff1c7224 */ /* 0x000fe400078e000b */
[----:B------:R-:W-:Y:S02]  /*14130*/  IMAD.MOV R11, RZ, RZ, -R17 ;  /* 0x000000ffff0b7224 */ /* 0x000fe400078e0a11 */
[----:B------:R-:W2:Y:S01]  /*14140*/  LDL.LU R17, [R1+0x7b0] ;  /* 0x0007b00001117983 */ /* 0x000ea20000300800 */
[----:B------:R-:W-:Y:S01]  /*14150*/  ISETP.GT.U32.AND P1, PT, R0, R19, PT ;  /* 0x000000130000720c */ /* 0x000fe20003f24070 */
[----:B------:R-:W-:-:S04]  /*14160*/  IMAD.HI.U32 R2, R6, R8, RZ ;  /* 0x0000000806027227 */ /* 0x000fc800078e00ff */
[----:B------:R-:W-:-:S04]  /*14170*/  IMAD.MOV R2, RZ, RZ, -R2 ;  /* 0x000000ffff027224 */ /* 0x000fc800078e0a02 */
[----:B------:R-:W-:-:S04]  /*14180*/  IMAD R2, R0, R2, R8 ;  /* 0x0000000200027224 */ /* 0x000fc800078e0208 */
[----:B------:R-:W-:Y:S01]  /*14190*/  @!P1 IMAD.IADD R19, R19, 0x1, -R0 ;  /* 0x0000000113139824 */ /* 0x000fe200078e0a00 */
[C---:B------:R-:W-:Y:S01]  /*141a0*/  ISETP.GT.U32.AND P1, PT, R0.reuse, R2, PT ;  /* 0x000000020000720c */ /* 0x040fe20003f24070 */
[----:B------:R-:W-:Y:S01]  /*141b0*/  @!P0 IMAD.MOV R28, RZ, RZ, -R28 ;  /* 0x000000ffff1c8224 */ /* 0x000fe200078e0a1c */
[----:B------:R-:W-:Y:S01]  /*141c0*/  ISETP.GT.U32.AND P0, PT, R0, R7, PT ;  /* 0x000000070000720c */ /* 0x000fe20003f04070 */
[----:B------:R-:W-:-:S10]  /*141d0*/  @!P2 IMAD.MOV R12, RZ, RZ, -R12 ;  /* 0x000000ffff0ca224 */ /* 0x000fd400078e0a0c */
[----:B------:R-:W-:-:S05]  /*141e0*/  @!P1 IMAD.IADD R2, R2, 0x1, -R0 ;  /* 0x0000000102029824 */ /* 0x000fca00078e0a00 */
[----:B------:R-:W-:Y:S01]  /*141f0*/  ISETP.GT.U32.AND P1, PT, R0, R2, PT ;  /* 0x000000020000720c */ /* 0x000fe20003f24070 */
[----:B------:R-:W-:Y:S01]  /*14200*/  @!P5 IMAD.MOV R16, RZ, RZ, -R16 ;  /* 0x000000ffff10d224 */ /* 0x000fe200078e0a10 */
[----:B------:R0:W-:Y:S01]  /*14210*/  STL [R1+0x3d4], R28 ;  /* 0x0003d41c01007387 */ /* 0x0001e20000100800 */
[----:B------:R-:W-:Y:S01]  /*14220*/  @!P6 IMAD.MOV R19, RZ, RZ, -R19 ;  /* 0x000000ffff13e224 */ /* 0x000fe200078e0a13 */
[----:B------:R-:W-:Y:S01]  /*14230*/  ISETP.GE.AND P5, PT, R20, RZ, PT ;  /* 0x000000ff1400720c */ /* 0x000fe20003fa6270 */
[--C-:B------:R-:W-:Y:S01]  /*14240*/  @!P0 IMAD.IADD R7, R7, 0x1, -R0.reuse ;  /* 0x0000000107078824 */ /* 0x100fe200078e0a00 */
[----:B0-----:R-:W4:Y:S07]  /*14250*/  LDL.LU R28, [R1+0x3df8] ;  /* 0x003df800011c7983 */ /* 0x001f2e0000300800 */
[----:B------:R-:W-:Y:S01]  /*14260*/  @!P1 IMAD.IADD R2, R2, 0x1, -R0 ;  /* 0x0000000102029824 */ /* 0x000fe200078e0a00 */
[----:B------:R0:W-:Y:S04]  /*14270*/  STL [R1+0x3d0], R12 ;  /* 0x0003d00c01007387 */ /* 0x0001e80000100800 */
[----:B------:R1:W-:Y:S04]  /*14280*/  STL [R1+0x3c0], R16 ;  /* 0x0003c01001007387 */ /* 0x0003e80000100800 */
[----:B------:R3:W-:Y:S01]  /*14290*/  STL [R1+0x3cc], R19 ;  /* 0x0003cc1301007387 */ /* 0x0007e20000100800 */
[----:B0-----:R-:W-:-:S03]  /*142a0*/  IMAD R12, R0, R11, R10 ;  /* 0x0000000b000c7224 */ /* 0x001fc600078e020a */
[----:B-1----:R-:W4:Y:S01]  /*142b0*/  LDL.LU R16, [R1+0x7bc] ;  /* 0x0007bc0001107983 */ /* 0x002f220000300800 */
[----:B------:R-:W-:-:S03]  /*142c0*/  IMAD.MOV.U32 R10, RZ, RZ, R2 ;  /* 0x000000ffff0a7224 */ /* 0x000fc600078e0002 */
[----:B---3--:R-:W3:Y:S04]  /*142d0*/  LDL.LU R19, [R1+0x7c0] ;  /* 0x0007c00001137983 */ /* 0x008ee80000300800 */
[----:B------:R-:W4:Y:S01]  /*142e0*/  LDL R20, [R1+0x7c8] ;  /* 0x0007c80001147983 */ /* 0x000f220000100800 */
[----:B------:R-:W-:Y:S01]  /*142f0*/  IABS R8, R18 ;  /* 0x0000001200087213 */ /* 0x000fe20000000000 */
[----:B------:R-:W-:Y:S01]  /*14300*/  @!P4 IMAD.MOV R7, RZ, RZ, -R7 ;  /* 0x000000ffff07c224 */ /* 0x000fe200078e0a07 */
[----:B------:R-:W-:Y:S01]  /*14310*/  ISETP.GE.AND P0, PT, R18, RZ, PT ;  /* 0x000000ff1200720c */ /* 0x000fe20003f06270 */
[----:B------:R-:W-:Y:S01]  /*14320*/  @!P3 IMAD.MOV R10, RZ, RZ, -R10 ;  /* 0x000000ffff0ab224 */ /* 0x000fe200078e0a0a */
[----:B------:R-:W4:Y:S01]  /*14330*/  LDL R18, [R1+0x7cc] ;  /* 0x0007cc0001127983 */ /* 0x000f220000100800 */
[----:B--2---:R-:W-:-:S03]  /*14340*/  ISETP.GE.AND P6, PT, R17, RZ, PT ;  /* 0x000000ff1100720c */ /* 0x004fc60003fc6270 */
[----:B------:R-:W2:Y:S04]  /*14350*/  LDL R17, [R1+0x7c4] ;  /* 0x0007c40001117983 */ /* 0x000ea80000100800 */
[----:B------:R-:W-:Y:S04]  /*14360*/  STL [R1+0x3c4], R7 ;  /* 0x0003c40701007387 */ /* 0x000fe80000100800 */
[----:B------:R-:W-:Y:S04]  /*14370*/  STL [R1+0x3c8], R10 ;  /* 0x0003c80a01007387 */ /* 0x000fe80000100800 */
[----:B------:R0:W-:Y:S04]  /*14380*/  STL [R1+0x3df4], R14 ;  /* 0x003df40e01007387 */ /* 0x0001e80000100800 */
[----:B0-----:R-:W2:Y:S01]  /*14390*/  LDL.LU R14, [R1+0x7c4] ;  /* 0x0007c400010e7983 */ /* 0x001ea20000300800 */
[----:B------:R-:W-:-:S05]  /*143a0*/  IABS R13, R13 ;  /* 0x0000000d000d7213 */ /* 0x000fca0000000000 */
        /* <DEDUP_REMOVED lines=8> */
[C---:B------:R-:W-:Y:S01]  /*14430*/  IMAD R8, R0.reuse, R9, R8 ;  /* 0x0000000900087224 */ /* 0x040fe200078e0208 */
[----:B---3--:R-:W-:Y:S02]  /*14440*/  IABS R2, R19 ;  /* 0x0000001300027213 */ /* 0x008fe40000000000 */
[C---:B------:R-:W-:Y:S02]  /*14450*/  ISETP.GT.U32.AND P1, PT, R0.reuse, R12, PT ;  /* 0x0000000c0000720c */ /* 0x040fe40003f24070 */
[----:B----4-:R-:W-:Y:S02]  /*14460*/  IABS R9, R20 ;  /* 0x0000001400097213 */ /* 0x010fe40000000000 */
[----:B------:R-:W-:Y:S02]  /*14470*/  ISETP.GE.AND P3, PT, R19, RZ, PT ;  /* 0x000000ff1300720c */ /* 0x000fe40003f66270 */
[----:B------:R-:W-:Y:S01]  /*14480*/  @!P4 IADD3 R13, R13, -R0, RZ ;  /* 0x800000000d0dc210 */ /* 0x000fe20007ffe0ff */
[----:B------:R-:W3:Y:S01]  /*14490*/  LDL R20, [R1+0x7dc] ;  /* 0x0007dc0001147983 */ /* 0x000ee20000100800 */
[----:B------:R-:W-:Y:S01]  /*144a0*/  ISETP.GT.U32.AND P4, PT, R0, R8, PT ;  /* 0x000000080000720c */ /* 0x000fe20003f84070 */
[----:B------:R-:W-:Y:S01]  /*144b0*/  IMAD.HI.U32 R19, R6, R2, RZ ;  /* 0x0000000206137227 */ /* 0x000fe200078e00ff */
[----:B------:R-:W-:-:S03]  /*144c0*/  IABS R10, R18 ;  /* 0x00000012000a7213 */ /* 0x000fc60000000000 */
[----:B------:R-:W-:Y:S02]  /*144d0*/  IMAD.MOV R19, RZ, RZ, -R19 ;  /* 0x000000ffff137224 */ /* 0x000fe400078e0a13 */
[----:B------:R-:W-:Y:S02]  /*144e0*/  @!P1 IMAD.IADD R12, R12, 0x1, -R0 ;  /* 0x000000010c0c9824 */ /* 0x000fe400078e0a00 */
[----:B------:R-:W-:-:S04]  /*144f0*/  IMAD R2, R0, R19, R2 ;  /* 0x0000001300027224 */ /* 0x000fc800078e0202 */
[----:B------:R-:W-:Y:S01]  /*14500*/  @!P4 IMAD.IADD R8, R8, 0x1, -R0 ;  /* 0x000000010808c824 */ /* 0x000fe200078e0a00 */
[----:B------:R-:W-:Y:S01]  /*14510*/  ISETP.GT.U32.AND P1, PT, R0, R12, PT ;  /* 0x0000000c0000720c */ /* 0x000fe20003f24070 */
[----:B------:R-:W-:-:S12]  /*14520*/  @!P6 IMAD.MOV R13, RZ, RZ, -R13 ;  /* 0x000000ffff0de224 */ /* 0x000fd800078e0a0d */
[----:B------:R-:W-:-:S04]  /*14530*/  @!P1 IMAD.IADD R12, R12, 0x1, -R0 ;  /* 0x000000010c0c9824 */ /* 0x000fc800078e0a00 */
[----:B------:R-:W-:Y:S01]  /*14540*/  @!P5 IMAD.MOV R12, RZ, RZ, -R12 ;  /* 0x000000ffff0cd224 */ /* 0x000fe200078e0a0c */
[----:B--2---:R-:W-:Y:S01]  /*14550*/  IABS R11, R17 ;  /* 0x00000011000b7213 */ /* 0x004fe20000000000 */
[----:B------:R-:W-:-:S04]  /*14560*/  IMAD.HI.U32 R17, R6, R9, RZ ;  /* 0x0000000906117227 */ /* 0x000fc800078e00ff */
[----:B------:R-:W-:-:S04]  /*14570*/  IMAD.HI.U32 R18, R6, R11, RZ ;  /* 0x0000000b06127227 */ /* 0x000fc800078e00ff */
[----:B------:R-:W-:Y:S02]  /*14580*/  IMAD.MOV R17, RZ, RZ, -R17 ;  /* 0x000000ffff117224 */ /* 0x000fe400078e0a11 */
[----:B------:R-:W-:Y:S02]  /*14590*/  IMAD.MOV R18, RZ, RZ, -R18 ;  /* 0x000000ffff127224 */ /* 0x000fe400078e0a12 */
[C---:B------:R-:W-:Y:S02]  /*145a0*/  IMAD R9, R0.reuse, R17, R9 ;  /* 0x0000001100097224 */ /* 0x040fe400078e0209 */
[----:B------:R-:W-:Y:S01]  /*145b0*/  IMAD R11, R0, R18, R11 ;  /* 0x00000012000b7224 */ /* 0x000fe200078e020b */
[----:B------:R-:W-:Y:S02]  /*145c0*/  ISETP.GE.AND P4, PT, R14, RZ, PT ;  /* 0x000000ff0e00720c */ /* 0x000fe40003f86270 */
[----:B------:R-:W2:Y:S04]  /*145d0*/  LDL.LU R14, [R1+0x3df4] ;  /* 0x003df400010e7983 */ /* 0x000ea80000300800 */
[----:B------:R-:W4:Y:S04]  /*145e0*/  LDL R19, [R1+0x7d0] ;  /* 0x0007d00001137983 */ /* 0x000f280000100800 */
[----:B------:R-:W2:Y:S04]  /*145f0*/  LDL R17, [R1+0x7d4] ;  /* 0x0007d40001117983 */ /* 0x000ea80000100800 */
[----:B------:R-:W2:Y:S04]  /*14600*/  LDL R18, [R1+0x7d8] ;  /* 0x0007d80001127983 */ /* 0x000ea80000100800 */
[----:B------:R-:W-:Y:S04]  /*14610*/  STL [R1+0x3bc], R13 ;  /* 0x0003bc0d01007387 */ /* 0x000fe80000100800 */
[----:B------:R0:W-:Y:S04]  /*14620*/  STL [R1+0x3df0], R3 ;  /* 0x003df00301007387 */ /* 0x0001e80000100800 */
[----:B------:R1:W-:Y:S01]  /*14630*/  STL [R1+0x3b8], R12 ;  /* 0x0003b80c01007387 */ /* 0x0003e20000100800 */
[----:B0-----:R-:W-:-:S03]  /*14640*/  IMAD.MOV.U32 R3, RZ, RZ, R15 ;  /* 0x000000ffff037224 */ /* 0x001fc600078e000f */
[----:B------:R-:W2:Y:S01]  /*14650*/  LDL.LU R15, [R1+0x7e0] ;  /* 0x0007e000010f7983 */ /* 0x000ea20000300800 */
[----:B------:R-:W-:Y:S02]  /*14660*/  IABS R7, R16 ;  /* 0x0000001000077213 */ /* 0x000fe40000000000 */
[----:B------:R-:W-:-:S03]  /*14670*/  ISETP.GE.AND P2, PT, R16, RZ, PT ;  /* 0x000000ff1000720c */ /* 0x000fc60003f46270 */
[----:B------:R-:W-:-:S04]  /*14680*/  IMAD.HI.U32 R16, R6, R7, RZ ;  /* 0x0000000706107227 */ /* 0x000fc800078e00ff */
[----:B------:R-:W-:-:S04]  /*14690*/  IMAD.MOV R16, RZ, RZ, -R16 ;  /* 0x000000ffff107224 */ /* 0x000fc800078e0a10 */
[----:B------:R-:W-:-:S05]  /*146a0*/  IMAD R7, R0, R16, R7 ;  /* 0x0000001000077224 */ /* 0x000fca00078e0207 */
[----:B------:R-:W-:Y:S01]  /*146b0*/  ISETP.GT.U32.AND P1, PT, R0, R7, PT ;  /* 0x000000070000720c */ /* 0x000fe20003f24070 */
[----:B------:R-:W-:Y:S01]  /*146c0*/  IMAD.HI.U32 R16, R6, R10, RZ ;  /* 0x0000000a06107227 */ /* 0x000fe200078e00ff */
[----:B------:R-:W-:-:S03]  /*146d0*/  ISETP.GT.U32.AND P6, PT, R0, R8, PT ;  /* 0x000000080000720c */ /* 0x000fc60003fc4070 */
[----:B------:R-:W-:-:S04]  /*146e0*/  IMAD.MOV R16, RZ, RZ, -R16 ;  /* 0x000000ffff107224 */ /* 0x000fc800078e0a10 */
[----:B------:R-:W-:Y:S01]  /*146f0*/  IMAD R10, R0, R16, R10 ;  /* 0x00000010000a7224 */ /* 0x000fe200078e020a */
[----:B---3--:R-:W-:-:S03]  /*14700*/  IABS R16, R20 ;  /* 0x0000001400107213 */ /* 0x008fc60000000000 */
[----:B------:R-:W-:-:S05]  /*14710*/  @!P1 IMAD.IADD R7, R7, 0x1, -R0 ;  /* 0x0000000107079824 */ /* 0x000fca00078e0a00 */
[----:B------:R-:W-:Y:S01]  /*14720*/  ISETP.GT.U32.AND P1, PT, R0, R7, PT ;  /* 0x000000070000720c */ /* 0x000fe20003f24070 */
[----:B------:R-:W-:-:S12]  /*14730*/  @!P6 IMAD.IADD R8, R8, 0x1, -R0 ;  /* 0x000000010808e824 */ /* 0x000fd800078e0a00 */
[----:B------:R-:W-:Y:S01]  /*14740*/  @!P1 IMAD.IADD R7, R7, 0x1, -R0 ;  /* 0x0000000107079824 */ /* 0x000fe200078e0a00 */
[----:B----4-:R-:W-:Y:S02]  /*14750*/  IABS R19, R19 ;  /* 0x0000001300137213 */ /* 0x010fe40000000000 */
[----:B--2---:R-:W-:Y:S02]  /*14760*/  IABS R17, R17 ;  /* 0x0000001100117213 */ /* 0x004fe40000000000 */
[----:B------:R-:W-:-:S03]  /*14770*/  IABS R13, R18 ;  /* 0x00000012000d7213 */ /* 0x000fc60000000000 */
[----:B-1----:R-:W-:Y:S02]  /*14780*/  IMAD.MOV.U32 R12, RZ, RZ, R17 ;  /* 0x000000ffff0c7224 */ /* 0x002fe400078e0011 */
[----:B------:R-:W-:-:S04]  /*14790*/  IMAD.HI.U32 R20, R6, R19, RZ ;  /* 0x0000001306147227 */ /* 0x000fc800078e00ff */
[----:B------:R-:W-:-:S04]  /*147a0*/  IMAD.HI.U32 R17, R6, R13, RZ ;  /* 0x0000000d06117227 */ /* 0x000fc800078e00ff */
[----:B------:R-:W-:Y:S02]  /*147b0*/  IMAD.MOV R20, RZ, RZ, -R20 ;  /* 0x000000ffff147224 */ /* 0x000fe400078e0a14 */
[----:B------:R-:W-:Y:S02]  /*147c0*/  IMAD.MOV R17, RZ, RZ, -R17 ;  /* 0x000000ffff117224 */ /* 0x000fe400078e0a11 */
[----:B------:R-:W-:-:S04]  /*147d0*/  IMAD.HI.U32 R18, R6, R12, RZ ;  /* 0x0000000c06127227 */ /* 0x000fc800078e00ff */
[----:B------:R-:W-:Y:S02]  /*147e0*/  IMAD R19, R0, R20, R19 ;  /* 0x0000001400137224 */ /* 0x000fe400078e0213 */
[----:B------:R-:W-:-:S04]  /*147f0*/  IMAD.HI.U32 R20, R6, R16, RZ ;  /* 0x0000001006147227 */ /* 0x000fc800078e00ff */
[----:B------:R-:W-:Y:S02]  /*14800*/  IMAD R13, R0, R17, R13 ;  /* 0x00000011000d7224 */ /* 0x000fe400078e020d */
[----:B------:R-:W-:Y:S02]  /*14810*/  IMAD.MOV.U32 R17, RZ, RZ, R3 ;  /* 0x000000ffff117224 */ /* 0x000fe400078e0003 */
[----:B------:R-:W-:Y:S02]  /*14820*/  IMAD.MOV.U32 R3, RZ, RZ, R8 ;  /* 0x000000ffff037224 */ /* 0x000fe400078e0008 */
[----:B------:R-:W-:Y:S02]  /*14830*/  IMAD.MOV R18, RZ, RZ, -R18 ;  /* 0x000000ffff127224 */ /* 0x000fe400078e0a12 */
[----:B------:R-:W-:Y:S02]  /*14840*/  IMAD.MOV R20, RZ, RZ, -R20 ;  /* 0x000000ffff147224 */ /* 0x000fe400078e0a14 */
[----:B------:R-:W-:-:S02]  /*14850*/  @!P0 IMAD.MOV R3, RZ, RZ, -R3 ;  /* 0x000000ffff038224 */ /* 0x000fc400078e0a03 */
[C---:B------:R-:W-:Y:S02]  /*14860*/  IMAD R12, R0.reuse, R18, R12 ;  /* 0x00000012000c7224 */ /* 0x040fe400078e020c */
[----:B------:R-:W-:Y:S01]  /*14870*/  IMAD R16, R0, R20, R16 ;  /* 0x0000001400107224 */ /* 0x000fe200078e0210 */
[----:B------:R-:W2:Y:S01]  /*14880*/  LDL.LU R18, [R1+0x7c8] ;  /* 0x0007c80001127983 */ /* 0x000ea20000300800 */
[----:B------:R-:W-:-:S03]  /*14890*/  IMAD.MOV.U32 R20, RZ, RZ, R7 ;  /* 0x000000ffff147224 */ /* 0x000fc600078e0007 */
[----:B------:R-:W3:Y:S01]  /*148a0*/  LDL R8, [R1+0x7e4] ;  /* 0x0007e40001087983 */ /* 0x000ee20000100800 */
[----:B------:R-:W-:Y:S01]  /*148b0*/  IABS R7, R15 ;  /* 0x0000000f00077213 */ /* 0x000fe20000000000 */
[----:B------:R-:W-:Y:S02]  /*148c0*/  @!P2 IMAD.MOV R20, RZ, RZ, -R20 ;  /* 0x000000ffff14a224 */ /* 0x000fe400078e0a14 */
[----:B------:R0:W-:Y:S04]  /*148d0*/  STL [R1+0x3b4], R3 ;  /* 0x0003b40301007387 */ /* 0x0001e80000100800 */
[----:B0-----:R-:W4:Y:S04]  /*148e0*/  LDL.LU R3, [R1+0x3df0] ;  /* 0x003df00001037983 */ /* 0x001f280000300800 */
[----:B------:R0:W-:Y:S04]  /*148f0*/  STL [R1+0x3de4], R15 ;  /* 0x003de40f01007387 */ /* 0x0001e80000100800 */
[----:B------:R-:W-:Y:S01]  /*14900*/  STL [R1+0x3b0], R20 ;  /* 0x0003b01401007387 */ /* 0x000fe20000100800 */
[----:B0-----:R-:W-:-:S05]  /*14910*/  IMAD.MOV.U32 R15, RZ, RZ, R17 ;  /* 0x000000ffff0f7224 */ /* 0x001fca00078e0011 */
[----:B------:R0:W-:Y:S04]  /*14920*/  STL [R1+0x3de8], R15 ;  /* 0x003de80f01007387 */ /* 0x0001e80000100800 */
[----:B0-----:R-:W2:Y:S01]  /*14930*/  LDL.LU R15, [R1+0x7d0] ;  /* 0x0007d000010f7983 */ /* 0x001ea20000300800 */
[----:B------:R-:W-:-:S13]  /*14940*/  ISETP.GT.U32.AND P6, PT, R0, R11, PT ;  /* 0x0000000b0000720c */ /* 0x000fda0003fc4070 */
[--C-:B------:R-:W-:Y:S01]  /*14950*/  @!P6 IMAD.IADD R11, R11, 0x1, -R0.reuse ;  /* 0x000000010b0be824 */ /* 0x100fe200078e0a00 */
[C---:B------:R-:W-:Y:S01]  /*14960*/  ISETP.GT.U32.AND P6, PT, R0.reuse, R19, PT ;  /* 0x000000130000720c */ /* 0x040fe20003fc4070 */
[----:B--2---:R0:W-:Y:S04]  /*14970*/  STL [R1+0x3dec], R15 ;  /* 0x003dec0f01007387 */ /* 0x0041e80000100800 */
[----:B0-----:R-:W2:Y:S08]  /*14980*/  LDL.LU R15, [R1+0x7cc] ;  /* 0x0007cc00010f7983 */ /* 0x001eb00000300800 */
[----:B------:R-:W-:Y:S01]  /*14990*/  @!P6 IMAD.IADD R19, R19, 0x1, -R0 ;  /* 0x000000011313e824 */ /* 0x000fe200078e0a00 */
[----:B------:R-:W4:Y:S04]  /*149a0*/  LDL.LU R20, [R1+0x7d4] ;  /* 0x0007d40001147983 */ /* 0x000f280000300800 */
[----:B------:R-:W-:-:S13]  /*149b0*/  ISETP.GT.U32.AND P6, PT, R0, R19, PT ;  /* 0x000000130000720c */ /* 0x000fda0003fc4070 */
[--C-:B------:R-:W-:Y:S01]  /*149c0*/  @!P6 IMAD.IADD R19, R19, 0x1, -R0.reuse ;  /* 0x000000011313e824 */ /* 0x100fe200078e0a00 */
[C---:B------:R-:W-:Y:S02]  /*149d0*/  ISETP.GT.U32.AND P5, PT, R0.reuse, R2, PT ;  /* 0x000000020000720c */ /* 0x040fe40003fa4070 */
[----:B------:R-:W-:Y:S02]  /*149e0*/  ISETP.GT.U32.AND P1, PT, R0, R9, PT ;  /* 0x000000090000720c */ /* 0x000fe40003f24070 */
[----:B--2---:R-:W-:Y:S02]  /*149f0*/  ISETP.GE.AND P6, PT, R15, RZ, PT ;  /* 0x000000ff0f00720c */ /* 0x004fe40003fc6270 */
[----:B------:R-:W2:Y:S07]  /*14a00*/  LDL.LU R15, [R1+0x3dec] ;  /* 0x003dec00010f7983 */ /* 0x000eae0000300800 */
[----:B------:R-:W-:-:S02]  /*14a10*/  @!P5 IMAD.IADD R2, R2, 0x1, -R0 ;  /* 0x000000010202d824 */ /* 0x000fc400078e0a00 */
[----:B------:R-:W-:-:S03]  /*14a20*/  @!P1 IMAD.IADD R9, R9, 0x1, -R0 ;  /* 0x0000000109099824 */ /* 0x000fc600078e0a00 */
[----:B------:R-:W-:-:S13]  /*14a30*/  ISETP.GT.U32.AND P1, PT, R0, R2, PT ;  /* 0x000000020000720c */ /* 0x000fda0003f24070 */
[----:B------:R-:W-:Y:S01]  /*14a40*/  @!P1 IMAD.IADD R2, R2, 0x1, -R0 ;  /* 0x0000000102029824 */ /* 0x000fe200078e0a00 */
[----:B------:R-:W-:-:S13]  /*14a50*/  ISETP.GT.U32.AND P1, PT, R0, R12, PT ;  /* 0x0000000c0000720c */ /* 0x000fda0003f24070 */
[----:B------:R-:W-:Y:S01]  /*14a60*/  @!P1 IMAD.IADD R12, R12, 0x1, -R0 ;  /* 0x000000010c0c9824 */ /* 0x000fe200078e0a00 */
[C---:B------:R-:W-:Y:S02]  /*14a70*/  ISETP.GT.U32.AND P5, PT, R0.reuse, R10, PT ;  /* 0x0000000a0000720c */ /* 0x040fe40003fa4070 */
[----:B--2---:R-:W-:Y:S02]  /*14a80*/  ISETP.GE.AND P1, PT, R15, RZ, PT ;  /* 0x000000ff0f00720c */ /* 0x004fe40003f26270 */
[----:B------:R-:W2:Y:S01]  /*14a90*/  LDL.LU R15, [R1+0x3de8] ;  /* 0x003de800010f7983 */ /* 0x000ea20000300800 */
[----:B------:R-:W-:-:S08]  /*14aa0*/  ISETP.GT.U32.AND P0, PT, R0, R11, PT ;  /* 0x0000000b0000720c */ /* 0x000fd00003f04070 */
[----:B------:R-:W-:Y:S01]  /*14ab0*/  @!P5 IMAD.IADD R10, R10, 0x1, -R0 ;  /* 0x000000010a0ad824 */ /* 0x000fe200078e0a00 */
[----:B------:R-:W-:Y:S01]  /*14ac0*/  ISETP.GT.U32.AND P5, PT, R0, R9, PT ;  /* 0x000000090000720c */ /* 0x000fe20003fa4070 */
[----:B------:R-:W-:Y:S01]  /*14ad0*/  IMAD.HI.U32 R17, R6, R7, RZ ;  /* 0x0000000706117227 */ /* 0x000fe200078e00ff */
[----:B---3--:R-:W-:-:S03]  /*14ae0*/  IABS R8, R8 ;  /* 0x0000000800087213 */ /* 0x008fc60000000000 */
[----:B------:R-:W-:Y:S02]  /*14af0*/  IMAD.MOV R17, RZ, RZ, -R17 ;  /* 0x000000ffff117224 */ /* 0x000fe400078e0a11 */
[----:B------:R-:W-:Y:S01]  /*14b00*/  @!P0 IMAD.IADD R11, R11, 0x1, -R0 ;  /* 0x000000010b0b8824 */ /* 0x000fe200078e0a00 */
[----:B------:R-:W-:-:S05]  /*14b10*/  ISETP.GT.U32.AND P0, PT, R0, R13, PT ;  /* 0x0000000d0000720c */ /* 0x000fca0003f04070 */
[----:B------:R-:W-:Y:S01]  /*14b20*/  @!P5 IMAD.IADD R9, R9, 0x1, -R0 ;  /* 0x000000010909d824 */ /* 0x000fe200078e0a00 */
[----:B------:R-:W-:Y:S01]  /*14b30*/  ISETP.GE.AND P5, PT, R18, RZ, PT ;  /* 0x000000ff1200720c */ /* 0x000fe20003fa6270 */
[----:B------:R-:W-:-:S04]  /*14b40*/  IMAD.HI.U32 R18, R6, R8, RZ ;  /* 0x0000000806127227 */ /* 0x000fc800078e00ff */
[----:B------:R-:W-:Y:S02]  /*14b50*/  IMAD R7, R0, R17, R7 ;  /* 0x0000001100077224 */ /* 0x000fe400078e0207 */
[----:B------:R-:W-:Y:S02]  /*14b60*/  IMAD.MOV.U32 R17, RZ, RZ, R2 ;  /* 0x000000ffff117224 */ /* 0x000fe400078e0002 */
[----:B------:R-:W-:Y:S02]  /*14b70*/  IMAD.MOV R18, RZ, RZ, -R18 ;  /* 0x000000ffff127224 */ /* 0x000fe400078e0a12 */
[----:B------:R-:W-:Y:S01]  /*14b80*/  @!P0 IMAD.IADD R13, R13, 0x1, -R0 ;  /* 0x000000010d0d8824 */ /* 0x000fe200078e0a00 */
[----:B----4-:R-:W-:Y:S01]  /*14b90*/  ISETP.GE.AND P0, PT, R20, RZ, PT ;  /* 0x000000ff1400720c */ /* 0x010fe20003f06270 */
[----:B------:R-:W-:Y:S02]  /*14ba0*/  @!P3 IMAD.MOV R17, RZ, RZ, -R17 ;  /* 0x000000ffff11b224 */ /* 0x000fe400078e0a11 */
[----:B------:R-:W-:-:S02]  /*14bb0*/  IMAD R8, R0, R18, R8 ;  /* 0x0000001200087224 */ /* 0x000fc400078e0208 */
[----:B------:R-:W3:Y:S04]  /*14bc0*/  LDL.LU R18, [R1+0x7d8] ;  /* 0x0007d80001127983 */ /* 0x000ee80000300800 */
[----:B------:R0:W-:Y:S04]  /*14bd0*/  STL [R1+0x3ac], R17 ;  /* 0x0003ac1101007387 */ /* 0x0001e80000100800 */
[----:B0-----:R-:W4:Y:S01]  /*14be0*/  LDL.LU R17, [R1+0x7dc] ;  /* 0x0007dc0001117983 */ /* 0x001f220000300800 */
[----:B--2---:R-:W-:Y:S01]  /*14bf0*/  IABS R20, R15 ;  /* 0x0000000f00147213 */ /* 0x004fe20000000000 */
[----:B------:R-:W-:-:S02]  /*14c00*/  IMAD.MOV.U32 R2, RZ, RZ, R15 ;  /* 0x000000ffff027224 */ /* 0x000fc400078e000f */
[----:B------:R-:W-:-:S04]  /*14c10*/  IMAD.MOV.U32 R15, RZ, RZ, R11 ;  /* 0x000000ffff0f7224 */ /* 0x000fc800078e000b */
[----:B------:R-:W-:-:S05]  /*14c20*/  @!P4 IMAD.MOV R15, RZ, RZ, -R15 ;  /* 0x000000ffff0fc224 */ /* 0x000fca00078e0a0f */
[----:B------:R0:W-:Y:S04]  /*14c30*/  STL [R1+0x3a8], R15 ;  /* 0x0003a80f01007387 */ /* 0x0001e80000100800 */
[----:B0-----:R-:W2:Y:S01]  /*14c40*/  LDL.LU R15, [R1+0x3de4] ;  /* 0x003de400010f7983 */ /* 0x001ea20000300800 */
[----:B------:R-:W-:-:S13]  /*14c50*/  ISETP.GT.U32.AND P2, PT, R0, R10, PT ;  /* 0x0000000a0000720c */ /* 0x000fda0003f44070 */
[----:B------:R-:W-:Y:S01]  /*14c60*/  @!P2 IMAD.IADD R10, R10, 0x1, -R0 ;  /* 0x000000010a0aa824 */ /* 0x000fe200078e0a00 */
[C---:B------:R-:W-:Y:S01]  /*14c70*/  ISETP.GT.U32.AND P2, PT, R0.reuse, R16, PT ;  /* 0x000000100000720c */ /* 0x040fe20003f44070 */
[----:B------:R-:W-:Y:S02]  /*14c80*/  IMAD.MOV.U32 R11, RZ, RZ, R9 ;  /* 0x000000ffff0b7224 */ /* 0x000fe400078e0009 */
[----:B------:R-:W-:Y:S02]  /*14c90*/  IMAD.MOV.U32 R9, RZ, RZ, R10 ;  /* 0x000000ffff097224 */ /* 0x000fe400078e000a */
[----:B------:R-:W-:Y:S01]  /*14ca0*/  IMAD.MOV.U32 R10, RZ, RZ, R19 ;  /* 0x000000ffff0a7224 */ /* 0x000fe200078e0013 */
[----:B------:R-:W-:Y:S01]  /*14cb0*/  ISETP.GT.U32.AND P3, PT, R0, R13, PT ;  /* 0x0000000d0000720c */ /* 0x000fe20003f64070 */
[----:B------:R-:W-:-:S06]  /*14cc0*/  @!P5 IMAD.MOV R11, RZ, RZ, -R11 ;  /* 0x000000ffff0bd224 */ /* 0x000fcc00078e0a0b */
[----:B------:R-:W-:Y:S01]  /*14cd0*/  @!P2 IMAD.IADD R16, R16, 0x1, -R0 ;  /* 0x000000011010a824 */ /* 0x000fe200078e0a00 */
[----:B------:R-:W-:Y:S01]  /*14ce0*/  ISETP.GT.U32.AND P2, PT, R0, R12, PT ;  /* 0x0000000c0000720c */ /* 0x000fe20003f44070 */
[----:B------:R-:W-:Y:S01]  /*14cf0*/  @!P1 IMAD.MOV R10, RZ, RZ, -R10 ;  /* 0x000000ffff0a9224 */ /* 0x000fe200078e0a0a */
[----:B------:R-:W-:Y:S01]  /*14d00*/  @!P6 IADD3 R9, -R9, RZ, RZ ;  /* 0x000000ff0909e210 */ /* 0x000fe20007ffe1ff */
[----:B------:R0:W-:Y:S01]  /*14d10*/  STL [R1+0x3a4], R11 ;  /* 0x0003a40b01007387 */ /* 0x0001e20000100800 */
[----:B---3--:R-:W-:Y:S01]  /*14d20*/  ISETP.GE.AND P6, PT, R18, RZ, PT ;  /* 0x000000ff1200720c */ /* 0x008fe20003fc6270 */
[--C-:B------:R-:W-:Y:S02]  /*14d30*/  @!P3 IMAD.IADD R13, R13, 0x1, -R0.reuse ;  /* 0x000000010d0db824 */ /* 0x100fe400078e0a00 */
[----:B0-----:R-:W3:Y:S06]  /*14d40*/  LDL.LU R11, [R1+0x7e4] ;  /* 0x0007e400010b7983 */ /* 0x001eec0000300800 */
[----:B------:R-:W-:Y:S01]  /*14d50*/  @!P2 IMAD.IADD R12, R12, 0x1, -R0 ;  /* 0x000000010c0ca824 */ /* 0x000fe200078e0a00 */
[----:B----4-:R-:W-:Y:S01]  /*14d60*/  ISETP.GE.AND P2, PT, R17, RZ, PT ;  /* 0x000000ff1100720c */ /* 0x010fe20003f46270 */
[----:B------:R-:W-:Y:S04]  /*14d70*/  STL [R1+0x3a0], R9 ;  /* 0x0003a00901007387 */ /* 0x000fe80000100800 */
[----:B------:R0:W-:Y:S04]  /*14d80*/  STL [R1+0x39c], R10 ;  /* 0x00039c0a01007387 */ /* 0x0001e80000100800 */
[----:B------:R-:W4:Y:S04]  /*14d90*/  LDL.LU R18, [R1+0x8b0] ;  /* 0x0008b00001127983 */ /* 0x000f280000300800 */
[----:B------:R-:W4:Y:S01]  /*14da0*/  LDL.LU R17, [R1+0x8b8] ;  /* 0x0008b80001117983 */ /* 0x000f220000300800 */
[----:B--2---:R-:W-:-:S03]  /*14db0*/  ISETP.GE.AND P3, PT, R15, RZ, PT ;  /* 0x000000ff0f00720c */ /* 0x004fc60003f66270 */
[----:B------:R-:W2:Y:S01]  /*14dc0*/  LDL.LU R15, [R1+0x8c0] ;  /* 0x0008c000010f7983 */ /* 0x000ea20000300800 */
[C---:B------:R-:W-:Y:S02]  /*14dd0*/  ISETP.GT.U32.AND P5, PT, R0.reuse, R7, PT ;  /* 0x000000070000720c */ /* 0x040fe40003fa4070 */
[C---:B------:R-:W-:Y:S02]  /*14de0*/  ISETP.GT.U32.AND P1, PT, R0.reuse, R8, PT ;  /* 0x000000080000720c */ /* 0x040fe40003f24070 */
[----:B------:R-:W-:Y:S01]  /*14df0*/  ISETP.GT.U32.AND P4, PT, R0, R16, PT ;  /* 0x000000100000720c */ /* 0x000fe20003f84070 */
[----:B0-----:R-:W-:-:S04]  /*14e00*/  IMAD.MOV.U32 R10, RZ, RZ, R12 ;  /* 0x000000ffff0a7224 */ /* 0x001fc800078e000c */
[----:B------:R-:W-:-:S04]  /*14e10*/  @!P0 IMAD.MOV R10, RZ, RZ, -R10 ;  /* 0x000000ffff0a8224 */ /* 0x000fc800078e0a0a */
[--C-:B------:R-:W-:Y:S02]  /*14e20*/  @!P5 IMAD.IADD R7, R7, 0x1, -R0.reuse ;  /* 0x000000010707d824 */ /* 0x100fe400078e0a00 */
[--C-:B------:R-:W-:Y:S01]  /*14e30*/  @!P1 IMAD.IADD R8, R8, 0x1, -R0.reuse ;  /* 0x0000000108089824 */ /* 0x100fe200078e0a00 */
[----:B------:R-:W-:Y:S01]  /*14e40*/  ISETP.GE.AND P5, PT, R2, RZ, PT ;  /* 0x000000ff0200720c */ /* 0x000fe20003fa6270 */
[----:B------:R-:W-:Y:S01]  /*14e50*/  @!P4 IMAD.IADD R16, R16, 0x1, -R0 ;  /* 0x000000011010c824 */ /* 0x000fe200078e0a00 */
[C---:B------:R-:W-:Y:S01]  /*14e60*/  ISETP.GT.U32.AND P0, PT, R0.reuse, R7, PT ;  /* 0x000000070000720c */ /* 0x040fe20003f04070 */
[----:B------:R-:W-:Y:S01]  /*14e70*/  IMAD.MOV.U32 R2, RZ, RZ, R13 ;  /* 0x000000ffff027224 */ /* 0x000fe200078e000d */
[----:B------:R-:W-:Y:S01]  /*14e80*/  ISETP.GT.U32.AND P1, PT, R0, R8, PT ;  /* 0x000000080000720c */ /* 0x000fe20003f24070 */
[----:B------:R-:W-:-:S04]  /*14e90*/  IMAD.HI.U32 R9, R6, R20, RZ ;  /* 0x0000001406097227 */ /* 0x000fc800078e00ff */
[----:B------:R-:W-:Y:S02]  /*14ea0*/  IMAD.MOV.U32 R12, RZ, RZ, R16 ;  /* 0x000000ffff0c7224 */ /* 0x000fe400078e0010 */
[----:B------:R-:W-:Y:S02]  /*14eb0*/  @!P6 IMAD.MOV R2, RZ, RZ, -R2 ;  /* 0x000000ffff02e224 */ /* 0x000fe400078e0a02 */
[----:B------:R-:W-:Y:S01]  /*14ec0*/  IMAD.MOV R9, RZ, RZ, -R9 ;  /* 0x000000ffff097224 */ /* 0x000fe200078e0a09 */
[----:B------:R-:W-:Y:S01]  /*14ed0*/  STL [R1+0x398], R10 ;  /* 0x0003980a01007387 */ /* 0x000fe20000100800 */
[----:B------:R-:W-:Y:S02]  /*14ee0*/  @!P2 IMAD.MOV R12, RZ, RZ, -R12 ;  /* 0x000000ffff0ca224 */ /* 0x000fe400078e0a0c */
[----:B------:R-:W-:Y:S01]  /*14ef0*/  IMAD R9, R0, R9, R20 ;  /* 0x0000000900097224 */ /* 0x000fe200078e0214 */
[----:B------:R4:W-:Y:S01]  /*14f00*/  STL [R1+0x394], R2 ;  /* 0x0003940201007387 */ /* 0x0009e20000100800 */
[----:B------:R-:W-:-:S03]  /*14f10*/  @!P0 IMAD.IADD R7, R7, 0x1, -R0 ;  /* 0x0000000107078824 */ /* 0x000fc600078e0a00 */
[----:B------:R-:W2:Y:S01]  /*14f20*/  LDL.LU R20, [R1+0x908] ;  /* 0x0009080001147983 */ /* 0x000ea20000300800 */
[----:B---3--:R-:W-:-:S03]  /*14f30*/  ISETP.GE.AND P4, PT, R11, RZ, PT ;  /* 0x000000ff0b00720c */ /* 0x008fc60003f86270 */
[----:B------:R-:W-:Y:S01]  /*14f40*/  STL [R1+0x390], R12 ;  /* 0x0003900c01007387 */ /* 0x000fe20000100800 */
[----:B------:R-:W-:-:S03]  /*14f50*/  @!P1 IMAD.IADD R8, R8, 0x1, -R0 ;  /* 0x0000000108089824 */ /* 0x000fc600078e0a00 */
[----:B------:R-:W3:Y:S01]  /*14f60*/  LDL R19, [R1+0x8fc] ;  /* 0x0008fc0001137983 */ /* 0x000ee20000100800 */
[----:B----4-:R-:W-:-:S05]  /*14f70*/  IABS R2, R17 ;  /* 0x0000001100027213 */ /* 0x010fca0000000000 */
[----:B------:R-:W-:-:S04]  /*14f80*/  IMAD.HI.U32 R13, R6, R2, RZ ;  /* 0x00000002060d7227 */ /* 0x000fc800078e00ff */
[----:B------:R-:W-:-:S04]  /*14f90*/  IMAD.MOV R13, RZ, RZ, -R13 ;  /* 0x000000ffff0d7224 */ /* 0x000fc800078e0a0d */
[----:B------:R-:W-:Y:S02]  /*14fa0*/  IMAD R2, R0, R13, R2 ;  /* 0x0000000d00027224 */ /* 0x000fe400078e0202 */
[----:B------:R-:W4:Y:S01]  /*14fb0*/  LDL R13, [R1+0x90c] ;  /* 0x00090c00010d7983 */ /* 0x000f220000100800 */
[----:B--2---:R-:W-:Y:S02]  /*14fc0*/  IABS R11, R15 ;  /* 0x0000000f000b7213 */ /* 0x004fe40000000000 */
[----:B------:R-:W-:Y:S01]  /*14fd0*/  ISETP.GE.AND P1, PT, R15, RZ, PT ;  /* 0x000000ff0f00720c */ /* 0x000fe20003f26270 */
[----:B------:R-:W-:-:S04]  /*14fe0*/  IMAD.MOV.U32 R15, RZ, RZ, R7 ;  /* 0x000000ffff0f7224 */ /* 0x000fc800078e0007 */
[----:B------:R-:W-:-:S05]  /*14ff0*/  @!P3 IMAD.MOV R15, RZ, RZ, -R15 ;  /* 0x000000ffff0fb224 */ /* 0x000fca00078e0a0f */
[----:B------:R0:W-:Y:S04]  /*15000*/  STL [R1+0x38c], R15 ;  /* 0x00038c0f01007387 */ /* 0x0001e80000100800 */
[----:B0-----:R-:W2:Y:S01]  /*15010*/  LDL.LU R15, [R1+0x910] ;  /* 0x00091000010f7983 */ /* 0x001ea20000300800 */
[----:B------:R-:W-:Y:S02]  /*15020*/  ISETP.GT.U32.AND P2, PT, R0, R9, PT ;  /* 0x000000090000720c */ /* 0x000fe40003f44070 */
[----:B------:R-:W-:Y:S02]  /*15030*/  ISETP.GE.AND P6, PT, R18, RZ, PT ;  /* 0x000000ff1200720c */ /* 0x000fe40003fc6270 */
[----:B------:R-:W-:Y:S02]  /*15040*/  IABS R10, R18 ;  /* 0x00000012000a7213 */ /* 0x000fe40000000000 */
[----:B------:R-:W-:-:S07]  /*15050*/  IABS R18, R4 ;  /* 0x0000000400127213 */ /* 0x000fce0000000000 */
[----:B------:R-:W-:-:S05]  /*15060*/  @!P2 IMAD.IADD R9, R9, 0x1, -R0 ;  /* 0x000000010909a824 */ /* 0x000fca00078e0a00 */
[----:B------:R-:W-:Y:S01]  /*15070*/  ISETP.GT.U32.AND P2, PT, R0, R9, PT ;  /* 0x000000090000720c */ /* 0x000fe20003f44070 */
[----:B------:R-:W-:Y:S01]  /*15080*/  IMAD.HI.U32 R7, R6, R18, RZ ;  /* 0x0000001206077227 */ /* 0x000fe200078e00ff */
[----:B------:R-:W-:-:S03]  /*15090*/  ISETP.GE.AND P0, PT, R17, RZ, PT ;  /* 0x000000ff1100720c */ /* 0x000fc60003f06270 */
[----:B------:R-:W-:Y:S01]  /*150a0*/  IMAD.MOV.U32 R17, RZ, RZ, R8 ;  /* 0x000000ffff117224 */ /* 0x000fe200078e0008 */
[----:B---3--:R-:W-:Y:S01]  /*150b0*/  IABS R8, R19 ;  /* 0x0000001300087213 */ /* 0x008fe20000000000 */
[----:B------:R-:W-:Y:S02]  /*150c0*/  IMAD.MOV R7, RZ, RZ, -R7 ;  /* 0x000000ffff077224 */ /* 0x000fe400078e0a07 */
[----:B------:R-:W-:-:S04]  /*150d0*/  IMAD.HI.U32 R16, R6, R10, RZ ;  /* 0x0000000a06107227 */ /* 0x000fc800078e00ff */
[----:B------:R-:W-:Y:S02]  /*150e0*/  @!P2 IMAD.IADD R9, R9, 0x1, -R0 ;  /* 0x000000010909a824 */ /* 0x000fe400078e0a00 */
[----:B------:R-:W-:Y:S02]  /*150f0*/  IMAD R18, R0, R7, R18 ;  /* 0x0000000700127224 */ /* 0x000fe400078e0212 */
[----:B------:R-:W-:Y:S02]  /*15100*/  IMAD.MOV R16, RZ, RZ, -R16 ;  /* 0x000000ffff107224 */ /* 0x000fe400078e0a10 */
[----:B------:R-:W-:Y:S02]  /*15110*/  @!P4 IMAD.MOV R17, RZ, RZ, -R17 ;  /* 0x000000ffff11c224 */ /* 0x000fe400078e0a11 */
[----:B------:R-:W-:-:S04]  /*15120*/  IMAD.HI.U32 R7, R6, R8, RZ ;  /* 0x0000000806077227 */ /* 0x000fc800078e00ff */
[----:B------:R-:W-:Y:S01]  /*15130*/  @!P5 IMAD.MOV R9, RZ, RZ, -R9 ;  /* 0x000000ffff09d224 */ /* 0x000fe200078e0a09 */
[----:B------:R-:W-:Y:S01]  /*15140*/  STL [R1+0x388], R17 ;  /* 0x0003881101007387 */ /* 0x000fe20000100800 */
[----:B------:R-:W-:Y:S02]  /*15150*/  IMAD R10, R0, R16, R10 ;  /* 0x00000010000a7224 */ /* 0x000fe400078e020a */
[----:B------:R-:W-:Y:S02]  /*15160*/  IMAD.MOV R7, RZ, RZ, -R7 ;  /* 0x000000ffff077224 */ /* 0x000fe400078e0a07 */
[----:B------:R-:W-:Y:S02]  /*15170*/  IMAD.MOV.U32 R19, RZ, RZ, R14 ;  /* 0x000000ffff137224 */ /* 0x000fe400078e000e */
[----:B------:R-:W-:Y:S01]  /*15180*/  IMAD.MOV.U32 R16, RZ, RZ, R4 ;  /* 0x000000ffff107224 */ /* 0x000fe200078e0004 */
[----:B------:R-:W3:Y:S01]  /*15190*/  LDL.LU R14, [R1+0x918] ;  /* 0x00091800010e7983 */ /* 0x000ee20000300800 */
[----:B------:R-:W-:-:S02]  /*151a0*/  IMAD.MOV.U32 R4, RZ, RZ, R28 ;  /* 0x000000ffff047224 */ /* 0x000fc400078e001c */
[----:B------:R-:W-:Y:S01]  /*151b0*/  IMAD R8, R0, R7, R8 ;  /* 0x0000000700087224 */ /* 0x000fe200078e0208 */
[----:B------:R-:W3:Y:S04]  /*151c0*/  LDL.LU R28, [R1+0x924] ;  /* 0x00092400011c7983 */ /* 0x000ee80000300800 */
[----:B------:R-:W-:Y:S01]  /*151d0*/  STL [R1+0x384], R9 ;  /* 0x0003840901007387 */ /* 0x000fe20000100800 */
[----:B--2---:R-:W-:-:S03]  /*151e0*/  IABS R7, R15 ;  /* 0x0000000f00077213 */ /* 0x004fc60000000000 */
[----:B------:R0:W-:Y:S04]  /*151f0*/  STL [R1+0x3de0], R15 ;  /* 0x003de00f01007387 */ /* 0x0001e80000100800 */
[----:B0-----:R-:W2:Y:S01]  /*15200*/  LDL.LU R15, [R1+0x8fc] ;  /* 0x0008fc00010f7983 */ /* 0x001ea20000300800 */
[C---:B------:R-:W-:Y:S02]  /*15210*/  ISETP.GT.U32.AND P3, PT, R0.reuse, R10, PT ;  /* 0x0000000a0000720c */ /* 0x040fe40003f64070 */
[----:B------:R-:W-:Y:S01]  /*15220*/  ISETP.GT.U32.AND P4, PT, R0, R2, PT ;  /* 0x000000020000720c */ /* 0x000fe20003f84070 */
[----:B------:R-:W-:-:S04]  /*15230*/  IMAD.HI.U32 R12, R6, R11, RZ ;  /* 0x0000000b060c7227 */ /* 0x000fc800078e00ff */
[----:B------:R-:W-:-:S06]  /*15240*/  IMAD.MOV R12, RZ, RZ, -R12 ;  /* 0x000000ffff0c7224 */ /* 0x000fcc00078e0a0c */
[--C-:B------:R-:W-:Y:S02]  /*15250*/  @!P3 IMAD.IADD R10, R10, 0x1, -R0.reuse ;  /* 0x000000010a0ab824 */ /* 0x100fe400078e0a00 */
[----:B------:R-:W-:Y:S02]  /*15260*/  IMAD R11, R0, R12, R11 ;  /* 0x0000000c000b7224 */ /* 0x000fe400078e020b */
[----:B------:R-:W-:Y:S01]  /*15270*/  @!P4 IMAD.IADD R2, R2, 0x1, -R0 ;  /* 0x000000010202c824 */ /* 0x000fe200078e0a00 */
[C---:B------:R-:W-:Y:S02]  /*15280*/  ISETP.GT.U32.AND P4, PT, R0.reuse, R10, PT ;  /* 0x0000000a0000720c */ /* 0x040fe40003f84070 */
[----:B------:R-:W-:Y:S02]  /*15290*/  IABS R17, R20 ;  /* 0x0000001400117213 */ /* 0x000fe40000000000 */
[C---:B------:R-:W-:Y:S02]  /*152a0*/  ISETP.GT.U32.AND P2, PT, R0.reuse, R11, PT ;  /* 0x0000000b0000720c */ /* 0x040fe40003f44070 */
[----:B------:R-:W-:Y:S01]  /*152b0*/  ISETP.GT.U32.AND P5, PT, R0, R2, PT ;  /* 0x000000020000720c */ /* 0x000fe20003fa4070 */
[----:B------:R-:W-:Y:S01]  /*152c0*/  IMAD.HI.U32 R12, R6, R17, RZ ;  /* 0x00000011060c7227 */ /* 0x000fe200078e00ff */
[----:B------:R-:W-:-:S03]  /*152d0*/  ISETP.GT.U32.AND P3, PT, R0, R18, PT ;  /* 0x000000120000720c */ /* 0x000fc60003f64070 */
[----:B------:R-:W-:Y:S02]  /*152e0*/  IMAD.MOV R12, RZ, RZ, -R12 ;  /* 0x000000ffff0c7224 */ /* 0x000fe400078e0a0c */
[--C-:B------:R-:W-:Y:S01]  /*152f0*/  @!P4 IMAD.IADD R10, R10, 0x1, -R0.reuse ;  /* 0x000000010a0ac824 */ /* 0x100fe200078e0a00 */
[C---:B------:R-:W-:Y:S01]  /*15300*/  ISETP.GT.U32.AND P4, PT, R0.reuse, R8, PT ;  /* 0x000000080000720c */ /* 0x040fe20003f84070 */
[----:B------:R-:W-:Y:S02]  /*15310*/  IMAD R17, R0, R12, R17 ;  /* 0x0000000c00117224 */ /* 0x000fe400078e0211 */
[--C-:B------:R-:W-:Y:S02]  /*15320*/  @!P2 IMAD.IADD R11, R11, 0x1, -R0.reuse ;  /* 0x000000010b0ba824 */ /* 0x100fe400078e0a00 */
[--C-:B------:R-:W-:Y:S01]  /*15330*/  @!P5 IMAD.IADD R2, R2, 0x1, -R0.reuse ;  /* 0x000000010202d824 */ /* 0x100fe200078e0a00 */
[----:B------:R-:W-:Y:S01]  /*15340*/  ISETP.GT.U32.AND P5, PT, R0, R17, PT ;  /* 0x000000110000720c */ /* 0x000fe20003fa4070 */
[----:B------:R-:W-:Y:S01]  /*15350*/  @!P3 IMAD.IADD R18, R18, 0x1, -R0 ;  /* 0x000000011212b824 */ /* 0x000fe200078e0a00 */
[----:B------:R-:W-:-:S04]  /*15360*/  ISETP.GT.U32.AND P2, PT, R0, R11, PT ;  /* 0x0000000b0000720c */ /* 0x000fc80003f44070 */
[----:B------:R-:W-:Y:S01]  /*15370*/  ISETP.GT.U32.AND P3, PT, R0, R18, PT ;  /* 0x000000120000720c */ /* 0x000fe20003f64070 */
[----:B------:R-:W-:Y:S01]  /*15380*/  @!P4 IMAD.IADD R8, R8, 0x1, -R0 ;  /* 0x000000010808c824 */ /* 0x000fe200078e0a00 */
[----:B------:R-:W-:-:S05]  /*15390*/  @!P0 IADD3 R2, -R2, RZ, RZ ;  /* 0x000000ff02028210 */ /* 0x000fca0007ffe1ff */
[--C-:B------:R-:W-:Y:S01]  /*153a0*/  @!P5 IMAD.IADD R17, R17, 0x1, -R0.reuse ;  /* 0x000000011111d824 */ /* 0x100fe200078e0a00 */
[----:B------:R-:W-:Y:S01]  /*153b0*/  ISETP.GE.AND P5, PT, R20, RZ, PT ;  /* 0x000000ff1400720c */ /* 0x000fe20003fa6270 */
[--C-:B------:R-:W-:Y:S01]  /*153c0*/  @!P2 IMAD.IADD R11, R11, 0x1, -R0.reuse ;  /* 0x000000010b0ba824 */ /* 0x100fe200078e0a00 */
[----:B------:R-:W3:Y:S03]  /*153d0*/  LDL.LU R20, [R1+0x938] ;  /* 0x0009380001147983 */ /* 0x000ee60000300800 */
[----:B------:R-:W-:Y:S01]  /*153e0*/  @!P3 IMAD.IADD R18, R18, 0x1, -R0 ;  /* 0x000000011212b824 */ /* 0x000fe200078e0a00 */
        /* <DEDUP_REMOVED lines=9> */
[----:B------:R-:W2:Y:S04]  /*15480*/  LDL.LU R18, [R1+0x934] ;  /* 0x0009340001127983 */ /* 0x000ea80000300800 */
[----:B------:R0:W-:Y:S04]  /*15490*/  STL [R1+0x378], R15 ;  /* 0x0003780f01007387 */ /* 0x0001e80000100800 */
[----:B0-----:R-:W2:Y:S01]  /*154a0*/  LDL.LU R15, [R1+0x3de0] ;  /* 0x003de000010f7983 */ /* 0x001ea20000300800 */
[----:B----4-:R-:W-:-:S05]  /*154b0*/  IABS R13, R13 ;  /* 0x0000000d000d7213 */ /* 0x010fca0000000000 */
[----:B------:R-:W-:-:S04]  /*154c0*/  IMAD.MOV.U32 R9, RZ, RZ, R13 ;  /* 0x000000ffff097224 */ /* 0x000fc800078e000d */
[----:B------:R-:W-:-:S04]  /*154d0*/  IMAD.HI.U32 R12, R6, R9, RZ ;  /* 0x00000009060c7227 */ /* 0x000fc800078e00ff */
[----:B------:R-:W-:-:S04]  /*154e0*/  IMAD.MOV R12, RZ, RZ, -R12 ;  /* 0x000000ffff0c7224 */ /* 0x000fc800078e0a0c */
[----:B------:R-:W-:Y:S01]  /*154f0*/  IMAD R9, R0, R12, R9 ;  /* 0x0000000c00097224 */ /* 0x000fe200078e0209 */
[----:B------:R-:W-:-:S04]  /*15500*/  ISETP.GE.AND P2, PT, R16, RZ, PT ;  /* 0x000000ff1000720c */ /* 0x000fc80003f46270 */
[----:B------:R-:W-:Y:S01]  /*15510*/  ISETP.GT.U32.AND P3, PT, R0, R9, PT ;  /* 0x000000090000720c */ /* 0x000fe20003f64070 */
[----:B------:R-:W-:Y:S01]  /*15520*/  IMAD.HI.U32 R12, R6, R7, RZ ;  /* 0x00000007060c7227 */ /* 0x000fe200078e00ff */
[----:B---3--:R-:W-:-:S03]  /*15530*/  IABS R13, R14 ;  /* 0x0000000e000d7213 */ /* 0x008fc60000000000 */
[----:B------:R-:W-:Y:S01]  /*15540*/  IMAD.MOV R12, RZ, RZ, -R12 ;  /* 0x000000ffff0c7224 */ /* 0x000fe200078e0a0c */
[----:B------:R-:W-:-:S03]  /*15550*/  ISETP.GT.U32.AND P0, PT, R0, R17, PT ;  /* 0x000000110000720c */ /* 0x000fc60003f04070 */
[----:B------:R-:W-:Y:S02]  /*15560*/  IMAD R7, R0, R12, R7 ;  /* 0x0000000c00077224 */ /* 0x000fe400078e0207 */
[----:B------:R-:W-:-:S04]  /*15570*/  IMAD.HI.U32 R12, R6, R13, RZ ;  /* 0x0000000d060c7227 */ /* 0x000fc800078e00ff */
[----:B------:R-:W-:Y:S01]  /*15580*/  @!P3 IMAD.IADD R9, R9, 0x1, -R0 ;  /* 0x000000010909b824 */ /* 0x000fe200078e0a00 */
[C---:B------:R-:W-:Y:S01]  /*15590*/  ISETP.GT.U32.AND P3, PT, R0.reuse, R8, PT ;  /* 0x000000080000720c */ /* 0x040fe20003f64070 */
[----:B------:R-:W-:Y:S02]  /*155a0*/  @!P2 IMAD.MOV R2, RZ, RZ, -R2 ;  /* 0x000000ffff02a224 */ /* 0x000fe400078e0a02 */
[----:B------:R-:W-:Y:S01]  /*155b0*/  IMAD.MOV R12, RZ, RZ, -R12 ;  /* 0x000000ffff0c7224 */ /* 0x000fe200078e0a0c */
[C---:B------:R-:W-:Y:S02]  /*155c0*/  ISETP.GT.U32.AND P6, PT, R0.reuse, R9, PT ;  /* 0x000000090000720c */ /* 0x040fe40003fc4070 */
[----:B------:R0:W-:Y:S01]  /*155d0*/  STL [R1+0x374], R2 ;  /* 0x0003740201007387 */ /* 0x0001e20000100800 */
[----:B------:R-:W-:Y:S02]  /*155e0*/  @!P0 IMAD.IADD R17, R17, 0x1, -R0 ;  /* 0x0000000111118824 */ /* 0x000fe400078e0a00 */
[----:B0-----:R-:W-:-:S04]  /*155f0*/  IMAD R2, R0, R12, R13 ;  /* 0x0000000c00027224 */ /* 0x001fc800078e020d */
[----:B------:R-:W-:Y:S01]  /*15600*/  @!P3 IMAD.IADD R8, R8, 0x1, -R0 ;  /* 0x000000010808b824 */ /* 0x000fe200078e0a00 */
[----:B------:R-:W-:-:S03]  /*15610*/  ISETP.GT.U32.AND P0, PT, R0, R2, PT ;  /* 0x000000020000720c */ /* 0x000fc60003f04070 */
[----:B------:R-:W-:Y:S01]  /*15620*/  @!P6 IMAD.IADD R9, R9, 0x1, -R0 ;  /* 0x000000010909e824 */ /* 0x000fe200078e0a00 */
[----:B------:R-:W-:Y:S01]  /*15630*/  ISETP.GE.AND P6, PT, R14, RZ, PT ;  /* 0x000000ff0e00720c */ /* 0x000fe20003fc6270 */
[----:B------:R-:W-:Y:S01]  /*15640*/  IMAD.MOV.U32 R14, RZ, RZ, R8 ;  /* 0x000000ffff0e7224 */ /* 0x000fe200078e0008 */
[----:B------:R-:W-:-:S03]  /*15650*/  IABS R16, R28 ;  /* 0x0000001c00107213 */ /* 0x000fc60000000000 */
[----:B------:R-:W-:-:S04]  /*15660*/  @!P4 IMAD.MOV R14, RZ, RZ, -R14 ;  /* 0x000000ffff0ec224 */ /* 0x000fc800078e0a0e */
[----:B------:R-:W-:Y:S01]  /*15670*/  @!P0 IMAD.IADD R2, R2, 0x1, -R0 ;  /* 0x0000000102028824 */ /* 0x000fe200078e0a00 */
[----:B------:R-:W-:Y:S02]  /*15680*/  ISETP.GE.AND P0, PT, R28, RZ, PT ;  /* 0x000000ff1c00720c */ /* 0x000fe40003f06270 */
[----:B------:R-:W-:Y:S02]  /*15690*/  IABS R13, R19 ;  /* 0x00000013000d7213 */ /* 0x000fe40000000000 */
[----:B--2---:R-:W-:Y:S02]  /*156a0*/  ISETP.GE.AND P3, PT, R15, RZ, PT ;  /* 0x000000ff0f00720c */ /* 0x004fe40003f66270 */
[----:B------:R-:W2:Y:S04]  /*156b0*/  LDL.LU R15, [R1+0x960] ;  /* 0x00096000010f7983 */ /* 0x000ea80000300800 */
[----:B------:R-:W3:Y:S04]  /*156c0*/  LDL.LU R28, [R1+0x974] ;  /* 0x00097400011c7983 */ /* 0x000ee80000300800 */
[----:B------:R0:W-:Y:S02]  /*156d0*/  STL [R1+0x360], R14 ;  /* 0x0003600e01007387 */ /* 0x0001e40000100800 */
[----:B0-----:R-:W-:-:S04]  /*156e0*/  IMAD.MOV.U32 R14, RZ, RZ, R17 ;  /* 0x000000ffff0e7224 */ /* 0x001fc800078e0011 */
[----:B------:R-:W-:Y:S02]  /*156f0*/  @!P5 IMAD.MOV R14, RZ, RZ, -R14 ;  /* 0x000000ffff0ed224 */ /* 0x000fe400078e0a0e */
[----:B------:R-:W-:-:S03]  /*15700*/  IMAD.MOV.U32 R17, RZ, RZ, R19 ;  /* 0x000000ffff117224 */ /* 0x000fc600078e0013 */
[----:B------:R0:W-:Y:S04]  /*15710*/  STL [R1+0x364], R14 ;  /* 0x0003640e01007387 */ /* 0x0001e80000100800 */
[----:B------:R-:W4:Y:S01]  /*15720*/  LDL R19, [R1+0x98c] ;  /* 0x00098c0001137983 */ /* 0x000f220000100800 */
[----:B0-----:R-:W-:Y:S02]  /*15730*/  IMAD.MOV.U32 R14, RZ, RZ, R5 ;  /* 0x000000ffff0e7224 */ /* 0x001fe400078e0005 */
[----:B------:R-:W-:Y:S02]  /*15740*/  IMAD.MOV.U32 R5, RZ, RZ, R4 ;  /* 0x000000ffff057224 */ /* 0x000fe400078e0004 */
[----:B------:R-:W-:Y:S02]  /*15750*/  IMAD.MOV.U32 R4, RZ, RZ, R23 ;  /* 0x000000ffff047224 */ /* 0x000fe400078e0017 */
[----:B------:R-:W3:Y:S01]  /*15760*/  LDL R23, [R1+0x990] ;  /* 0x0009900001177983 */ /* 0x000ee20000100800 */
[----:B------:R-:W-:Y:S01]  /*15770*/  ISETP.GT.U32.AND P2, PT, R0, R7, PT ;  /* 0x000000070000720c */ /* 0x000fe20003f44070 */
[----:B------:R-:W-:-:S04]  /*15780*/  IMAD.HI.U32 R10, R6, R16, RZ ;  /* 0x00000010060a7227 */ /* 0x000fc800078e00ff */
[----:B------:R-:W-:Y:S02]  /*15790*/  IMAD.MOV R10, RZ, RZ, -R10 ;  /* 0x000000ffff0a7224 */ /* 0x000fe400078e0a0a */
[----:B------:R-:W-:-:S06]  /*157a0*/  IMAD.HI.U32 R8, R6, R13, RZ ;  /* 0x0000000d06087227 */ /* 0x000fcc00078e00ff */
[----:B------:R-:W-:Y:S02]  /*157b0*/  @!P2 IMAD.IADD R7, R7, 0x1, -R0 ;  /* 0x000000010707a824 */ /* 0x000fe400078e0a00 */
[----:B------:R-:W-:-:S03]  /*157c0*/  IMAD R16, R0, R10, R16 ;  /* 0x0000000a00107224 */ /* 0x000fc600078e0210 */
[C---:B------:R-:W-:Y:S01]  /*157d0*/  ISETP.GT.U32.AND P4, PT, R0.reuse, R7, PT ;  /* 0x000000070000720c */ /* 0x040fe20003f84070 */
[----:B------:R-:W-:Y:S01]  /*157e0*/  IMAD.MOV R8, RZ, RZ, -R8 ;  /* 0x000000ffff087224 */ /* 0x000fe200078e0a08 */
[----:B------:R-:W-:-:S03]  /*157f0*/  ISETP.GT.U32.AND P2, PT, R0, R16, PT ;  /* 0x000000100000720c */ /* 0x000fc60003f44070 */
[----:B------:R-:W-:Y:S01]  /*15800*/  IMAD R13, R0, R8, R13 ;  /* 0x00000008000d7224 */ /* 0x000fe200078e020d */
[----:B------:R-:W-:-:S07]  /*15810*/  IABS R12, R18 ;  /* 0x00000012000c7213 */ /* 0x000fce0000000000 */
[--C-:B------:R-:W-:Y:S01]  /*15820*/  @!P4 IMAD.IADD R7, R7, 0x1, -R0.reuse ;  /* 0x000000010707c824 */ /* 0x100fe200078e0a00 */
[----:B------:R-:W-:Y:S01]  /*15830*/  ISETP.GT.U32.AND P4, PT, R0, R13, PT ;  /* 0x0000000d0000720c */ /* 0x000fe20003f84070 */
[----:B------:R-:W-:Y:S01]  /*15840*/  @!P2 IMAD.IADD R16, R16, 0x1, -R0 ;  /* 0x000000011010a824 */ /* 0x000fe200078e0a00 */
[----:B------:R-:W-:Y:S01]  /*15850*/  ISETP.GT.U32.AND P2, PT, R0, R2, PT ;  /* 0x000000020000720c */ /* 0x000fe20003f44070 */
[----:B------:R-:W-:Y:S01]  /*15860*/  IMAD.HI.U32 R10, R6, R12, RZ ;  /* 0x0000000c060a7227 */ /* 0x000fe200078e00ff */
[----:B------:R-:W-:-:S03]  /*15870*/  ISETP.GE.AND P1, PT, R11, RZ, PT ;  /* 0x000000ff0b00720c */ /* 0x000fc60003f26270 */
[----:B------:R-:W-:Y:S01]  /*15880*/  IMAD.MOV R10, RZ, RZ, -R10 ;  /* 0x000000ffff0a7224 */ /* 0x000fe200078e0a0a */
[----:B------:R-:W-:-:S05]  /*15890*/  IABS R11, R20 ;  /* 0x00000014000b7213 */ /* 0x000fca0000000000 */
[----:B------:R-:W-:Y:S02]  /*158a0*/  @!P4 IMAD.IADD R13, R13, 0x1, -R0 ;  /* 0x000000010d0dc824 */ /* 0x000fe400078e0a00 */
[C---:B------:R-:W-:Y:S02]  /*158b0*/  IMAD R12, R0.reuse, R10, R12 ;  /* 0x0000000a000c7224 */ /* 0x040fe400078e020c */
[----:B------:R-:W-:Y:S01]  /*158c0*/  IMAD.MOV.U32 R10, RZ, RZ, R17 ;  /* 0x000000ffff0a7224 */ /* 0x000fe200078e0011 */
[----:B------:R-:W-:Y:S01]  /*158d0*/  ISETP.GT.U32.AND P4, PT, R0, R13, PT ;  /* 0x0000000d0000720c */ /* 0x000fe20003f84070 */
[----:B------:R-:W-:Y:S02]  /*158e0*/  IMAD.MOV.U32 R17, RZ, RZ, R7 ;  /* 0x000000ffff117224 */ /* 0x000fe400078e0007 */
[----:B------:R-:W-:Y:S02]  /*158f0*/  @!P2 IMAD.IADD R2, R2, 0x1, -R0 ;  /* 0x000000010202a824 */ /* 0x000fe400078e0a00 */
[----:B------:R-:W-:-:S04]  /*15900*/  IMAD.HI.U32 R8, R6, R11, RZ ;  /* 0x0000000b06087227 */ /* 0x000fc800078e00ff */
[----:B------:R-:W-:Y:S02]  /*15910*/  @!P1 IMAD.MOV R9, RZ, RZ, -R9 ;  /* 0x000000ffff099224 */ /* 0x000fe400078e0a09 */
[----:B------:R-:W-:Y:S02]  /*15920*/  @!P3 IMAD.MOV R17, RZ, RZ, -R17 ;  /* 0x000000ffff11b224 */ /* 0x000fe400078e0a11 */
[----:B------:R-:W-:Y:S01]  /*15930*/  @!P6 IMAD.MOV R2, RZ, RZ, -R2 ;  /* 0x000000ffff02e224 */ /* 0x000fe200078e0a02 */
[----:B------:R-:W-:Y:S01]  /*15940*/  STL [R1+0x368], R9 ;  /* 0x0003680901007387 */ /* 0x000fe20000100800 */
[----:B------:R-:W-:Y:S01]  /*15950*/  IMAD.MOV R8, RZ, RZ, -R8 ;  /* 0x000000ffff087224 */ /* 0x000fe200078e0a08 */
[----:B------:R-:W-:Y:S02]  /*15960*/  ISETP.GE.AND P6, PT, R20, RZ, PT ;  /* 0x000000ff1400720c */ /* 0x000fe40003fc6270 */
[----:B------:R0:W-:Y:S01]  /*15970*/  STL [R1+0x36c], R17 ;  /* 0x00036c1101007387 */ /* 0x0001e20000100800 */
[----:B------:R-:W-:Y:S01]  /*15980*/  IMAD R11, R0, R8, R11 ;  /* 0x00000008000b7224 */ /* 0x000fe200078e020b */
[----:B------:R-:W-:-:S02]  /*15990*/  ISETP.GE.AND P1, PT, R10, RZ, PT ;  /* 0x000000ff0a00720c */ /* 0x000fc40003f26270 */
[----:B------:R1:W-:Y:S01]  /*159a0*/  STL [R1+0x370], R2 ;  /* 0x0003700201007387 */ /* 0x0003e20000100800 */
[----:B------:R-:W-:-:S03]  /*159b0*/  @!P4 IMAD.IADD R13, R13, 0x1, -R0 ;  /* 0x000000010d0dc824 */ /* 0x000fc600078e0a00 */
[----:B------:R-:W3:Y:S01]  /*159c0*/  LDL R20, [R1+0x998] ;  /* 0x0009980001147983 */ /* 0x000ee20000100800 */
[----:B--2---:R-:W-:Y:S02]  /*159d0*/  IABS R10, R15 ;  /* 0x0000000f000a7213 */ /* 0x004fe40000000000 */
[----:B------:R-:W-:Y:S02]  /*159e0*/  ISETP.GE.AND P4, PT, R15, RZ, PT ;  /* 0x000000ff0f00720c */ /* 0x000fe40003f86270 */
[----:B------:R-:W2:Y:S01]  /*159f0*/  LDL R15, [R1+0x9b0] ;  /* 0x0009b000010f7983 */ /* 0x000ea20000100800 */
[----:B----4-:R-:W-:-:S03]  /*15a00*/  IABS R8, R19 ;  /* 0x0000001300087213 */ /* 0x010fc60000000000 */
[----:B------:R-:W4:Y:S01]  /*15a10*/  LDL R19, [R1+0x9ac] ;  /* 0x0009ac0001137983 */ /* 0x000f220000100800 */
[----:B---3--:R-:W-:-:S03]  /*15a20*/  IABS R7, R23 ;  /* 0x0000001700077213 */ /* 0x008fc60000000000 */
[----:B------:R-:W3:Y:S01]  /*15a30*/  LDL R23, [R1+0x994] ;  /* 0x0009940001177983 */ /* 0x000ee20000100800 */
[C---:B------:R-:W-:Y:S02]  /*15a40*/  ISETP.GT.U32.AND P5, PT, R0.reuse, R16, PT ;  /* 0x000000100000720c */ /* 0x040fe40003fa4070 */
[----:B------:R-:W-:Y:S01]  /*15a50*/  ISETP.GT.U32.AND P2, PT, R0, R12, PT ;  /* 0x0000000c0000720c */ /* 0x000fe20003f44070 */
[----:B0-----:R-:W-:-:S10]  /*15a60*/  IMAD.HI.U32 R17, R6, R10, RZ ;  /* 0x0000000a06117227 */ /* 0x001fd400078e00ff */
[--C-:B------:R-:W-:Y:S01]  /*15a70*/  @!P5 IMAD.IADD R16, R16, 0x1, -R0.reuse ;  /* 0x000000011010d824 */ /* 0x100fe200078e0a00 */
[----:B------:R-:W-:Y:S01]  /*15a80*/  ISETP.GT.U32.AND P5, PT, R0, R11, PT ;  /* 0x0000000b0000720c */ /* 0x000fe20003fa4070 */
[----:B------:R-:W-:-:S05]  /*15a90*/  @!P2 IMAD.IADD R12, R12, 0x1, -R0 ;  /* 0x000000010c0ca824 */ /* 0x000fca00078e0a00 */
[----:B------:R-:W-:Y:S01]  /*15aa0*/  ISETP.GT.U32.AND P2, PT, R0, R12, PT ;  /* 0x0000000c0000720c */ /* 0x000fe20003f44070 */
[----:B------:R-:W-:Y:S01]  /*15ab0*/  IMAD.MOV R17, RZ, RZ, -R17 ;  /* 0x000000ffff117224 */ /* 0x000fe200078e0a11 */
[----:B------:R-:W-:-:S03]  /*15ac0*/  IABS R9, R28 ;  /* 0x0000001c00097213 */ /* 0x000fc60000000000 */
[----:B------:R-:W-:Y:S02]  /*15ad0*/  IMAD R10, R0, R17, R10 ;  /* 0x00000011000a7224 */ /* 0x000fe400078e020a */
[----:B------:R-:W-:Y:S01]  /*15ae0*/  @!P5 IMAD.IADD R11, R11, 0x1, -R0 ;  /* 0x000000010b0bd824 */ /* 0x000fe200078e0a00 */
[----:B------:R-:W-:Y:S01]  /*15af0*/  ISETP.GE.AND P3, PT, R18, RZ, PT ;  /* 0x000000ff1200720c */ /* 0x000fe20003f66270 */
[----:B-1----:R-:W-:-:S03]  /*15b00*/  IMAD.HI.U32 R2, R6, R9, RZ ;  /* 0x0000000906027227 */ /* 0x002fc600078e00ff */
[----:B------:R-:W-:Y:S01]  /*15b10*/  ISETP.GT.U32.AND P5, PT, R0, R11, PT ;  /* 0x0000000b0000720c */ /* 0x000fe20003fa4070 */
[----:B------:R-:W-:Y:S01]  /*15b20*/  @!P2 IMAD.IADD R12, R12, 0x1, -R0 ;  /* 0x000000010c0ca824 */ /* 0x000fe200078e0a00 */
[----:B------:R-:W-:Y:S01]  /*15b30*/  ISETP.GT.U32.AND P2, PT, R0, R10, PT ;  /* 0x0000000a0000720c */ /* 0x000fe20003f44070 */
[----:B------:R-:W-:-:S04]  /*15b40*/  IMAD.HI.U32 R18, R6, R8, RZ ;  /* 0x0000000806127227 */ /* 0x000fc800078e00ff */
[----:B------:R-:W-:Y:S02]  /*15b50*/  IMAD.MOV R2, RZ, RZ, -R2 ;  /* 0x000000ffff027224 */ /* 0x000fe400078e0a02 */
[----:B------:R-:W-:Y:S02]  /*15b60*/  IMAD.MOV R18, RZ, RZ, -R18 ;  /* 0x000000ffff127224 */ /* 0x000fe400078e0a12 */
[----:B------:R-:W-:Y:S02]  /*15b70*/  IMAD R9, R0, R2, R9 ;  /* 0x0000000200097224 */ /* 0x000fe400078e0209 */
[----:B------:R-:W-:-:S04]  /*15b80*/  IMAD.HI.U32 R17, R6, R7, RZ ;  /* 0x0000000706117227 */ /* 0x000fc800078e00ff */
[C---:B------:R-:W-:Y:S02]  /*15b90*/  IMAD R8, R0.reuse, R18, R8 ;  /* 0x0000001200087224 */ /* 0x040fe400078e0208 */
[--C-:B------:R-:W-:Y:S01]  /*15ba0*/  @!P5 IMAD.IADD R11, R11, 0x1, -R0.reuse ;  /* 0x000000010b0bd824 */ /* 0x100fe200078e0a00 */
[----:B------:R-:W-:Y:S01]  /*15bb0*/  ISETP.GT.U32.AND P5, PT, R0, R9, PT ;  /* 0x000000090000720c */ /* 0x000fe20003fa4070 */
[----:B------:R-:W-:Y:S02]  /*15bc0*/  IMAD.MOV R17, RZ, RZ, -R17 ;  /* 0x000000ffff117224 */ /* 0x000fe400078e0a11 */
[----:B------:R-:W-:Y:S01]  /*15bd0*/  @!P2 IMAD.IADD R10, R10, 0x1, -R0 ;  /* 0x000000010a0aa824 */ /* 0x000fe200078e0a00 */
[C---:B------:R-:W-:Y:S01]  /*15be0*/  ISETP.GT.U32.AND P2, PT, R0.reuse, R8, PT ;  /* 0x000000080000720c */ /* 0x040fe20003f44070 */
[----:B------:R-:W-:-:S08]  /*15bf0*/  IMAD R7, R0, R17, R7 ;  /* 0x0000001100077224 */ /* 0x000fd000078e0207 */
[----:B------:R-:W-:Y:S01]  /*15c00*/  @!P5 IMAD.IADD R9, R9, 0x1, -R0 ;  /* 0x000000010909d824 */ /* 0x000fe200078e0a00 */
[----:B------:R-:W-:-:S03]  /*15c10*/  IABS R17, R20 ;  /* 0x0000001400117213 */ /* 0x000fc60000000000 */
[----:B------:R-:W-:Y:S01]  /*15c20*/  @!P2 IMAD.IADD R8, R8, 0x1, -R0 ;  /* 0x000000010808a824 */ /* 0x000fe200078e0a00 */
[----:B----4-:R-:W-:Y:S02]  /*15c30*/  IABS R18, R19 ;  /* 0x0000001300127213 */ /* 0x010fe40000000000 */
[----:B--2---:R-:W-:Y:S01]  /*15c40*/  IABS R19, R15 ;  /* 0x0000000f00137213 */ /* 0x004fe20000000000 */
[----:B------:R-:W-:Y:S02]  /*15c50*/  IMAD.MOV.U32 R15, RZ, RZ, R21 ;  /* 0x000000ffff0f7224 */ /* 0x000fe400078e0015 */
[----:B------:R-:W-:Y:S01]  /*15c60*/  IMAD.HI.U32 R21, R6, R17, RZ ;  /* 0x0000001106157227 */ /* 0x000fe200078e00ff */
[----:B---3--:R-:W-:Y:S02]  /*15c70*/  IABS R2, R23 ;  /* 0x0000001700027213 */ /* 0x008fe40000000000 */
[----:B------:R-:W2:Y:S02]  /*15c80*/  LDL R23, [R1+0x9b4] ;  /* 0x0009b40001177983 */ /* 0x000ea40000100800 */
[----:B------:R-:W-:-:S02]  /*15c90*/  IADD3 R21, -R21, RZ, RZ ;  /* 0x000000ff15157210 */ /* 0x000fc40007ffe1ff */
[----:B------:R-:W-:Y:S03]  /*15ca0*/  STL [R1+0x3ddc], R9 ;  /* 0x003ddc0901007387 */ /* 0x000fe60000100800 */
[----:B------:R-:W-:Y:S01]  /*15cb0*/  IMAD R17, R0, R21, R17 ;  /* 0x0000001500117224 */ /* 0x000fe200078e0211 */
[----:B------:R0:W-:Y:S04]  /*15cc0*/  STL [R1+0x3dd8], R8 ;  /* 0x003dd80801007387 */ /* 0x0001e80000100800 */
[----:B0-----:R-:W3:Y:S04]  /*15cd0*/  LDL.LU R8, [R1+0xba8] ;  /* 0x000ba80001087983 */ /* 0x001ee80000300800 */
[----:B------:R-:W4:Y:S01]  /*15ce0*/  LDL.LU R21, [R1+0xb80] ;  /* 0x000b800001157983 */ /* 0x000f220000300800 */
[----:B------:R-:W-:-:S04]  /*15cf0*/  IMAD.HI.U32 R20, R6, R2, RZ ;  /* 0x0000000206147227 */ /* 0x000fc800078e00ff */
[----:B------:R-:W-:-:S04]  /*15d00*/  IMAD.MOV R20, RZ, RZ, -R20 ;  /* 0x000000ffff147224 */ /* 0x000fc800078e0a14 */
[----:B------:R-:W-:Y:S01]  /*15d10*/  IMAD R2, R0, R20, R2 ;  /* 0x0000001400027224 */ /* 0x000fe200078e0202 */
[----:B--2---:R-:W-:Y:S01]  /*15d20*/  IABS R20, R23 ;  /* 0x0000001700147213 */ /* 0x004fe20000000000 */
[----:B------:R-:W-:-:S04]  /*15d30*/  IMAD.HI.U32 R23, R6, R19, RZ ;  /* 0x0000001306177227 */ /* 0x000fc800078e00ff */
[----:B------:R-:W-:-:S04]  /*15d40*/  IMAD.MOV R23, RZ, RZ, -R23 ;  /* 0x000000ffff177224 */ /* 0x000fc800078e0a17 */
[----:B------:R-:W-:Y:S02]  /*15d50*/  IMAD R19, R0, R23, R19 ;  /* 0x0000001700137224 */ /* 0x000fe400078e0213 */
[----:B----4-:R-:W-:Y:S02]  /*15d60*/  IMAD.MOV.U32 R23, RZ, RZ, R21 ;  /* 0x000000ffff177224 */ /* 0x010fe400078e0015 */
[----:B---3--:R-:W-:Y:S02]  /*15d70*/  IMAD.MOV.U32 R21, RZ, RZ, R8 ;  /* 0x000000ffff157224 */ /* 0x008fe400078e0008 */
        /* <DEDUP_REMOVED lines=10> */
[----:B------:R-:W3:Y:S04]  /*15e20*/  LDL.LU R13, [R1+0xb38] ;  /* 0x000b3800010d7983 */ /* 0x000ee80000300800 */
[----:B------:R0:W-:Y:S01]  /*15e30*/  STL [R1+0x358], R8 ;  /* 0x0003580801007387 */ /* 0x0001e20000100800 */
[----:B------:R-:W-:-:S02]  /*15e40*/  @!P1 IMAD.MOV R9, RZ, RZ, -R9 ;  /* 0x000000ffff099224 */ /* 0x000fc400078e0a09 */
[----:B------:R-:W-:Y:S02]  /*15e50*/  @!P6 IMAD.MOV R11, RZ, RZ, -R11 ;  /* 0x000000ffff0be224 */ /* 0x000fe400078e0a0b */
[----:B0-----:R-:W-:Y:S02]  /*15e60*/  IMAD.MOV.U32 R8, RZ, RZ, R12 ;  /* 0x000000ffff087224 */ /* 0x001fe400078e000c */
[----:B------:R-:W4:Y:S02]  /*15e70*/  LDL R12, [R1+0x9b8] ;  /* 0x0009b800010c7983 */ /* 0x000f240000100800 */
[----:B------:R-:W-:Y:S02]  /*15e80*/  @!P3 IMAD.MOV R8, RZ, RZ, -R8 ;  /* 0x000000ffff08b224 */ /* 0x000fe400078e0a08 */
[----:B------:R0:W-:Y:S01]  /*15e90*/  STL [R1+0x354], R9 ;  /* 0x0003540901007387 */ /* 0x0001e20000100800 */
[----:B------:R-:W-:-:S03]  /*15ea0*/  @!P0 IMAD.IADD R10, R10, 0x1, -R0 ;  /* 0x000000010a0a8824 */ /* 0x000fc600078e0a00 */
[----:B0-----:R-:W3:Y:S04]  /*15eb0*/  LDL.LU R9, [R1+0x3ddc] ;  /* 0x003ddc0001097983 */ /* 0x001ee80000300800 */
[----:B------:R0:W-:Y:S04]  /*15ec0*/  STL [R1+0x350], R8 ;  /* 0x0003500801007387 */ /* 0x0001e80000100800 */
[----:B0-----:R-:W4:Y:S04]  /*15ed0*/  LDL.LU R8, [R1+0x3dd8] ;  /* 0x003dd80001087983 */ /* 0x001f280000300800 */
[----:B------:R2:W-:Y:S02]  /*15ee0*/  STL [R1+0x34c], R11 ;  /* 0x00034c0b01007387 */ /* 0x0005e40000100800 */
[----:B--2---:R-:W-:-:S02]  /*15ef0*/  IABS R11, R16 ;  /* 0x00000010000b7213 */ /* 0x004fc40000000000 */
[----:B------:R-:W2:Y:S04]  /*15f00*/  LDL.LU R16, [R1+0x98c] ;  /* 0x00098c0001107983 */ /* 0x000ea80000300800 */
[----:B------:R0:W-:Y:S04]  /*15f10*/  STL [R1+0x3dd4], R26 ;  /* 0x003dd41a01007387 */ /* 0x0001e80000100800 */
[----:B0-----:R-:W2:Y:S04]  /*15f20*/  LDL.LU R26, [R1+0x990] ;  /* 0x00099000011a7983 */ /* 0x001ea80000300800 */
[----:B------:R0:W-:Y:S04]  /*15f30*/  STL [R1+0x3dcc], R10 ;  /* 0x003dcc0a01007387 */ /* 0x0001e80000100800 */
[----:B0-----:R-:W4:Y:S01]  /*15f40*/  LDL.LU R10, [R1+0x998] ;  /* 0x00099800010a7983 */ /* 0x001f220000300800 */
[----:B------:R-:W-:-:S02]  /*15f50*/  ISETP.GT.U32.AND P5, PT, R0, R7, PT ;  /* 0x000000070000720c */ /* 0x000fc40003fa4070 */
[C---:B------:R-:W-:Y:S02]  /*15f60*/  ISETP.GT.U32.AND P0, PT, R0.reuse, R17, PT ;  /* 0x000000110000720c */ /* 0x040fe40003f04070 */
[----:B---3--:R-:W-:-:S09]  /*15f70*/  ISETP.GT.U32.AND P1, PT, R0, R9, PT ;  /* 0x000000090000720c */ /* 0x008fd20003f24070 */
[--C-:B------:R-:W-:Y:S01]  /*15f80*/  @!P5 IMAD.IADD R7, R7, 0x1, -R0.reuse ;  /* 0x000000010707d824 */ /* 0x100fe200078e0a00 */
[----:B----4-:R0:W-:Y:S04]  /*15f90*/  STL [R1+0x3dd0], R10 ;  /* 0x003dd00a01007387 */ /* 0x0101e80000100800 */
[----:B0-----:R-:W3:Y:S01]  /*15fa0*/  LDL.LU R10, [R1+0x994] ;  /* 0x00099400010a7983 */ /* 0x001ee20000300800 */
[----:B------:R-:W-:Y:S01]  /*15fb0*/  ISETP.GT.U32.AND P6, PT, R0, R7, PT ;  /* 0x000000070000720c */ /* 0x000fe20003fc4070 */
[----:B------:R-:W-:Y:S01]  /*15fc0*/  @!P1 IMAD.IADD R9, R9, 0x1, -R0 ;  /* 0x0000000109099824 */ /* 0x000fe200078e0a00 */
[----:B------:R-:W-:Y:S01]  /*15fd0*/  ISETP.GE.AND P5, PT, R28, RZ, PT ;  /* 0x000000ff1c00720c */ /* 0x000fe20003fa6270 */
[----:B------:R-:W-:Y:S01]  /*15fe0*/  IMAD.MOV.U32 R28, RZ, RZ, R24 ;  /* 0x000000ffff1c7224 */ /* 0x000fe200078e0018 */
[----:B------:R-:W-:Y:S01]  /*15ff0*/  ISETP.GT.U32.AND P1, PT, R0, R18, PT ;  /* 0x000000120000720c */ /* 0x000fe20003f24070 */
[----:B------:R-:W-:Y:S01]  /*16000*/  IMAD.HI.U32 R24, R6, R20, RZ ;  /* 0x0000001406187227 */ /* 0x000fe200078e00ff */
[----:B------:R-:W-:-:S03]  /*16010*/  IABS R12, R12 ;  /* 0x0000000c000c7213 */ /* 0x000fc60000000000 */
[----:B------:R-:W-:Y:S01]  /*16020*/  IMAD.MOV R24, RZ, RZ, -R24 ;  /* 0x000000ffff187224 */ /* 0x000fe200078e0a18 */
[----:B------:R0:W-:Y:S01]  /*16030*/  STL [R1+0x3dc4], R6 ;  /* 0x003dc40601007387 */ /* 0x0001e20000100800 */
[----:B------:R-:W-:Y:S02]  /*16040*/  @!P0 IMAD.IADD R17, R17, 0x1, -R0 ;  /* 0x0000000111118824 */ /* 0x000fe400078e0a00 */
[----:B------:R-:W-:Y:S02]  /*16050*/  IMAD R20, R0, R24, R20 ;  /* 0x0000001800147224 */ /* 0x000fe400078e0214 */
[----:B------:R-:W-:Y:S01]  /*16060*/  @!P6 IMAD.IADD R7, R7, 0x1, -R0 ;  /* 0x000000010707e824 */ /* 0x000fe200078e0a00 */
[----:B--2---:R-:W-:Y:S01]  /*16070*/  ISETP.GE.AND P6, PT, R16, RZ, PT ;  /* 0x000000ff1000720c */ /* 0x004fe20003fc6270 */
[----:B------:R-:W-:Y:S01]  /*16080*/  IMAD.MOV.U32 R24, RZ, RZ, R13 ;  /* 0x000000ffff187224 */ /* 0x000fe200078e000d */
[----:B------:R-:W-:Y:S01]  /*16090*/  ISETP.GE.AND P0, PT, R26, RZ, PT ;  /* 0x000000ff1a00720c */ /* 0x000fe20003f06270 */
[----:B------:R-:W-:-:S04]  /*160a0*/  IMAD.HI.U32 R16, R6, R12, RZ ;  /* 0x0000000c06107227 */ /* 0x000fc800078e00ff */
[----:B------:R-:W-:Y:S02]  /*160b0*/  IMAD.HI.U32 R13, R6, R11, RZ ;  /* 0x0000000b060d7227 */ /* 0x000fe400078e00ff */
[----:B0-----:R-:W2:Y:S02]  /*160c0*/  LDL.LU R6, [R1+0x9c8] ;  /* 0x0009c80001067983 */ /* 0x001ea40000300800 */
[--C-:B------:R-:W-:Y:S02]  /*160d0*/  @!P1 IMAD.IADD R18, R18, 0x1, -R0.reuse ;  /* 0x0000000112129824 */ /* 0x100fe400078e0a00 */
[----:B------:R-:W4:Y:S01]  /*160e0*/  LDL.LU R26, [R1+0x3dd4] ;  /* 0x003dd400011a7983 */ /* 0x000f220000300800 */
[----:B------:R-:W-:Y:S02]  /*160f0*/  ISETP.GT.U32.AND P2, PT, R0, R2, PT ;  /* 0x000000020000720c */ /* 0x000fe40003f44070 */
[----:B---3--:R-:W-:Y:S02]  /*16100*/  ISETP.GE.AND P1, PT, R10, RZ, PT ;  /* 0x000000ff0a00720c */ /* 0x008fe40003f26270 */
[----:B------:R-:W3:Y:S09]  /*16110*/  LDL.LU R10, [R1+0x3dd0] ;  /* 0x003dd000010a7983 */ /* 0x000ef20000300800 */
[----:B------:R-:W-:Y:S01]  /*16120*/  @!P2 IMAD.IADD R2, R2, 0x1, -R0 ;  /* 0x000000010202a824 */ /* 0x000fe200078e0a00 */
[----:B------:R-:W-:-:S13]  /*16130*/  ISETP.GT.U32.AND P2, PT, R0, R8, PT ;  /* 0x000000080000720c */ /* 0x000fda0003f44070 */
[----:B------:R-:W-:Y:S01]  /*16140*/  @!P2 IMAD.IADD R8, R8, 0x1, -R0 ;  /* 0x000000010808a824 */ /* 0x000fe200078e0a00 */
[----:B------:R-:W-:-:S13]  /*16150*/  ISETP.GT.U32.AND P2, PT, R0, R19, PT ;  /* 0x000000130000720c */ /* 0x000fda0003f44070 */
[----:B------:R-:W-:Y:S01]  /*16160*/  @!P2 IMAD.IADD R19, R19, 0x1, -R0 ;  /* 0x000000011313a824 */ /* 0x000fe200078e0a00 */
[----:B---3--:R-:W-:Y:S02]  /*16170*/  ISETP.GE.AND P2, PT, R10, RZ, PT ;  /* 0x000000ff0a00720c */ /* 0x008fe40003f46270 */
[----:B------:R-:W3:Y:S01]  /*16180*/  LDL.LU R10, [R1+0x3dcc] ;  /* 0x003dcc00010a7983 */ /* 0x000ee20000300800 */
[----:B------:R-:W-:-:S04]  /*16190*/  IMAD.MOV R16, RZ, RZ, -R16 ;  /* 0x000000ffff107224 */ /* 0x000fc800078e0a10 */
[C---:B------:R-:W-:Y:S02]  /*161a0*/  IMAD R12, R0.reuse, R16, R12 ;  /* 0x00000010000c7224 */ /* 0x040fe400078e020c */
[----:B--2---:R-:W-:Y:S02]  /*161b0*/  IMAD.MOV.U32 R16, RZ, RZ, R6 ;  /* 0x000000ffff107224 */ /* 0x004fe400078e0006 */
[----:B------:R-:W-:Y:S01]  /*161c0*/  IMAD.MOV R13, RZ, RZ, -R13 ;  /* 0x000000ffff0d7224 */ /* 0x000fe200078e0a0d */
[----:B------:R0:W-:Y:S01]  /*161d0*/  STL [R1+0x3dc8], R12 ;  /* 0x003dc80c01007387 */ /* 0x0001e20000100800 */
[----:B------:R-:W-:Y:S02]  /*161e0*/  IMAD.MOV.U32 R6, RZ, RZ, R8 ;  /* 0x000000ffff067224 */ /* 0x000fe400078e0008 */
[----:B------:R-:W-:Y:S01]  /*161f0*/  IMAD R11, R0, R13, R11 ;  /* 0x0000000d000b7224 */ /* 0x000fe200078e020b */
[----:B------:R1:W-:Y:S01]  /*16200*/  STL [R1+0x3dc0], R16 ;  /* 0x003dc01001007387 */ /* 0x0003e20000100800 */
[----:B------:R-:W-:-:S03]  /*16210*/  IABS R13, R16 ;  /* 0x00000010000d7213 */ /* 0x000fc60000000000 */
[----:B------:R-:W2:Y:S01]  /*16220*/  LDL.LU R8, [R1+0x9ac] ;  /* 0x0009ac0001087983 */ /* 0x000ea20000300800 */
[----:B------:R-:W-:Y:S01]  /*16230*/  ISETP.GT.U32.AND P3, PT, R0, R2, PT ;  /* 0x000000020000720c */ /* 0x000fe20003f64070 */
[----:B------:R-:W-:Y:S02]  /*16240*/  @!P5 IMAD.MOV R9, RZ, RZ, -R9 ;  /* 0x000000ffff09d224 */ /* 0x000fe400078e0a09 */
[----:B0-----:R-:W-:Y:S02]  /*16250*/  IMAD.MOV.U32 R12, RZ, RZ, R7 ;  /* 0x000000ffff0c7224 */ /* 0x001fe400078e0007 */
[----:B------:R-:W-:Y:S02]  /*16260*/  @!P6 IMAD.MOV R6, RZ, RZ, -R6 ;  /* 0x000000ffff06e224 */ /* 0x000fe400078e0a06 */
[----:B---3--:R-:W-:-:S05]  /*16270*/  @!P4 IMAD.MOV R10, RZ, RZ, -R10 ;  /* 0x000000ffff0ac224 */ /* 0x008fca00078e0a0a */
[----:B------:R0:W-:Y:S04]  /*16280*/  STL [R1+0x348], R10 ;  /* 0x0003480a01007387 */ /* 0x0001e80000100800 */
[----:B-1----:R-:W3:Y:S01]  /*16290*/  LDL.LU R16, [R1+0x9b0] ;  /* 0x0009b00001107983 */ /* 0x002ee20000300800 */
[----:B------:R-:W-:Y:S02]  /*162a0*/  @!P3 IMAD.IADD R2, R2, 0x1, -R0 ;  /* 0x000000010202b824 */ /* 0x000fe400078e0a00 */
[----:B------:R-:W-:Y:S01]  /*162b0*/  @!P0 IMAD.MOV R12, RZ, RZ, -R12 ;  /* 0x000000ffff0c8224 */ /* 0x000fe200078e0a0c */
[----:B------:R1:W-:Y:S04]  /*162c0*/  STL [R1+0x344], R9 ;  /* 0x0003440901007387 */ /* 0x0003e80000100800 */
[----:B0-----:R-:W4:Y:S04]  /*162d0*/  LDL.LU R10, [R1+0x9b8] ;  /* 0x0009b800010a7983 */ /* 0x001f280000300800 */
[----:B-1----:R-:W4:Y:S04]  /*162e0*/  LDL.LU R9, [R1+0x9bc] ;  /* 0x0009bc0001097983 */ /* 0x002f280000300800 */
[----:B------:R0:W-:Y:S04]  /*162f0*/  STL [R1+0x340], R6 ;  /* 0x0003400601007387 */ /* 0x0001e80000100800 */
[----:B------:R-:W4:Y:S01]  /*16300*/  LDL.LU R7, [R1+0x9d0] ;  /* 0x0009d00001077983 */ /* 0x000f220000300800 */
[----:B0-----:R-:W-:-:S03]  /*16310*/  IMAD.MOV.U32 R6, RZ, RZ, R2 ;  /* 0x000000ffff067224 */ /* 0x001fc600078e0002 */
[----:B------:R-:W4:Y:S04]  /*16320*/  LDL.LU R2, [R1+0x9b4] ;  /* 0x0009b40001027983 */ /* 0x000f280000300800 */
[----:B------:R0:W-:Y:S01]  /*16330*/  STL [R1+0x33c], R12 ;  /* 0x00033c0c01007387 */ /* 0x0001e20000100800 */
[----:B------:R-:W-:Y:S01]  /*16340*/  ISETP.GT.U32.AND P4, PT, R0, R18, PT ;  /* 0x000000120000720c */ /* 0x000fe20003f84070 */
[----:B------:R-:W-:Y:S02]  /*16350*/  @!P1 IMAD.MOV R6, RZ, RZ, -R6 ;  /* 0x000000ffff069224 */ /* 0x000fe400078e0a06 */
[----:B0-----:R-:W4:Y:S04]  /*16360*/  LDL.LU R12, [R1+0x3dc8] ;  /* 0x003dc800010c7983 */ /* 0x001f280000300800 */
[----:B------:R0:W-:Y:S06]  /*16370*/  STL [R1+0x338], R6 ;  /* 0x0003380601007387 */ /* 0x0001ec0000100800 */
[----:B------:R-:W-:Y:S01]  /*16380*/  @!P4 IMAD.IADD R18, R18, 0x1, -R0 ;  /* 0x000000011212c824 */ /* 0x000fe200078e0a00 */
[----:B0-----:R-:W4:Y:S01]  /*16390*/  LDL.LU R6, [R1+0x3dc4] ;  /* 0x003dc40001067983 */ /* 0x001f220000300800 */
[----:B---3--:R-:W-:-:S03]  /*163a0*/  ISETP.GE.AND P4, PT, R16, RZ, PT ;  /* 0x000000ff1000720c */ /* 0x008fc60003f86270 */
[----:B------:R-:W3:Y:S01]  /*163b0*/  LDL.LU R16, [R1+0x3dc0] ;  /* 0x003dc00001107983 */ /* 0x000ee20000300800 */
[C---:B------:R-:W-:Y:S02]  /*163c0*/  ISETP.GT.U32.AND P3, PT, R0.reuse, R20, PT ;  /* 0x000000140000720c */ /* 0x040fe40003f64070 */
[----:B------:R-:W-:Y:S02]  /*163d0*/  ISETP.GT.U32.AND P6, PT, R0, R19, PT ;  /* 0x000000130000720c */ /* 0x000fe40003fc4070 */
[----:B--2---:R-:W-:-:S09]  /*163e0*/  ISETP.GE.AND P1, PT, R8, RZ, PT ;  /* 0x000000ff0800720c */ /* 0x004fd20003f26270 */
[--C-:B------:R-:W-:Y:S01]  /*163f0*/  @!P3 IMAD.IADD R20, R20, 0x1, -R0.reuse ;  /* 0x000000011414b824 */ /* 0x100fe200078e0a00 */
[----:B------:R-:W-:Y:S01]  /*16400*/  ISETP.GT.U32.AND P3, PT, R0, R17, PT ;  /* 0x000000110000720c */ /* 0x000fe20003f64070 */
[----:B------:R-:W-:-:S03]  /*16410*/  @!P6 IMAD.IADD R19, R19, 0x1, -R0 ;  /* 0x000000011313e824 */ /* 0x000fc600078e0a00 */
[C---:B------:R-:W-:Y:S02]  /*16420*/  ISETP.GT.U32.AND P5, PT, R0.reuse, R20, PT ;  /* 0x000000140000720c */ /* 0x040fe40003fa4070 */
[----:B----4-:R-:W-:-:S07]  /*16430*/  ISETP.GT.U32.AND P0, PT, R0, R12, PT ;  /* 0x0000000c0000720c */ /* 0x010fce0003f04070 */
[----:B------:R-:W-:Y:S01]  /*16440*/  @!P3 IMAD.IADD R17, R17, 0x1, -R0 ;  /* 0x000000011111b824 */ /* 0x000fe200078e0a00 */
[----:B------:R-:W-:-:S03]  /*16450*/  ISETP.GE.AND P6, PT, R2, RZ, PT ;  /* 0x000000ff0200720c */ /* 0x000fc60003fc6270 */
[----:B------:R-:W-:Y:S02]  /*16460*/  IMAD.MOV.U32 R2, RZ, RZ, R17 ;  /* 0x000000ffff027224 */ /* 0x000fe400078e0011 */
[----:B------:R-:W-:Y:S01]  /*16470*/  @!P0 IMAD.IADD R12, R12, 0x1, -R0 ;  /* 0x000000010c0c8824 */ /* 0x000fe200078e0a00 */
[----:B------:R-:W-:Y:S01]  /*16480*/  ISETP.GE.AND P0, PT, R9, RZ, PT ;  /* 0x000000ff0900720c */ /* 0x000fe20003f06270 */
[----:B------:R-:W-:Y:S01]  /*16490*/  IMAD.HI.U32 R8, R6, R13, RZ ;  /* 0x0000000d06087227 */ /* 0x000fe200078e00ff */
[----:B------:R-:W2:Y:S03]  /*164a0*/  LDL.LU R9, [R1+0x9d4] ;  /* 0x0009d40001097983 */ /* 0x000ea60000300800 */
[----:B------:R-:W-:-:S04]  /*164b0*/  IMAD.MOV R8, RZ, RZ, -R8 ;  /* 0x000000ffff087224 */ /* 0x000fc800078e0a08 */
[----:B------:R-:W-:Y:S01]  /*164c0*/  IMAD R8, R0, R8, R13 ;  /* 0x0000000800087224 */ /* 0x000fe200078e020d */
[----:B------:R-:W-:Y:S01]  /*164d0*/  @!P2 IADD3 R2, -R2, RZ, RZ ;  /* 0x000000ff0202a210 */ /* 0x000fe20007ffe1ff */
[----:B------:R-:W-:-:S04]  /*164e0*/  @!P5 IMAD.IADD R20, R20, 0x1, -R0 ;  /* 0x000000011414d824 */ /* 0x000fc800078e0a00 */
[----:B------:R-:W-:Y:S01]  /*164f0*/  STL [R1+0x334], R2 ;  /* 0x0003340201007387 */ /* 0x000fe20000100800 */
[----:B------:R-:W-:Y:S02]  /*16500*/  IMAD.MOV.U32 R17, RZ, RZ, R20 ;  /* 0x000000ffff117224 */ /* 0x000fe400078e0014 */
[----:B---3--:R-:W-:Y:S02]  /*16510*/  IMAD.MOV.U32 R13, RZ, RZ, R16 ;  /* 0x000000ffff0d7224 */ /* 0x008fe400078e0010 */
[----:B------:R-:W-:-:S04]  /*16520*/  IMAD.MOV.U32 R16, RZ, RZ, R18 ;  /* 0x000000ffff107224 */ /* 0x000fc800078e0012 */
[----:B------:R-:W-:Y:S02]  /*16530*/  @!P1 IMAD.MOV R16, RZ, RZ, -R16 ;  /* 0x000000ffff109224 */ /* 0x000fe400078e0a10 */
[----:B------:R-:W-:-:S03]  /*16540*/  IMAD.MOV.U32 R18, RZ, RZ, R19 ;  /* 0x000000ffff127224 */ /* 0x000fc600078e0013 */
[----:B------:R0:W-:Y:S01]  /*16550*/  STL [R1+0x330], R16 ;  /* 0x0003301001007387 */ /* 0x0001e20000100800 */
[----:B------:R-:W-:Y:S01]  /*16560*/  @!P4 IMAD.MOV R18, RZ, RZ, -R18 ;  /* 0x000000ffff12c224 */ /* 0x000fe200078e0a12 */
[----:B------:R-:W-:Y:S02]  /*16570*/  ISETP.GE.AND P4, PT, R13, RZ, PT ;  /* 0x000000ff0d00720c */ /* 0x000fe40003f86270 */
[----:B0-----:R-:W3:Y:S04]  /*16580*/  LDL.LU R16, [R1+0x9d8] ;  /* 0x0009d80001107983 */ /* 0x001ee80000300800 */
[----:B------:R-:W4:Y:S04]  /*16590*/  LDL R20, [R1+0x9f4] ;  /* 0x0009f40001147983 */ /* 0x000f280000100800 */
[----:B------:R-:W4:Y:S04]  /*165a0*/  LDL.LU R13, [R1+0x9e8] ;  /* 0x0009e800010d7983 */ /* 0x000f280000300800 */
[----:B------:R-:W4:Y:S01]  /*165b0*/  LDL.LU R19, [R1+0xa18] ;  /* 0x000a180001137983 */ /* 0x000f220000300800 */
[----:B------:R-:W-:-:S02]  /*165c0*/  ISETP.GT.U32.AND P3, PT, R0, R11, PT ;  /* 0x0000000b0000720c */ /* 0x000fc40003f64070 */
[----:B------:R-:W-:Y:S02]  /*165d0*/  ISETP.GT.U32.AND P2, PT, R0, R12, PT ;  /* 0x0000000c0000720c */ /* 0x000fe40003f44070 */
[----:B------:R-:W-:Y:S02]  /*165e0*/  ISETP.GE.AND P5, PT, R10, RZ, PT ;  /* 0x000000ff0a00720c */ /* 0x000fe40003fa6270 */
[----:B------:R-:W-:-:S07]  /*165f0*/  IABS R10, R7 ;  /* 0x00000007000a7213 */ /* 0x000fce0000000000 */
[----:B------:R-:W-:Y:S01]  /*16600*/  @!P3 IMAD.IADD R11, R11, 0x1, -R0 ;  /* 0x000000010b0bb824 */ /* 0x000fe200078e0a00 */
[----:B------:R-:W-:Y:S01]  /*16610*/  ISETP.GT.U32.AND P3, PT, R0, R8, PT ;  /* 0x000000080000720c */ /* 0x000fe20003f64070 */
[----:B------:R-:W-:-:S04]  /*16620*/  IMAD.HI.U32 R2, R6, R10, RZ ;  /* 0x0000000a06027227 */ /* 0x000fc800078e00ff */
[----:B------:R-:W-:Y:S02]  /*16630*/  IMAD.MOV R2, RZ, RZ, -R2 ;  /* 0x000000ffff027224 */ /* 0x000fe400078e0a02 */
[----:B------:R-:W-:Y:S01]  /*16640*/  @!P6 IMAD.MOV R17, RZ, RZ, -R17 ;  /* 0x000000ffff11e224 */ /* 0x000fe200078e0a11 */
[----:B------:R-:W-:Y:S01]  /*16650*/  ISETP.GE.AND P6, PT, R7, RZ, PT ;  /* 0x000000ff0700720c */ /* 0x000fe20003fc6270 */
[----:B------:R-:W-:Y:S01]  /*16660*/  @!P2 IMAD.IADD R12, R12, 0x1, -R0 ;  /* 0x000000010c0ca824 */ /* 0x000fe200078e0a00 */
[C---:B------:R-:W-:Y:S01]  /*16670*/  ISETP.GT.U32.AND P1, PT, R0.reuse, R11, PT ;  /* 0x0000000b0000720c */ /* 0x040fe20003f24070 */
[----:B------:R-:W-:Y:S01]  /*16680*/  IMAD R10, R0, R2, R10 ;  /* 0x00000002000a7224 */ /* 0x000fe200078e020a */
[----:B--2---:R-:W-:Y:S01]  /*16690*/  IABS R7, R9 ;  /* 0x0000000900077213 */ /* 0x004fe20000000000 */
[----:B------:R-:W-:Y:S01]  /*166a0*/  @!P3 IMAD.IADD R8, R8, 0x1, -R0 ;  /* 0x000000010808b824 */ /* 0x000fe200078e0a00 */
[----:B------:R-:W-:Y:S01]  /*166b0*/  ISETP.GE.AND P2, PT, R9, RZ, PT ;  /* 0x000000ff0900720c */ /* 0x000fe20003f46270 */
[----:B------:R-:W-:Y:S01]  /*166c0*/  @!P5 IMAD.MOV R12, RZ, RZ, -R12 ;  /* 0x000000ffff0cd224 */ /* 0x000fe200078e0a0c */
[----:B------:R-:W-:Y:S01]  /*166d0*/  ISETP.GT.U32.AND P3, PT, R0, R10, PT ;  /* 0x0000000a0000720c */ /* 0x000fe20003f64070 */
[----:B------:R-:W-:Y:S01]  /*166e0*/  IMAD.HI.U32 R9, R6, R7, RZ ;  /* 0x0000000706097227 */ /* 0x000fe200078e00ff */
[----:B------:R-:W-:-:S03]  /*166f0*/  ISETP.GT.U32.AND P5, PT, R0, R8, PT ;  /* 0x000000080000720c */ /* 0x000fc60003fa4070 */
[----:B------:R-:W-:Y:S02]  /*16700*/  IMAD.MOV R9, RZ, RZ, -R9 ;  /* 0x000000ffff097224 */ /* 0x000fe400078e0a09 */
[--C-:B------:R-:W-:Y:S02]  /*16710*/  @!P1 IMAD.IADD R11, R11, 0x1, -R0.reuse ;  /* 0x000000010b0b9824 */ /* 0x100fe400078e0a00 */
[----:B------:R-:W-:Y:S01]  /*16720*/  IMAD R7, R0, R9, R7 ;  /* 0x0000000900077224 */ /* 0x000fe200078e0207 */
[----:B------:R-:W-:Y:S01]  /*16730*/  STL [R1+0x32c], R18 ;  /* 0x00032c1201007387 */ /* 0x000fe20000100800 */
[----:B------:R-:W-:Y:S02]  /*16740*/  @!P0 IMAD.MOV R11, RZ, RZ, -R11 ;  /* 0x000000ffff0b8224 */ /* 0x000fe400078e0a0b */
[--C-:B------:R-:W-:Y:S02]  /*16750*/  @!P3 IMAD.IADD R10, R10, 0x1, -R0.reuse ;  /* 0x000000010a0ab824 */ /* 0x100fe400078e0a00 */
[----:B------:R-:W-:Y:S01]  /*16760*/  @!P5 IMAD.IADD R8, R8, 0x1, -R0 ;  /* 0x000000010808d824 */ /* 0x000fe200078e0a00 */
[C---:B------:R-:W-:Y:S01]  /*16770*/  ISETP.GT.U32.AND P5, PT, R0.reuse, R7, PT ;  /* 0x000000070000720c */ /* 0x040fe20003fa4070 */
[----:B------:R-:W-:Y:S04]  /*16780*/  STL [R1+0x328], R17 ;  /* 0x0003281101007387 */ /* 0x000fe80000100800 */
[----:B------:R0:W-:Y:S01]  /*16790*/  STL [R1+0x324], R12 ;  /* 0x0003240c01007387 */ /* 0x0001e20000100800 */
[----:B------:R-:W-:-:S03]  /*167a0*/  ISETP.GT.U32.AND P3, PT, R0, R10, PT ;  /* 0x0000000a0000720c */ /* 0x000fc60003f64070 */
[----:B0-----:R-:W2:Y:S04]  /*167b0*/  LDL R12, [R1+0xa20] ;  /* 0x000a2000010c7983 */ /* 0x001ea80000100800 */
[----:B------:R0:W-:Y:S01]  /*167c0*/  STL [R1+0x314], R11 ;  /* 0x0003140b01007387 */ /* 0x0001e20000100800 */
[----:B------:R-:W-:-:S05]  /*167d0*/  @!P5 IMAD.IADD R7, R7, 0x1, -R0 ;  /* 0x000000010707d824 */ /* 0x000fca00078e0a00 */
[----:B------:R-:W-:Y:S01]  /*167e0*/  @!P3 IMAD.IADD R10, R10, 0x1, -R0 ;  /* 0x000000010a0ab824 */ /* 0x000fe200078e0a00 */
[----:B------:R-:W-:-:S13]  /*167f0*/  ISETP.GT.U32.AND P5, PT, R0, R7, PT ;  /* 0x000000070000720c */ /* 0x000fda0003fa4070 */
[----:B------:R-:W-:Y:S01]  /*16800*/  @!P5 IMAD.IADD R7, R7, 0x1, -R0 ;  /* 0x000000010707d824 */ /* 0x000fe200078e0a00 */
[----:B---3--:R-:W-:-:S05]  /*16810*/  IABS R2, R16 ;  /* 0x0000001000027213 */ /* 0x008fca0000000000 */
[----:B0-----:R-:W-:Y:S01]  /*16820*/  IMAD.HI.U32 R11, R6, R2, RZ ;  /* 0x00000002060b7227 */ /* 0x001fe200078e00ff */
[----:B----4-:R-:W-:-:S03]  /*16830*/  IABS R17, R13 ;  /* 0x0000000d00117213 */ /* 0x010fc60000000000 */
[----:B------:R-:W-:Y:S01]  /*16840*/  IMAD.MOV R11, RZ, RZ, -R11 ;  /* 0x000000ffff0b7224 */ /* 0x000fe200078e0a0b */
[----:B------:R-:W-:Y:S01]  /*16850*/  IABS R9, R19 ;  /* 0x0000001300097213 */ /* 0x000fe20000000000 */
[----:B------:R-:W-:Y:S01]  /*16860*/  IMAD.HI.U32 R18, R6, R17, RZ ;  /* 0x0000001106127227 */ /* 0x000fe200078e00ff */
[----:B------:R-:W-:Y:S02]  /*16870*/  ISETP.GE.AND P1, PT, R16, RZ, PT ;  /* 0x000000ff1000720c */ /* 0x000fe40003f26270 */
[----:B------:R-:W-:Y:S01]  /*16880*/  IABS R16, R20 ;  /* 0x0000001400107213 */ /* 0x000fe20000000000 */
[----:B------:R-:W-:Y:S02]  /*16890*/  IMAD R2, R0, R11, R2 ;  /* 0x0000000b00027224 */ /* 0x000fe400078e0202 */
[----:B------:R-:W-:Y:S01]  /*168a0*/  IMAD.HI.U32 R11, R6, R9, RZ ;  /* 0x00000009060b7227 */ /* 0x000fe200078e00ff */
[----:B------:R-:W-:-:S03]  /*168b0*/  ISETP.GE.AND P0, PT, R13, RZ, PT ;  /* 0x000000ff0d00720c */ /* 0x000fc60003f06270 */
[----:B------:R-:W-:Y:S02]  /*168c0*/  IMAD.MOV R18, RZ, RZ, -R18 ;  /* 0x000000ffff127224 */ /* 0x000fe400078e0a12 */
[----:B------:R-:W-:Y:S02]  /*168d0*/  IMAD.MOV R11, RZ, RZ, -R11 ;  /* 0x000000ffff0b7224 */ /* 0x000fe400078e0a0b */
[----:B------:R-:W-:-:S04]  /*168e0*/  IMAD.HI.U32 R13, R6, R16, RZ ;  /* 0x00000010060d7227 */ /* 0x000fc800078e00ff */
[C---:B------:R-:W-:Y:S02]  /*168f0*/  IMAD R17, R0.reuse, R18, R17 ;  /* 0x0000001200117224 */ /* 0x040fe400078e0211 */
[----:B------:R-:W-:Y:S02]  /*16900*/  IMAD.MOV.U32 R18, RZ, RZ, R8 ;  /* 0x000000ffff127224 */ /* 0x000fe400078e0008 */
[----:B------:R-:W-:Y:S02]  /*16910*/  IMAD R9, R0, R11, R9 ;  /* 0x0000000b00097224 */ /* 0x000fe400078e0209 */
[----:B------:R-:W-:Y:S02]  /*16920*/  IMAD.MOV R13, RZ, RZ, -R13 ;  /* 0x000000ffff0d7224 */ /* 0x000fe400078e0a0d */
[----:B------:R-:W-:Y:S02]  /*16930*/  IMAD.MOV.U32 R11, RZ, RZ, R10 ;  /* 0x000000ffff0b7224 */ /* 0x000fe400078e000a */
[----:B------:R-:W-:Y:S01]  /*16940*/  @!P4 IMAD.MOV R18, RZ, RZ, -R18 ;  /* 0x000000ffff12c224 */ /* 0x000fe200078e0a12 */
[----:B------:R-:W3:Y:S01]  /*16950*/  LDL R10, [R1+0xa3c] ;  /* 0x000a3c00010a7983 */ /* 0x000ee20000100800 */
[----:B------:R-:W-:-:S02]  /*16960*/  @!P6 IMAD.MOV R11, RZ, RZ, -R11 ;  /* 0x000000ffff0be224 */ /* 0x000fc400078e0a0b */
[----:B------:R-:W-:Y:S02]  /*16970*/  IMAD R16, R0, R13, R16 ;  /* 0x0000000d00107224 */ /* 0x000fe400078e0210 */
[----:B------:R-:W4:Y:S01]  /*16980*/  LDL R13, [R1+0xa44] ;  /* 0x000a4400010d7983 */ /* 0x000f220000100800 */
[----:B------:R-:W-:-:S03]  /*16990*/  ISETP.GE.AND P5, PT, R20, RZ, PT ;  /* 0x000000ff1400720c */ /* 0x000fc60003fa6270 */
[----:B------:R0:W-:Y:S04]  /*169a0*/  STL [R1+0x318], R18 ;  /* 0x0003181201007387 */ /* 0x0001e80000100800 */
[----:B0-----:R-:W4:Y:S04]  /*169b0*/  LDL R18, [R1+0xa48] ;  /* 0x000a480001127983 */ /* 0x001f280000100800 */
[----:B------:R-:W-:Y:S04]  /*169c0*/  STL [R1+0x320], R11 ;  /* 0x0003200b01007387 */ /* 0x000fe80000100800 */
[----:B------:R-:W2:Y:S04]  /*169d0*/  LDL.LU R20, [R1+0xa5c] ;  /* 0x000a5c0001147983 */ /* 0x000ea80000300800 */
[----:B--2---:R0:W-:Y:S04]  /*169e0*/  STL [R1+0x3db8], R20 ;  /* 0x003db81401007387 */ /* 0x0041e80000100800 */
[----:B0-----:R-:W2:Y:S01]  /*169f0*/  LDL.LU R20, [R1+0xa28] ;  /* 0x000a280001147983 */ /* 0x001ea20000300800 */
[----:B------:R-:W-:-:S02]  /*16a00*/  ISETP.GT.U32.AND P3, PT, R0, R2, PT ;  /* 0x000000020000720c */ /* 0x000fc40003f64070 */
[----:B------:R-:W-:-:S05]  /*16a10*/  IABS R12, R12 ;  /* 0x0000000c000c7213 */ /* 0x000fca0000000000 */
[----:B------:R-:W-:-:S06]  /*16a20*/  IMAD.HI.U32 R8, R6, R12, RZ ;  /* 0x0000000c06087227 */ /* 0x000fcc00078e00ff */
[----:B------:R-:W-:Y:S01]  /*16a30*/  @!P3 IMAD.IADD R2, R2, 0x1, -R0 ;  /* 0x000000010202b824 */ /* 0x000fe200078e0a00 */
[----:B------:R-:W-:Y:S01]  /*16a40*/  ISETP.GT.U32.AND P3, PT, R0, R9, PT ;  /* 0x000000090000720c */ /* 0x000fe20003f64070 */
[----:B------:R-:W-:-:S04]  /*16a50*/  IMAD.MOV R8, RZ, RZ, -R8 ;  /* 0x000000ffff087224 */ /* 0x000fc800078e0a08 */
[----:B------:R-:W-:Y:S01]  /*16a60*/  IMAD R12, R0, R8, R12 ;  /* 0x00000008000c7224 */ /* 0x000fe200078e020c */
[----:B---3--:R-:W-:Y:S02]  /*16a70*/  IABS R8, R10 ;  /* 0x0000000a00087213 */ /* 0x008fe40000000000 */
[----:B--2---:R-:W-:Y:S01]  /*16a80*/  IABS R11, R20 ;  /* 0x00000014000b7213 */ /* 0x004fe20000000000 */
[----:B------:R0:W-:Y:S04]  /*16a90*/  STL [R1+0x3dbc], R20 ;  /* 0x003dbc1401007387 */ /* 0x0001e80000100800 */
[----:B0-----:R-:W2:Y:S01]  /*16aa0*/  LDL.LU R20, [R1+0xa20] ;  /* 0x000a200001147983 */ /* 0x001ea20000300800 */
[----:B----4-:R-:W-:Y:S01]  /*16ab0*/  IABS R10, R13 ;  /* 0x0000000d000a7213 */ /* 0x010fe20000000000 */
[----:B------:R-:W-:Y:S01]  /*16ac0*/  @!P3 IMAD.IADD R9, R9, 0x1, -R0 ;  /* 0x000000010909b824 */ /* 0x000fe200078e0a00 */
[----:B------:R-:W-:Y:S01]  /*16ad0*/  IABS R13, R18 ;  /* 0x00000012000d7213 */ /* 0x000fe20000000000 */
[----:B------:R-:W-:-:S04]  /*16ae0*/  IMAD.MOV.U32 R18, RZ, RZ, R7 ;  /* 0x000000ffff127224 */ /* 0x000fc800078e0007 */
[----:B------:R-:W-:Y:S01]  /*16af0*/  @!P2 IMAD.MOV R18, RZ, RZ, -R18 ;  /* 0x000000ffff12a224 */ /* 0x000fe200078e0a12 */
[----:B------:R-:W-:-:S04]  /*16b00*/  ISETP.GT.U32.AND P2, PT, R0, R9, PT ;  /* 0x000000090000720c */ /* 0x000fc80003f44070 */
[----:B------:R0:W-:Y:S09]  /*16b10*/  STL [R1+0x31c], R18 ;  /* 0x00031c1201007387 */ /* 0x0001f20000100800 */
[----:B------:R-:W-:Y:S01]  /*16b20*/  @!P2 IMAD.IADD R9, R9, 0x1, -R0 ;  /* 0x000000010909a824 */ /* 0x000fe200078e0a00 */
[----:B------:R-:W-:-:S02]  /*16b30*/  ISETP.GT.U32.AND P4, PT, R0, R17, PT ;  /* 0x000000110000720c */ /* 0x000fc40003f84070 */
[----:B--2---:R-:W-:Y:S02]  /*16b40*/  ISETP.GE.AND P2, PT, R20, RZ, PT ;  /* 0x000000ff1400720c */ /* 0x004fe40003f46270 */
[----:B------:R-:W2:Y:S09]  /*16b50*/  LDL.LU R20, [R1+0x3dbc] ;  /* 0x003dbc0001147983 */ /* 0x000eb20000300800 */
[----:B------:R-:W-:Y:S01]  /*16b60*/  @!P4 IMAD.IADD R17, R17, 0x1, -R0 ;  /* 0x000000011111c824 */ /* 0x000fe200078e0a00 */
[----:B------:R-:W-:Y:S01]  /*16b70*/  ISETP.GT.U32.AND P4, PT, R0, R2, PT ;  /* 0x000000020000720c */ /* 0x000fe20003f84070 */
[----:B0-----:R-:W-:-:S12]  /*16b80*/  IMAD.HI.U32 R18, R6, R10, RZ ;  /* 0x0000000a06127227 */ /* 0x001fd800078e00ff */
[----:B------:R-:W-:Y:S01]  /*16b90*/  @!P4 IMAD.IADD R2, R2, 0x1, -R0 ;  /* 0x000000010202c824 */ /* 0x000fe200078e0a00 */
[----:B------:R-:W-:Y:S01]  /*16ba0*/  ISETP.GT.U32.AND P4, PT, R0, R12, PT ;  /* 0x0000000c0000720c */ /* 0x000fe20003f84070 */
[----:B------:R-:W-:-:S04]  /*16bb0*/  IMAD.MOV R18, RZ, RZ, -R18 ;  /* 0x000000ffff127224 */ /* 0x000fc800078e0a12 */
[----:B------:R-:W-:-:S08]  /*16bc0*/  IMAD R10, R0, R18, R10 ;  /* 0x00000012000a7224 */ /* 0x000fd000078e020a */
[--C-:B------:R-:W-:Y:S01]  /*16bd0*/  @!P4 IMAD.IADD R12, R12, 0x1, -R0.reuse ;  /* 0x000000010c0cc824 */ /* 0x100fe200078e0a00 */
[----:B------:R-:W-:Y:S02]  /*16be0*/  ISETP.GT.U32.AND P6, PT, R0, R16, PT ;  /* 0x000000100000720c */ /* 0x000fe40003fc4070 */
[----:B--2---:R-:W-:Y:S02]  /*16bf0*/  ISETP.GE.AND P4, PT, R20, RZ, PT ;  /* 0x000000ff1400720c */ /* 0x004fe40003f86270 */
[----:B------:R-:W2:Y:S04]  /*16c00*/  LDL.LU R20, [R1+0x3db8] ;  /* 0x003db80001147983 */ /* 0x000ea80000300800 */
[----:B------:R-:W3:Y:S05]  /*16c10*/  LDL R18, [R1+0xa68] ;  /* 0x000a680001127983 */ /* 0x000eea0000100800 */
[----:B------:R-:W-:Y:S01]  /*16c20*/  @!P6 IMAD.IADD R16, R16, 0x1, -R0 ;  /* 0x000000011010e824 */ /* 0x000fe200078e0a00 */
[----:B------:R-:W-:-:S13]  /*16c30*/  ISETP.GT.U32.AND P6, PT, R0, R17, PT ;  /* 0x000000110000720c */ /* 0x000fda0003fc4070 */
[----:B------:R-:W-:Y:S01]  /*16c40*/  @!P6 IMAD.IADD R17, R17, 0x1, -R0 ;  /* 0x000000011111e824 */ /* 0x000fe200078e0a00 */
[----:B------:R-:W-:Y:S01]  /*16c50*/  ISETP.GE.AND P6, PT, R19, RZ, PT ;  /* 0x000000ff1300720c */ /* 0x000fe20003fc6270 */
[----:B------:R-:W-:-:S04]  /*16c60*/  IMAD.HI.U32 R19, R6, R8, RZ ;  /* 0x0000000806137227 */ /* 0x000fc800078e00ff */
[----:B------:R-:W-:-:S04]  /*16c70*/  IMAD.MOV R19, RZ, RZ, -R19 ;  /* 0x000000ffff137224 */ /* 0x000fc800078e0a13 */
[C---:B------:R-:W-:Y:S02]  /*16c80*/  IMAD R8, R0.reuse, R19, R8 ;  /* 0x0000001300087224 */ /* 0x040fe400078e0208 */
[----:B------:R-:W-:Y:S01]  /*16c90*/  IMAD.MOV.U32 R19, RZ, RZ, R2 ;  /* 0x000000ffff137224 */ /* 0x000fe200078e0002 */
[----:B------:R-:W-:Y:S01]  /*16ca0*/  ISETP.GT.U32.AND P3, PT, R0, R16, PT ;  /* 0x000000100000720c */ /* 0x000fe20003f64070 */
[----:B------:R-:W-:-:S04]  /*16cb0*/  IMAD.HI.U32 R7, R6, R11, RZ ;  /* 0x0000000b06077227 */ /* 0x000fc800078e00ff */
[----:B------:R-:W-:-:S04]  /*16cc0*/  IMAD.MOV R7, RZ, RZ, -R7 ;  /* 0x000000ffff077224 */ /* 0x000fc800078e0a07 */
[----:B------:R-:W-:Y:S01]  /*16cd0*/  IMAD R11, R0, R7, R11 ;  /* 0x00000007000b7224 */ /* 0x000fe200078e020b */
[----:B---3--:R-:W-:Y:S02]  /*16ce0*/  IABS R2, R18 ;  /* 0x0000001200027213 */ /* 0x008fe40000000000 */
[----:B------:R-:W3:Y:S01]  /*16cf0*/  LDL.LU R18, [R1+0xa3c] ;  /* 0x000a3c0001127983 */ /* 0x000ee20000300800 */
[----:B------:R-:W-:Y:S01]  /*16d00*/  @!P3 IMAD.IADD R16, R16, 0x1, -R0 ;  /* 0x000000011010b824 */ /* 0x000fe200078e0a00 */
[----:B------:R-:W-:Y:S01]  /*16d10*/  ISETP.GT.U32.AND P3, PT, R0, R11, PT ;  /* 0x0000000b0000720c */ /* 0x000fe20003f64070 */
[----:B------:R-:W-:Y:S02]  /*16d20*/  @!P1 IMAD.MOV R19, RZ, RZ, -R19 ;  /* 0x000000ffff139224 */ /* 0x000fe400078e0a13 */
[----:B------:R-:W-:-:S10]  /*16d30*/  @!P0 IMAD.MOV R17, RZ, RZ, -R17 ;  /* 0x000000ffff118224 */ /* 0x000fd400078e0a11 */
[----:B------:R-:W-:Y:S01]  /*16d40*/  @!P3 IMAD.IADD R11, R11, 0x1, -R0 ;  /* 0x000000010b0bb824 */ /* 0x000fe200078e0a00 */
[----:B------:R0:W-:Y:S04]  /*16d50*/  STL [R1+0x300], R19 ;  /* 0x0003001301007387 */ /* 0x0001e80000100800 */
[----:B------:R-:W-:Y:S01]  /*16d60*/  ISETP.GT.U32.AND P0, PT, R0, R11, PT ;  /* 0x0000000b0000720c */ /* 0x000fe20003f04070 */
[----:B0-----:R-:W4:Y:S04]  /*16d70*/  LDL.LU R19, [R1+0xa44] ;  /* 0x000a440001137983 */ /* 0x001f280000300800 */
[----:B------:R0:W-:Y:S01]  /*16d80*/  STL [R1+0x304], R17 ;  /* 0x0003041101007387 */ /* 0x0001e20000100800 */
[----:B------:R-:W-:-:S07]  /*16d90*/  @!P6 IADD3 R9, -R9, RZ, RZ ;  /* 0x000000ff0909e210 */ /* 0x000fce0007ffe1ff */
[----:B------:R-:W-:Y:S02]  /*16da0*/  @!P0 IMAD.IADD R11, R11, 0x1, -R0 ;  /* 0x000000010b0b8824 */ /* 0x000fe400078e0a00 */
[----:B0-----:R-:W-:-:S04]  /*16db0*/  IMAD.MOV.U32 R17, RZ, RZ, R16 ;  /* 0x000000ffff117224 */ /* 0x001fc800078e0010 */
[----:B------:R-:W-:-:S05]  /*16dc0*/  @!P5 IMAD.MOV R17, RZ, RZ, -R17 ;  /* 0x000000ffff11d224 */ /* 0x000fca00078e0a11 */
        /* <DEDUP_REMOVED lines=13> */
[----:B------:R-:W-:Y:S02]  /*16ea0*/  @!P1 IMAD.IADD R12, R12, 0x1, -R0 ;  /* 0x000000010c0c9824 */ /* 0x000fe400078e0a00 */
[----:B------:R-:W-:-:S04]  /*16eb0*/  IMAD.HI.U32 R16, R6, R7, RZ ;  /* 0x0000000706107227 */ /* 0x000fc800078e00ff */
[----:B------:R-:W-:Y:S02]  /*16ec0*/  @!P3 IMAD.IADD R8, R8, 0x1, -R0 ;  /* 0x000000010808b824 */ /* 0x000fe400078e0a00 */
[----:B------:R-:W-:Y:S01]  /*16ed0*/  IMAD.MOV R16, RZ, RZ, -R16 ;  /* 0x000000ffff107224 */ /* 0x000fe200078e0a10 */
[----:B----4-:R-:W-:Y:S02]  /*16ee0*/  ISETP.GE.AND P0, PT, R19, RZ, PT ;  /* 0x000000ff1300720c */ /* 0x010fe40003f06270 */
[----:B------:R-:W2:Y:S01]  /*16ef0*/  LDL R19, [R1+0xa94] ;  /* 0x000a940001137983 */ /* 0x000ea20000100800 */
[----:B------:R-:W-:-:S03]  /*16f00*/  IMAD R7, R0, R16, R7 ;  /* 0x0000001000077224 */ /* 0x000fc600078e0207 */
[----:B------:R-:W4:Y:S01]  /*16f10*/  LDL R16, [R1+0xa7c] ;  /* 0x000a7c0001107983 */ /* 0x000f220000100800 */
[----:B------:R-:W-:Y:S02]  /*16f20*/  ISETP.GT.U32.AND P5, PT, R0, R10, PT ;  /* 0x0000000a0000720c */ /* 0x000fe40003fa4070 */
[----:B---3--:R-:W-:Y:S01]  /*16f30*/  ISETP.GE.AND P3, PT, R11, RZ, PT ;  /* 0x000000ff0b00720c */ /* 0x008fe20003f66270 */
[----:B------:R-:W-:-:S04]  /*16f40*/  IMAD.MOV.U32 R11, RZ, RZ, R12 ;  /* 0x000000ffff0b7224 */ /* 0x000fc800078e000c */
[----:B------:R-:W-:-:S05]  /*16f50*/  @!P2 IMAD.MOV R11, RZ, RZ, -R11 ;  /* 0x000000ffff0ba224 */ /* 0x000fca00078e0a0b */
[----:B------:R0:W-:Y:S04]  /*16f60*/  STL [R1+0x30c], R11 ;  /* 0x00030c0b01007387 */ /* 0x0001e80000100800 */
[----:B0-----:R-:W3:Y:S01]  /*16f70*/  LDL.LU R11, [R1+0xa68] ;  /* 0x000a6800010b7983 */ /* 0x001ee20000300800 */
[----:B------:R-:W-:Y:S01]  /*16f80*/  @!P5 IMAD.IADD R10, R10, 0x1, -R0 ;  /* 0x000000010a0ad824 */ /* 0x000fe200078e0a00 */
[----:B------:R-:W-:Y:S01]  /*16f90*/  ISETP.GT.U32.AND P1, PT, R0, R13, PT ;  /* 0x0000000d0000720c */ /* 0x000fe20003f24070 */
[----:B------:R-:W-:-:S03]  /*16fa0*/  IMAD.HI.U32 R9, R6, R2, RZ ;  /* 0x0000000206097227 */ /* 0x000fc600078e00ff */
[----:B------:R-:W-:Y:S01]  /*16fb0*/  ISETP.GT.U32.AND P2, PT, R0, R10, PT ;  /* 0x0000000a0000720c */ /* 0x000fe20003f44070 */
[----:B------:R-:W-:-:S04]  /*16fc0*/  IMAD.MOV R9, RZ, RZ, -R9 ;  /* 0x000000ffff097224 */ /* 0x000fc800078e0a09 */
[----:B------:R-:W-:-:S04]  /*16fd0*/  IMAD R2, R0, R9, R2 ;  /* 0x0000000900027224 */ /* 0x000fc800078e0202 */
[----:B------:R-:W-:-:S04]  /*16fe0*/  @!P1 IMAD.IADD R13, R13, 0x1, -R0 ;  /* 0x000000010d0d9824 */ /* 0x000fc800078e0a00 */
[----:B------:R-:W-:Y:S01]  /*16ff0*/  @!P2 IMAD.IADD R10, R10, 0x1, -R0 ;  /* 0x000000010a0aa824 */ /* 0x000fe200078e0a00 */
[C---:B------:R-:W-:Y:S02]  /*17000*/  ISETP.GT.U32.AND P2, PT, R0.reuse, R2, PT ;  /* 0x000000020000720c */ /* 0x040fe40003f44070 */
[----:B------:R-:W-:Y:S02]  /*17010*/  ISETP.GT.U32.AND P1, PT, R0, R13, PT ;  /* 0x0000000d0000720c */ /* 0x000fe40003f24070 */
[----:B----4-:R-:W-:Y:S02]  /*17020*/  IABS R12, R16 ;  /* 0x00000010000c7213 */ /* 0x010fe40000000000 */
[----:B------:R-:W-:Y:S02]  /*17030*/  IABS R16, R17 ;  /* 0x0000001100107213 */ /* 0x000fe40000000000 */
[----:B------:R-:W-:-:S05]  /*17040*/  IABS R18, R18 ;  /* 0x0000001200127213 */ /* 0x000fca0000000000 */
[--C-:B------:R-:W-:Y:S02]  /*17050*/  @!P2 IMAD.IADD R2, R2, 0x1, -R0.reuse ;  /* 0x000000010202a824 */ /* 0x100fe400078e0a00 */
[----:B------:R-:W-:Y:S01]  /*17060*/  @!P1 IMAD.IADD R13, R13, 0x1, -R0 ;  /* 0x000000010d0d9824 */ /* 0x000fe200078e0a00 */
[----:B------:R-:W-:Y:S01]  /*17070*/  ISETP.GE.AND P1, PT, R20, RZ, PT ;  /* 0x000000ff1400720c */ /* 0x000fe20003f26270 */
[----:B------:R-:W-:-:S04]  /*17080*/  IMAD.HI.U32 R20, R6, R16, RZ ;  /* 0x0000001006147227 */ /* 0x000fc800078e00ff */
[----:B------:R-:W-:-:S04]  /*17090*/  IMAD.HI.U32 R17, R6, R18, RZ ;  /* 0x0000001206117227 */ /* 0x000fc800078e00ff */
[----:B------:R-:W-:Y:S02]  /*170a0*/  IMAD.MOV R20, RZ, RZ, -R20 ;  /* 0x000000ffff147224 */ /* 0x000fe400078e0a14 */
[----:B------:R-:W-:Y:S02]  /*170b0*/  IMAD.MOV R17, RZ, RZ, -R17 ;  /* 0x000000ffff117224 */ /* 0x000fe400078e0a11 */
[C---:B------:R-:W-:Y:S02]  /*170c0*/  IMAD R16, R0.reuse, R20, R16 ;  /* 0x0000001400107224 */ /* 0x040fe400078e0210 */
[C---:B------:R-:W-:Y:S01]  /*170d0*/  IMAD R17, R0.reuse, R17, R18 ;  /* 0x0000001100117224 */ /* 0x040fe200078e0212 */
[----:B---3--:R-:W-:Y:S02]  /*170e0*/  ISETP.GE.AND P2, PT, R11, RZ, PT ;  /* 0x000000ff0b00720c */ /* 0x008fe40003f46270 */
[----:B------:R-:W3:Y:S04]  /*170f0*/  LDL.LU R11, [R1+0x3db4] ;  /* 0x003db400010b7983 */ /* 0x000ee80000300800 */
[----:B------:R-:W4:Y:S04]  /*17100*/  LDL R18, [R1+0xa98] ;  /* 0x000a980001127983 */ /* 0x000f280000100800 */
[----:B------:R-:W4:Y:S04]  /*17110*/  LDL.LU R20, [R1+0xaa4] ;  /* 0x000aa40001147983 */ /* 0x000f280000300800 */
[----:B------:R0:W-:Y:S04]  /*17120*/  STL [R1+0x3db0], R16 ;  /* 0x003db01001007387 */ /* 0x0001e80000100800 */
[----:B0-----:R-:W4:Y:S01]  /*17130*/  LDL R16, [R1+0xa9c] ;  /* 0x000a9c0001107983 */ /* 0x001f220000100800 */
[----:B------:R-:W-:-:S02]  /*17140*/  ISETP.GT.U32.AND P5, PT, R0, R8, PT ;  /* 0x000000080000720c */ /* 0x000fc40003fa4070 */
[----:B--2---:R-:W-:Y:S01]  /*17150*/  IABS R9, R19 ;  /* 0x0000001300097213 */ /* 0x004fe20000000000 */
[----:B------:R-:W-:-:S04]  /*17160*/  IMAD.HI.U32 R19, R6, R12, RZ ;  /* 0x0000000c06137227 */ /* 0x000fc800078e00ff */
[----:B------:R-:W-:-:S06]  /*17170*/  IMAD.MOV R19, RZ, RZ, -R19 ;  /* 0x000000ffff137224 */ /* 0x000fcc00078e0a13 */
[----:B------:R-:W-:-:S04]  /*17180*/  @!P5 IMAD.IADD R8, R8, 0x1, -R0 ;  /* 0x000000010808d824 */ /* 0x000fc800078e0a00 */
[----:B------:R-:W-:Y:S02]  /*17190*/  @!P6 IMAD.MOV R8, RZ, RZ, -R8 ;  /* 0x000000ffff08e224 */ /* 0x000fe400078e0a08 */
[----:B------:R-:W-:Y:S02]  /*171a0*/  IMAD R12, R0, R19, R12 ;  /* 0x00000013000c7224 */ /* 0x000fe400078e020c */
[----:B------:R-:W-:-:S04]  /*171b0*/  IMAD.HI.U32 R19, R6, R9, RZ ;  /* 0x0000000906137227 */ /* 0x000fc800078e00ff */
[----:B------:R-:W-:-:S04]  /*171c0*/  IMAD.MOV R19, RZ, RZ, -R19 ;  /* 0x000000ffff137224 */ /* 0x000fc800078e0a13 */
[----:B------:R-:W-:Y:S02]  /*171d0*/  IMAD R9, R0, R19, R9 ;  /* 0x0000001300097224 */ /* 0x000fe400078e0209 */
[----:B---3--:R-:W-:-:S05]  /*171e0*/  @!P4 IMAD.MOV R11, RZ, RZ, -R11 ;  /* 0x000000ffff0bc224 */ /* 0x008fca00078e0a0b */
[----:B------:R-:W-:Y:S04]  /*171f0*/  STL [R1+0x2fc], R11 ;  /* 0x0002fc0b01007387 */ /* 0x000fe80000100800 */
[----:B------:R0:W-:Y:S04]  /*17200*/  STL [R1+0x3dac], R26 ;  /* 0x003dac1a01007387 */ /* 0x0001e80000100800 */
[----:B0-----:R-:W2:Y:S04]  /*17210*/  LDL.LU R26, [R1+0xa7c] ;  /* 0x000a7c00011a7983 */ /* 0x001ea80000300800 */
[----:B------:R0:W-:Y:S01]  /*17220*/  STL [R1+0x2f8], R8 ;  /* 0x0002f80801007387 */ /* 0x0001e20000100800 */
[----:B----4-:R-:W-:Y:S01]  /*17230*/  IABS R19, R16 ;  /* 0x0000001000137213 */ /* 0x010fe20000000000 */
[----:B------:R-:W-:-:S02]  /*17240*/  IMAD.MOV.U32 R16, RZ, RZ, R13 ;  /* 0x000000ffff107224 */ /* 0x000fc400078e000d */
[----:B0-----:R-:W-:Y:S02]  /*17250*/  IMAD.MOV.U32 R8, RZ, RZ, R10 ;  /* 0x000000ffff087224 */ /* 0x001fe400078e000a */
[----:B------:R-:W3:Y:S04]  /*17260*/  LDL.LU R10, [R1+0xa88] ;  /* 0x000a8800010a7983 */ /* 0x000ee80000300800 */
[----:B------:R-:W4:Y:S01]  /*17270*/  LDL.LU R13, [R1+0xa84] ;  /* 0x000a8400010d7983 */ /* 0x000f220000300800 */
[----:B------:R-:W-:Y:S01]  /*17280*/  ISETP.GT.U32.AND P5, PT, R0, R7, PT ;  /* 0x000000070000720c */ /* 0x000fe20003fa4070 */
[----:B------:R-:W-:Y:S02]  /*17290*/  @!P0 IMAD.MOV R8, RZ, RZ, -R8 ;  /* 0x000000ffff088224 */ /* 0x000fe400078e0a08 */
[----:B------:R-:W-:-:S03]  /*172a0*/  @!P3 IMAD.MOV R16, RZ, RZ, -R16 ;  /* 0x000000ffff10b224 */ /* 0x000fc600078e0a10 */
[----:B------:R-:W-:Y:S04]  /*172b0*/  STL [R1+0x2f4], R8 ;  /* 0x0002f40801007387 */ /* 0x000fe80000100800 */
[----:B------:R0:W-:Y:S03]  /*172c0*/  STL [R1+0x2f0], R16 ;  /* 0x0002f01001007387 */ /* 0x0001e60000100800 */
[----:B------:R-:W-:Y:S01]  /*172d0*/  @!P5 IMAD.IADD R7, R7, 0x1, -R0 ;  /* 0x000000010707d824 */ /* 0x000fe200078e0a00 */
[C---:B------:R-:W-:Y:S01]  /*172e0*/  ISETP.GT.U32.AND P5, PT, R0.reuse, R12, PT ;  /* 0x0000000c0000720c */ /* 0x040fe20003fa4070 */
[----:B0-----:R-:W4:Y:S03]  /*172f0*/  LDL.LU R16, [R1+0x3db0] ;  /* 0x003db00001107983 */ /* 0x001f260000300800 */
[----:B------:R-:W-:-:S02]  /*17300*/  ISETP.GT.U32.AND P4, PT, R0, R7, PT ;  /* 0x000000070000720c */ /* 0x000fc40003f84070 */
[----:B------:R-:W-:-:S07]  /*17310*/  ISETP.GT.U32.AND P0, PT, R0, R17, PT ;  /* 0x000000110000720c */ /* 0x000fce0003f04070 */
[----:B------:R-:W-:Y:S01]  /*17320*/  @!P5 IMAD.IADD R12, R12, 0x1, -R0 ;  /* 0x000000010c0cd824 */ /* 0x000fe200078e0a00 */
[----:B------:R-:W-:Y:S01]  /*17330*/  ISETP.GT.U32.AND P5, PT, R0, R2, PT ;  /* 0x000000020000720c */ /* 0x000fe20003fa4070 */
[----:B------:R-:W-:Y:S01]  /*17340*/  IMAD.HI.U32 R8, R6, R19, RZ ;  /* 0x0000001306087227 */ /* 0x000fe200078e00ff */
[----:B------:R-:W-:Y:S02]  /*17350*/  IABS R18, R18 ;  /* 0x0000001200127213 */ /* 0x000fe40000000000 */
[----:B------:R-:W-:Y:S01]  /*17360*/  ISETP.GT.U32.AND P6, PT, R0, R12, PT ;  /* 0x0000000c0000720c */ /* 0x000fe20003fc4070 */
[----:B------:R-:W-:Y:S02]  /*17370*/  IMAD.MOV R8, RZ, RZ, -R8 ;  /* 0x000000ffff087224 */ /* 0x000fe400078e0a08 */
[--C-:B------:R-:W-:Y:S02]  /*17380*/  @!P4 IMAD.IADD R7, R7, 0x1, -R0.reuse ;  /* 0x000000010707c824 */ /* 0x100fe400078e0a00 */
[----:B------:R-:W-:-:S02]  /*17390*/  @!P0 IMAD.IADD R17, R17, 0x1, -R0 ;  /* 0x0000000111118824 */ /* 0x000fc400078e0a00 */
[----:B------:R-:W-:Y:S02]  /*173a0*/  IMAD R8, R0, R8, R19 ;  /* 0x0000000800087224 */ /* 0x000fe400078e0213 */
[----:B------:R-:W-:Y:S02]  /*173b0*/  @!P5 IMAD.IADD R2, R2, 0x1, -R0 ;  /* 0x000000010202d824 */ /* 0x000fe400078e0a00 */
[----:B------:R-:W-:-:S04]  /*173c0*/  IMAD.HI.U32 R11, R6, R18, RZ ;  /* 0x00000012060b7227 */ /* 0x000fc800078e00ff */
[----:B------:R-:W-:Y:S02]  /*173d0*/  IMAD.MOV R11, RZ, RZ, -R11 ;  /* 0x000000ffff0b7224 */ /* 0x000fe400078e0a0b */
[----:B------:R-:W-:Y:S02]  /*173e0*/  @!P6 IMAD.IADD R12, R12, 0x1, -R0 ;  /* 0x000000010c0ce824 */ /* 0x000fe400078e0a00 */
[----:B------:R-:W-:Y:S01]  /*173f0*/  IMAD R11, R0, R11, R18 ;  /* 0x0000000b000b7224 */ /* 0x000fe200078e0212 */
[----:B--2---:R-:W-:Y:S02]  /*17400*/  ISETP.GE.AND P5, PT, R26, RZ, PT ;  /* 0x000000ff1a00720c */ /* 0x004fe40003fa6270 */
[----:B------:R-:W2:Y:S04]  /*17410*/  LDL.LU R26, [R1+0x3dac] ;  /* 0x003dac00011a7983 */ /* 0x000ea80000300800 */
[----:B------:R-:W2:Y:S01]  /*17420*/  LDL.LU R19, [R1+0xaa0] ;  /* 0x000aa00001137983 */ /* 0x000ea20000300800 */
[----:B---3--:R-:W-:Y:S01]  /*17430*/  ISETP.GE.AND P0, PT, R10, RZ, PT ;  /* 0x000000ff0a00720c */ /* 0x008fe20003f06270 */
[----:B------:R-:W-:-:S02]  /*17440*/  IMAD.MOV.U32 R10, RZ, RZ, R7 ;  /* 0x000000ffff0a7224 */ /* 0x000fc400078e0007 */
[----:B------:R-:W3:Y:S01]  /*17450*/  LDL.LU R7, [R1+0xa94] ;  /* 0x000a940001077983 */ /* 0x000ee20000300800 */
[----:B----4-:R-:W-:-:S03]  /*17460*/  ISETP.GE.AND P6, PT, R13, RZ, PT ;  /* 0x000000ff0d00720c */ /* 0x010fc60003fc6270 */
[----:B------:R-:W4:Y:S04]  /*17470*/  LDL.LU R13, [R1+0xa98] ;  /* 0x000a9800010d7983 */ /* 0x000f280000300800 */
[----:B------:R-:W4:Y:S01]  /*17480*/  LDL.LU R18, [R1+0xa9c] ;  /* 0x000a9c0001127983 */ /* 0x000f220000300800 */
[C---:B------:R-:W-:Y:S02]  /*17490*/  ISETP.GT.U32.AND P4, PT, R0.reuse, R9, PT ;  /* 0x000000090000720c */ /* 0x040fe40003f84070 */
[----:B------:R-:W-:-:S11]  /*174a0*/  ISETP.GT.U32.AND P3, PT, R0, R16, PT ;  /* 0x000000100000720c */ /* 0x000fd60003f64070 */
[----:B------:R-:W-:Y:S02]  /*174b0*/  @!P4 IMAD.IADD R9, R9, 0x1, -R0 ;  /* 0x000000010909c824 */ /* 0x000fe400078e0a00 */
[----:B------:R-:W-:Y:S02]  /*174c0*/  @!P1 IMAD.MOV R10, RZ, RZ, -R10 ;  /* 0x000000ffff0a9224 */ /* 0x000fe400078e0a0a */
[----:B------:R-:W-:Y:S01]  /*174d0*/  @!P3 IMAD.IADD R16, R16, 0x1, -R0 ;  /* 0x000000011010b824 */ /* 0x000fe200078e0a00 */
[C---:B------:R-:W-:Y:S01]  /*174e0*/  ISETP.GT.U32.AND P3, PT, R0.reuse, R17, PT ;  /* 0x000000110000720c */ /* 0x040fe20003f64070 */
[----:B------:R-:W-:Y:S01]  /*174f0*/  @!P2 IMAD.MOV R2, RZ, RZ, -R2 ;  /* 0x000000ffff02a224 */ /* 0x000fe200078e0a02 */
[C---:B------:R-:W-:Y:S02]  /*17500*/  ISETP.GT.U32.AND P1, PT, R0.reuse, R9, PT ;  /* 0x000000090000720c */ /* 0x040fe40003f24070 */
[C---:B------:R-:W-:Y:S02]  /*17510*/  ISETP.GT.U32.AND P4, PT, R0.reuse, R16, PT ;  /* 0x000000100000720c */ /* 0x040fe40003f84070 */
[----:B------:R-:W-:Y:S01]  /*17520*/  ISETP.GT.U32.AND P2, PT, R0, R11, PT ;  /* 0x0000000b0000720c */ /* 0x000fe20003f44070 */
[----:B------:R-:W-:-:S06]  /*17530*/  @!P5 IMAD.MOV R12, RZ, RZ, -R12 ;  /* 0x000000ffff0cd224 */ /* 0x000fcc00078e0a0c */
[--C-:B------:R-:W-:Y:S01]  /*17540*/  @!P3 IMAD.IADD R17, R17, 0x1, -R0.reuse ;  /* 0x000000011111b824 */ /* 0x100fe200078e0a00 */
[----:B------:R2:W-:Y:S01]  /*17550*/  STL [R1+0x2ec], R10 ;  /* 0x0002ec0a01007387 */ /* 0x0005e20000100800 */
[--C-:B------:R-:W-:Y:S02]  /*17560*/  @!P1 IMAD.IADD R9, R9, 0x1, -R0.reuse ;  /* 0x0000000109099824 */ /* 0x100fe400078e0a00 */
[--C-:B------:R-:W-:Y:S01]  /*17570*/  @!P4 IMAD.IADD R16, R16, 0x1, -R0.reuse ;  /* 0x000000011010c824 */ /* 0x100fe200078e0a00 */
[----:B------:R-:W-:Y:S01]  /*17580*/  STL [R1+0x2e8], R2 ;  /* 0x0002e80201007387 */ /* 0x000fe20000100800 */
[----:B------:R-:W-:-:S03]  /*17590*/  @!P2 IMAD.IADD R11, R11, 0x1, -R0 ;  /* 0x000000010b0ba824 */ /* 0x000fc600078e0a00 */
[----:B------:R0:W-:Y:S01]  /*175a0*/  STL [R1+0x2e4], R12 ;  /* 0x0002e40c01007387 */ /* 0x0001e20000100800 */
[----:B--2---:R-:W-:Y:S02]  /*175b0*/  IABS R10, R19 ;  /* 0x00000013000a7213 */ /* 0x004fe40000000000 */
[----:B------:R-:W-:Y:S02]  /*175c0*/  ISETP.GE.AND P2, PT, R19, RZ, PT ;  /* 0x000000ff1300720c */ /* 0x000fe40003f46270 */
[----:B---3--:R-:W-:Y:S01]  /*175d0*/  ISETP.GE.AND P5, PT, R7, RZ, PT ;  /* 0x000000ff0700720c */ /* 0x008fe20003fa6270 */
[----:B------:R-:W-:-:S04]  /*175e0*/  IMAD.MOV.U32 R7, RZ, RZ, R17 ;  /* 0x000000ffff077224 */ /* 0x000fc800078e0011 */
[----:B------:R-:W-:Y:S01]  /*175f0*/  @!P6 IMAD.MOV R7, RZ, RZ, -R7 ;  /* 0x000000ffff07e224 */ /* 0x000fe200078e0a07 */
[----:B----4-:R-:W-:Y:S02]  /*17600*/  ISETP.GE.AND P4, PT, R13, RZ, PT ;  /* 0x000000ff0d00720c */ /* 0x010fe40003f86270 */
[----:B------:R-:W2:Y:S01]  /*17610*/  LDL.LU R13, [R1+0xaa8] ;  /* 0x000aa800010d7983 */ /* 0x000ea20000300800 */
[----:B------:R-:W-:-:S03]  /*17620*/  ISETP.GE.AND P1, PT, R18, RZ, PT ;  /* 0x000000ff1200720c */ /* 0x000fc60003f26270 */
[----:B------:R-:W3:Y:S04]  /*17630*/  LDL.LU R18, [R1+0xab0] ;  /* 0x000ab00001127983 */ /* 0x000ee80000300800 */
[----:B------:R-:W-:Y:S04]  /*17640*/  STL [R1+0x2e0], R7 ;  /* 0x0002e00701007387 */ /* 0x000fe80000100800 */
[----:B------:R-:W4:Y:S01]  /*17650*/  LDL.LU R19, [R1+0xaac] ;  /* 0x000aac0001137983 */ /* 0x000f220000300800 */
[----:B------:R-:W-:Y:S01]  /*17660*/  ISETP.GT.U32.AND P3, PT, R0, R8, PT ;  /* 0x000000080000720c */ /* 0x000fe20003f64070 */
[----:B------:R-:W-:Y:S01]  /*17670*/  IMAD.MOV.U32 R17, RZ, RZ, R20 ;  /* 0x000000ffff117224 */ /* 0x000fe200078e0014 */
[----:B0-----:R-:W-:Y:S01]  /*17680*/  IABS R12, R20 ;  /* 0x00000014000c7213 */ /* 0x001fe20000000000 */
[----:B------:R-:W-:Y:S01]  /*17690*/  IMAD.MOV.U32 R20, RZ, RZ, R24 ;  /* 0x000000ffff147224 */ /* 0x000fe200078e0018 */
[----:B------:R-:W-:-:S09]  /*176a0*/  MOV R24, R23 ;  /* 0x0000001700187202 */ /* 0x000fd20000000f00 */
[----:B------:R-:W-:Y:S01]  /*176b0*/  @!P3 IMAD.IADD R8, R8, 0x1, -R0 ;  /* 0x000000010808b824 */ /* 0x000fe200078e0a00 */
[----:B------:R-:W-:Y:S01]  /*176c0*/  ISETP.GT.U32.AND P3, PT, R0, R11, PT ;  /* 0x0000000b0000720c */ /* 0x000fe20003f64070 */
[----:B------:R-:W-:Y:S02]  /*176d0*/  IMAD.MOV.U32 R23, RZ, RZ, R15 ;  /* 0x000000ffff177224 */ /* 0x000fe400078e000f */
[----:B------:R-:W-:Y:S02]  /*176e0*/  IMAD.MOV.U32 R15, RZ, RZ, R29 ;  /* 0x000000ffff0f7224 */ /* 0x000fe400078e001d */
[----:B------:R-:W-:Y:S02]  /*176f0*/  IMAD.MOV.U32 R29, RZ, RZ, R16 ;  /* 0x000000ffff1d7224 */ /* 0x000fe400078e0010 */
[----:B------:R-:W-:Y:S02]  /*17700*/  @!P5 IMAD.MOV R9, RZ, RZ, -R9 ;  /* 0x000000ffff09d224 */ /* 0x000fe400078e0a09 */
[----:B------:R-:W-:-:S04]  /*17710*/  @!P0 IMAD.MOV R29, RZ, RZ, -R29 ;  /* 0x000000ffff1d8224 */ /* 0x000fc800078e0a1d */
[----:B------:R-:W-:Y:S01]  /*17720*/  @!P3 IMAD.IADD R11, R11, 0x1, -R0 ;  /* 0x000000010b0bb824 */ /* 0x000fe200078e0a00 */
[----:B------:R0:W-:Y:S01]  /*17730*/  STL [R1+0x3d54], R29 ;  /* 0x003d541d01007387 */ /* 0x0001e20000100800 */
[----:B------:R-:W-:Y:S02]  /*17740*/  ISETP.GE.AND P5, PT, R17, RZ, PT ;  /* 0x000000ff1100720c */ /* 0x000fe40003fa6270 */
[----:B------:R-:W-:Y:S01]  /*17750*/  @!P4 IMAD.MOV R11, RZ, RZ, -R11 ;  /* 0x000000ffff0bc224 */ /* 0x000fe200078e0a0b */
[----:B------:R-:W3:Y:S04]  /*17760*/  LDL.LU R17, [R1+0xab8] ;  /* 0x000ab80001117983 */ /* 0x000ee80000300800 */
[----:B------:R4:W-:Y:S04]  /*17770*/  STL [R1+0x288], R9 ;  /* 0x0002880901007387 */ /* 0x0009e80000100800 */
[----:B------:R1:W-:Y:S04]  /*17780*/  STL [R1+0x2dc], R11 ;  /* 0x0002dc0b01007387 */ /* 0x0003e80000100800 */
[----:B0-----:R-:W3:Y:S01]  /*17790*/  LDL.LU R29, [R1+0xab4] ;  /* 0x000ab400011d7983 */ /* 0x001ee20000300800 */
[----:B----4-:R-:W-:-:S02]  /*177a0*/  IABS R9, R19 ;  /* 0x0000001300097213 */ /* 0x010fc40000000000 */
[----:B------:R-:W-:Y:S02]  /*177b0*/  ISETP.GE.AND P4, PT, R19, RZ, PT ;  /* 0x000000ff1300720c */ /* 0x000fe40003f86270 */
[----:B------:R-:W4:Y:S01]  /*177c0*/  LDL.LU R19, [R1+0xabc] ;  /* 0x000abc0001137983 */ /* 0x000f220000300800 */
[----:B------:R-:W-:-:S04]  /*177d0*/  IMAD.HI.U32 R2, R6, R10, RZ ;  /* 0x0000000a06027227 */ /* 0x000fc800078e00ff */
[----:B------:R-:W-:-:S04]  /*177e0*/  IMAD.MOV R2, RZ, RZ, -R2 ;  /* 0x000000ffff027224 */ /* 0x000fc800078e0a02 */
[----:B------:R-:W-:-:S05]  /*177f0*/  IMAD R10, R0, R2, R10 ;  /* 0x00000002000a7224 */ /* 0x000fca00078e020a */
[C---:B------:R-:W-:Y:S02]  /*17800*/  ISETP.GT.U32.AND P0, PT, R0.reuse, R10, PT ;  /* 0x0000000a0000720c */ /* 0x040fe40003f04070 */
[----:B------:R-:W-:-:S11]  /*17810*/  ISETP.GT.U32.AND P6, PT, R0, R8, PT ;  /* 0x000000080000720c */ /* 0x000fd60003fc4070 */
[--C-:B------:R-:W-:Y:S02]  /*17820*/  @!P0 IMAD.IADD R10, R10, 0x1, -R0.reuse ;  /* 0x000000010a0a8824 */ /* 0x100fe400078e0a00 */
[----:B------:R-:W-:-:S03]  /*17830*/  @!P6 IMAD.IADD R8, R8, 0x1, -R0 ;  /* 0x000000010808e824 */ /* 0x000fc600078e0a00 */
[----:B------:R-:W-:Y:S01]  /*17840*/  ISETP.GT.U32.AND P0, PT, R0, R10, PT ;  /* 0x0000000a0000720c */ /* 0x000fe20003f04070 */
[----:B-1----:R-:W-:-:S04]  /*17850*/  IMAD.MOV.U32 R11, RZ, RZ, R9 ;  /* 0x000000ffff0b7224 */ /* 0x002fc800078e0009 */
[----:B------:R-:W-:-:S08]  /*17860*/  IMAD.HI.U32 R16, R6, R11, RZ ;  /* 0x0000000b06107227 */ /* 0x000fd000078e00ff */
[----:B------:R-:W-:Y:S02]  /*17870*/  @!P0 IMAD.IADD R10, R10, 0x1, -R0 ;  /* 0x000000010a0a8824 */ /* 0x000fe400078e0a00 */
[----:B------:R-:W-:Y:S01]  /*17880*/  IMAD.MOV R16, RZ, RZ, -R16 ;  /* 0x000000ffff107224 */ /* 0x000fe200078e0a10 */
[----:B--2---:R-:W-:Y:S02]  /*17890*/  IABS R7, R13 ;  /* 0x0000000d00077213 */ /* 0x004fe40000000000 */
[----:B------:R-:W-:Y:S01]  /*178a0*/  ISETP.GE.AND P3, PT, R13, RZ, PT ;  /* 0x000000ff0d00720c */ /* 0x000fe20003f66270 */
[----:B------:R-:W-:Y:S01]  /*178b0*/  IMAD R11, R0, R16, R11 ;  /* 0x00000010000b7224 */ /* 0x000fe200078e020b */
[----:B---3--:R-:W-:Y:S02]  /*178c0*/  IABS R13, R18 ;  /* 0x00000012000d7213 */ /* 0x008fe40000000000 */
[----:B------:R-:W-:Y:S01]  /*178d0*/  ISETP.GE.AND P0, PT, R18, RZ, PT ;  /* 0x000000ff1200720c */ /* 0x000fe20003f06270 */
[----:B------:R-:W-:Y:S01]  /*178e0*/  IMAD.HI.U32 R2, R6, R12, RZ ;  /* 0x0000000c06027227 */ /* 0x000fe200078e00ff */
[----:B----4-:R0:W-:Y:S03]  /*178f0*/  STL [R1+0x3da8], R19 ;  /* 0x003da81301007387 */ /* 0x0101e60000100800 */
[----:B0-----:R-:W-:-:S04]  /*17900*/  IMAD.MOV.U32 R19, RZ, RZ, R8 ;  /* 0x000000ffff137224 */ /* 0x001fc800078e0008 */
[----:B------:R-:W-:-:S05]  /*17910*/  @!P1 IMAD.MOV R19, RZ, RZ, -R19 ;  /* 0x000000ffff139224 */ /* 0x000fca00078e0a13 */
[----:B------:R0:W-:Y:S04]  /*17920*/  STL [R1+0x2d8], R19 ;  /* 0x0002d81301007387 */ /* 0x0001e80000100800 */
[----:B------:R-:W2:Y:S04]  /*17930*/  LDL.LU R18, [R1+0xac0] ;  /* 0x000ac00001127983 */ /* 0x000ea80000300800 */
[----:B------:R-:W3:Y:S01]  /*17940*/  LDL.LU R16, [R1+0xac4] ;  /* 0x000ac40001107983 */ /* 0x000ee20000300800 */
[----:B0-----:R-:W-:-:S04]  /*17950*/  IMAD.MOV.U32 R19, RZ, RZ, R10 ;  /* 0x000000ffff137224 */ /* 0x001fc800078e000a */
[----:B------:R-:W-:-:S05]  /*17960*/  @!P2 IMAD.MOV R19, RZ, RZ, -R19 ;  /* 0x000000ffff13a224 */ /* 0x000fca00078e0a13 */
[----:B------:R0:W-:Y:S04]  /*17970*/  STL [R1+0x2ac], R19 ;  /* 0x0002ac1301007387 */ /* 0x0001e80000100800 */
[----:B0-----:R-:W4:Y:S01]  /*17980*/  LDL.LU R19, [R1+0x3da8] ;  /* 0x003da80001137983 */ /* 0x001f220000300800 */
[----:B------:R-:W-:-:S04]  /*17990*/  IMAD.MOV R2, RZ, RZ, -R2 ;  /* 0x000000ffff027224 */ /* 0x000fc800078e0a02 */
[----:B------:R-:W-:-:S05]  /*179a0*/  IMAD R12, R0, R2, R12 ;  /* 0x00000002000c7224 */ /* 0x000fca00078e020c */
[----:B------:R-:W-:Y:S01]  /*179b0*/  ISETP.GT.U32.AND P6, PT, R0, R12, PT ;  /* 0x0000000c0000720c */ /* 0x000fe20003fc4070 */
[----:B------:R-:W-:-:S04]  /*179c0*/  IMAD.HI.U32 R2, R6, R7, RZ ;  /* 0x0000000706027227 */ /* 0x000fc800078e00ff */
[----:B------:R-:W-:-:S08]  /*179d0*/  IMAD.MOV R2, RZ, RZ, -R2 ;  /* 0x000000ffff027224 */ /* 0x000fd000078e0a02 */
[----:B------:R-:W-:-:S05]  /*179e0*/  @!P6 IMAD.IADD R12, R12, 0x1, -R0 ;  /* 0x000000010c0ce824 */ /* 0x000fca00078e0a00 */
[C---:B------:R-:W-:Y:S01]  /*179f0*/  ISETP.GT.U32.AND P6, PT, R0.reuse, R12, PT ;  /* 0x0000000c0000720c */ /* 0x040fe20003fc4070 */
[----:B------:R-:W-:-:S05]  /*17a00*/  IMAD R7, R0, R2, R7 ;  /* 0x0000000200077224 */ /* 0x000fca00078e0207 */
[----:B------:R-:W-:-:S07]  /*17a10*/  ISETP.GT.U32.AND P1, PT, R0, R7, PT ;  /* 0x000000070000720c */ /* 0x000fce0003f24070 */
[----:B------:R-:W-:Y:S01]  /*17a20*/  @!P6 IMAD.IADD R12, R12, 0x1, -R0 ;  /* 0x000000010c0ce824 */ /* 0x000fe200078e0a00 */
[----:B------:R-:W-:-:S05]  /*17a30*/  ISETP.GT.U32.AND P6, PT, R0, R11, PT ;  /* 0x0000000b0000720c */ /* 0x000fca0003fc4070 */
[----:B------:R-:W-:Y:S02]  /*17a40*/  @!P1 IMAD.IADD R7, R7, 0x1, -R0 ;  /* 0x0000000107079824 */ /* 0x000fe400078e0a00 */
[----:B------:R-:W-:-:S03]  /*17a50*/  IMAD.HI.U32 R8, R6, R13, RZ ;  /* 0x0000000d06087227 */ /* 0x000fc600078e00ff */
[----:B------:R-:W-:-:S03]  /*17a60*/  ISETP.GT.U32.AND P1, PT, R0, R7, PT ;  /* 0x000000070000720c */ /* 0x000fc60003f24070 */
[----:B------:R-:W-:Y:S01]  /*17a70*/  @!P6 IMAD.IADD R11, R11, 0x1, -R0 ;  /* 0x000000010b0be824 */ /* 0x000fe200078e0a00 */
[----:B------:R-:W-:Y:S01]  /*17a80*/  IABS R2, R29 ;  /* 0x0000001d00027213 */ /* 0x000fe20000000000 */
[----:B------:R-:W-:-:S03]  /*17a90*/  IMAD.MOV R8, RZ, RZ, -R8 ;  /* 0x000000ffff087224 */ /* 0x000fc600078e0a08 */
[C---:B------:R-:W-:Y:S01]  /*17aa0*/  ISETP.GT.U32.AND P6, PT, R0.reuse, R11, PT ;  /* 0x0000000b0000720c */ /* 0x040fe20003fc4070 */
[----:B------:R-:W-:Y:S02]  /*17ab0*/  IMAD R13, R0, R8, R13 ;  /* 0x00000008000d7224 */ /* 0x000fe400078e020d */
[----:B------:R-:W-:-:S04]  /*17ac0*/  IMAD.HI.U32 R8, R6, R2, RZ ;  /* 0x0000000206087227 */ /* 0x000fc800078e00ff */
[----:B------:R-:W-:Y:S02]  /*17ad0*/  @!P5 IMAD.MOV R12, RZ, RZ, -R12 ;  /* 0x000000ffff0cd224 */ /* 0x000fe400078e0a0c */
[----:B------:R-:W-:Y:S02]  /*17ae0*/  @!P1 IMAD.IADD R7, R7, 0x1, -R0 ;  /* 0x0000000107079824 */ /* 0x000fe400078e0a00 */
[----:B------:R-:W-:Y:S01]  /*17af0*/  IMAD.MOV R8, RZ, RZ, -R8 ;  /* 0x000000ffff087224 */ /* 0x000fe200078e0a08 */
[----:B------:R-:W-:Y:S01]  /*17b00*/  ISETP.GE.AND P5, PT, R29, RZ, PT ;  /* 0x000000ff1d00720c */ /* 0x000fe20003fa6270 */
[----:B------:R-:W-:Y:S01]  /*17b10*/  @!P6 IMAD.IADD R11, R11, 0x1, -R0 ;  /* 0x000000010b0be824 */ /* 0x000fe200078e0a00 */
[----:B------:R-:W-:Y:S01]  /*17b20*/  STL [R1+0x2bc], R12 ;  /* 0x0002bc0c01007387 */ /* 0x000fe20000100800 */
[----:B------:R-:W-:Y:S02]  /*17b30*/  IMAD.MOV.U32 R29, RZ, RZ, R7 ;  /* 0x000000ffff1d7224 */ /* 0x000fe400078e0007 */
[----:B------:R-:W-:-:S02]  /*17b40*/  IMAD R2, R0, R8, R2 ;  /* 0x0000000800027224 */ /* 0x000fc400078e0202 */
[----:B------:R-:W-:Y:S01]  /*17b50*/  @!P3 IMAD.MOV R29, RZ, RZ, -R29 ;  /* 0x000000ffff1db224 */ /* 0x000fe200078e0a1d */
[----:B------:R-:W-:Y:S02]  /*17b60*/  IABS R9, R17 ;  /* 0x0000001100097213 */ /* 0x000fe40000000000 */
[----:B------:R-:W-:Y:S02]  /*17b70*/  ISETP.GE.AND P6, PT, R17, RZ, PT ;  /* 0x000000ff1100720c */ /* 0x000fe40003fc6270 */
[----:B----4-:R-:W-:Y:S01]  /*17b80*/  IABS R8, R19 ;  /* 0x0000001300087213 */ /* 0x010fe20000000000 */
[----:B------:R0:W-:Y:S04]  /*17b90*/  STL [R1+0x3da4], R19 ;  /* 0x003da41301007387 */ /* 0x0001e80000100800 */
[----:B------:R1:W-:Y:S04]  /*17ba0*/  STL [R1+0x2d4], R29 ;  /* 0x0002d41d01007387 */ /* 0x0003e80000100800 */
[----:B------:R-:W4:Y:S01]  /*17bb0*/  LDL.LU R17, [R1+0xac8] ;  /* 0x000ac80001117983 */ /* 0x000f220000300800 */
[----:B0-----:R-:W-:-:S04]  /*17bc0*/  IMAD.MOV.U32 R19, RZ, RZ, R11 ;  /* 0x000000ffff137224 */ /* 0x001fc800078e000b */
[----:B------:R-:W-:Y:S01]  /*17bd0*/  @!P4 IMAD.MOV R19, RZ, RZ, -R19 ;  /* 0x000000ffff13c224 */ /* 0x000fe200078e0a13 */
[----:B-1----:R-:W4:Y:S04]  /*17be0*/  LDL.LU R29, [R1+0xad0] ;  /* 0x000ad000011d7983 */ /* 0x002f280000300800 */
[----:B------:R0:W-:Y:S04]  /*17bf0*/  STL [R1+0x2d0], R19 ;  /* 0x0002d01301007387 */ /* 0x0001e80000100800 */
[----:B0-----:R-:W3:Y:S01]  /*17c00*/  LDL.LU R19, [R1+0x3da4] ;  /* 0x003da40001137983 */ /* 0x001ee20000300800 */
[----:B------:R-:W-:-:S13]  /*17c10*/  ISETP.GT.U32.AND P2, PT, R0, R13, PT ;  /* 0x0000000d0000720c */ /* 0x000fda0003f44070 */
[----:B------:R-:W-:-:S05]  /*17c20*/  @!P2 IMAD.IADD R13, R13, 0x1, -R0 ;  /* 0x000000010d0da824 */ /* 0x000fca00078e0a00 */
[----:B------:R-:W-:Y:S01]  /*17c30*/  ISETP.GT.U32.AND P2, PT, R0, R13, PT ;  /* 0x0000000d0000720c */ /* 0x000fe20003f44070 */
[----:B------:R-:W-:-:S04]  /*17c40*/  IMAD.HI.U32 R10, R6, R9, RZ ;  /* 0x00000009060a7227 */ /* 0x000fc800078e00ff */
[----:B------:R-:W-:-:S04]  /*17c50*/  IMAD.MOV R10, RZ, RZ, -R10 ;  /* 0x000000ffff0a7224 */ /* 0x000fc800078e0a0a */
[----:B------:R-:W-:-:S04]  /*17c60*/  IMAD R9, R0, R10, R9 ;  /* 0x0000000a00097224 */ /* 0x000fc800078e0209 */
[----:B------:R-:W-:Y:S02]  /*17c70*/  @!P2 IMAD.IADD R13, R13, 0x1, -R0 ;  /* 0x000000010d0da824 */ /* 0x000fe400078e0a00 */
[----:B------:R-:W-:Y:S01]  /*17c80*/  IMAD.MOV.U32 R10, RZ, RZ, R8 ;  /* 0x000000ffff0a7224 */ /* 0x000fe200078e0008 */
[----:B--2---:R-:W-:Y:S01]  /*17c90*/  IABS R8, R18 ;  /* 0x0000001200087213 */ /* 0x004fe20000000000 */
[----:B------:R-:W-:Y:S01]  /*17ca0*/  @!P0 IMAD.MOV R13, RZ, RZ, -R13 ;  /* 0x000000ffff0d8224 */ /* 0x000fe200078e0a0d */
[----:B------:R-:W-:Y:S01]  /*17cb0*/  ISETP.GE.AND P0, PT, R18, RZ, PT ;  /* 0x000000ff1200720c */ /* 0x000fe20003f06270 */
[----:B------:R-:W-:Y:S01]  /*17cc0*/  IMAD.HI.U32 R12, R6, R10, RZ ;  /* 0x0000000a060c7227 */ /* 0x000fe200078e00ff */
[C---:B------:R-:W-:Y:S02]  /*17cd0*/  ISETP.GT.U32.AND P1, PT, R0.reuse, R2, PT ;  /* 0x000000020000720c */ /* 0x040fe40003f24070 */
[----:B------:R-:W-:Y:S01]  /*17ce0*/  ISETP.GT.U32.AND P3, PT, R0, R9, PT ;  /* 0x000000090000720c */ /* 0x000fe20003f64070 */
[----:B------:R-:W-:Y:S01]  /*17cf0*/  IMAD.MOV R12, RZ, RZ, -R12 ;  /* 0x000000ffff0c7224 */ /* 0x000fe200078e0a0c */
[----:B---3--:R-:W-:-:S02]  /*17d00*/  ISETP.GE.AND P4, PT, R19, RZ, PT ;  /* 0x000000ff1300720c */ /* 0x008fc40003f86270 */
[----:B------:R-:W2:Y:S04]  /*17d10*/  LDL.LU R19, [R1+0xad4] ;  /* 0x000ad40001137983 */ /* 0x000ea80000300800 */
[----:B------:R-:W3:Y:S01]  /*17d20*/  LDL.LU R18, [R1+0xacc] ;  /* 0x000acc0001127983 */ /* 0x000ee20000300800 */
[----:B------:R-:W-:Y:S02]  /*17d30*/  IMAD R10, R0, R12, R10 ;  /* 0x0000000c000a7224 */ /* 0x000fe400078e020a */
[----:B------:R-:W-:-:S03]  /*17d40*/  @!P1 IMAD.IADD R2, R2, 0x1, -R0 ;  /* 0x0000000102029824 */ /* 0x000fc600078e0a00 */
[C---:B------:R-:W-:Y:S01]  /*17d50*/  ISETP.GT.U32.AND P2, PT, R0.reuse, R10, PT ;  /* 0x0000000a0000720c */ /* 0x040fe20003f44070 */
[----:B------:R-:W-:Y:S01]  /*17d60*/  @!P3 IMAD.IADD R9, R9, 0x1, -R0 ;  /* 0x000000010909b824 */ /* 0x000fe200078e0a00 */
[----:B------:R-:W-:-:S04]  /*17d70*/  ISETP.GT.U32.AND P1, PT, R0, R2, PT ;  /* 0x000000020000720c */ /* 0x000fc80003f24070 */
[----:B------:R-:W-:-:S07]  /*17d80*/  ISETP.GT.U32.AND P3, PT, R0, R9, PT ;  /* 0x000000090000720c */ /* 0x000fce0003f64070 */
[--C-:B------:R-:W-:Y:S01]  /*17d90*/  @!P2 IMAD.IADD R10, R10, 0x1, -R0.reuse ;  /* 0x000000010a0aa824 */ /* 0x100fe200078e0a00 */
[----:B------:R-:W-:Y:S01]  /*17da0*/  IABS R7, R16 ;  /* 0x0000001000077213 */ /* 0x000fe20000000000 */
[----:B------:R-:W-:-:S03]  /*17db0*/  @!P1 IMAD.IADD R2, R2, 0x1, -R0 ;  /* 0x0000000102029824 */ /* 0x000fc600078e0a00 */
[----:B------:R-:W-:Y:S01]  /*17dc0*/  ISETP.GT.U32.AND P2, PT, R0, R10, PT ;  /* 0x0000000a0000720c */ /* 0x000fe20003f44070 */
[----:B------:R-:W-:Y:S01]  /*17dd0*/  @!P3 IMAD.IADD R9, R9, 0x1, -R0 ;  /* 0x000000010909b824 */ /* 0x000fe200078e0a00 */
[----:B------:R-:W-:Y:S01]  /*17de0*/  ISETP.GE.AND P1, PT, R16, RZ, PT ;  /* 0x000000ff1000720c */ /* 0x000fe20003f26270 */
[----:B------:R-:W-:Y:S01]  /*17df0*/  IMAD.HI.U32 R11, R6, R7, RZ ;  /* 0x00000007060b7227 */ /* 0x000fe200078e00ff */
[----:B------:R0:W-:Y:S03]  /*17e00*/  STL [R1+0x2c0], R13 ;  /* 0x0002c00d01007387 */ /* 0x0001e60000100800 */
[----:B------:R-:W-:Y:S02]  /*17e10*/  IMAD.MOV.U32 R16, RZ, RZ, R2 ;  /* 0x000000ffff107224 */ /* 0x000fe400078e0002 */
[----:B------:R-:W-:Y:S02]  /*17e20*/  IMAD.MOV R11, RZ, RZ, -R11 ;  /* 0x000000ffff0b7224 */ /* 0x000fe400078e0a0b */
[----:B0-----:R-:W-:Y:S01]  /*17e30*/  IMAD.MOV.U32 R13, RZ, RZ, R9 ;  /* 0x000000ffff0d7224 */ /* 0x001fe200078e0009 */
[----:B------:R-:W-:Y:S01]  /*17e40*/  @!P5 IADD3 R16, -R16, RZ, RZ ;  /* 0x000000ff1010d210 */ /* 0x000fe20007ffe1ff */
[----:B------:R-:W-:-:S02]  /*17e50*/  @!P2 IMAD.IADD R10, R10, 0x1, -R0 ;  /* 0x000000010a0aa824 */ /* 0x000fc400078e0a00 */
[----:B------:R-:W-:Y:S01]  /*17e60*/  @!P6 IMAD.MOV R13, RZ, RZ, -R13 ;  /* 0x000000ffff0de224 */ /* 0x000fe200078e0a0d */
[----:B----4-:R-:W-:Y:S01]  /*17e70*/  ISETP.GE.AND P5, PT, R17, RZ, PT ;  /* 0x000000ff1100720c */ /* 0x010fe20003fa6270 */
[----:B------:R-:W-:Y:S01]  /*17e80*/  IMAD R7, R0, R11, R7 ;  /* 0x0000000b00077224 */ /* 0x000fe200078e0207 */
[----:B------:R-:W-:Y:S01]  /*17e90*/  IABS R11, R17 ;  /* 0x00000011000b7213 */ /* 0x000fe20000000000 */
[----:B------:R-:W-:Y:S04]  /*17ea0*/  STL [R1+0x2c8], R16 ;  /* 0x0002c81001007387 */ /* 0x000fe80000100800 */
[----:B------:R0:W-:Y:S04]  /*17eb0*/  STL [R1+0x2cc], R13 ;  /* 0x0002cc0d01007387 */ /* 0x0001e80000100800 */
[----:B0-----:R-:W4:Y:S01]  /*17ec0*/  LDL R13, [R1+0xadc] ;  /* 0x000adc00010d7983 */ /* 0x001f220000100800 */
[----:B---3--:R-:W-:-:S02]  /*17ed0*/  IABS R17, R18 ;  /* 0x0000001200117213 */ /* 0x008fc40000000000 */
[----:B------:R-:W-:Y:S01]  /*17ee0*/  ISETP.GE.AND P2, PT, R18, RZ, PT ;  /* 0x000000ff1200720c */ /* 0x000fe20003f46270 */
[----:B------:R-:W-:Y:S02]  /*17ef0*/  IMAD.MOV.U32 R18, RZ, RZ, R10 ;  /* 0x000000ffff127224 */ /* 0x000fe400078e000a */
[----:B------:R-:W3:Y:S02]  /*17f00*/  LDL R10, [R1+0xad8] ;  /* 0x000ad800010a7983 */ /* 0x000ee40000100800 */
[----:B------:R-:W-:-:S05]  /*17f10*/  @!P4 IMAD.MOV R18, RZ, RZ, -R18 ;  /* 0x000000ffff12c224 */ /* 0x000fca00078e0a12 */
[----:B------:R0:W-:Y:S04]  /*17f20*/  STL [R1+0x2c4], R18 ;  /* 0x0002c41201007387 */ /* 0x0001e80000100800 */
[----:B0-----:R-:W3:Y:S01]  /*17f30*/  LDL.LU R18, [R1+0xae0] ;  /* 0x000ae00001127983 */ /* 0x001ee20000300800 */
[----:B------:R-:W-:-:S04]  /*17f40*/  IMAD.HI.U32 R12, R6, R8, RZ ;  /* 0x00000008060c7227 */ /* 0x000fc800078e00ff */
[----:B------:R-:W-:-:S04]  /*17f50*/  IMAD.MOV R12, RZ, RZ, -R12 ;  /* 0x000000ffff0c7224 */ /* 0x000fc800078e0a0c */
[----:B------:R-:W-:-:S05]  /*17f60*/  IMAD R8, R0, R12, R8 ;  /* 0x0000000c00087224 */ /* 0x000fca00078e0208 */
[----:B------:R-:W-:Y:S01]  /*17f70*/  ISETP.GT.U32.AND P3, PT, R0, R8, PT ;  /* 0x000000080000720c */ /* 0x000fe20003f64070 */
[----:B------:R-:W-:-:S04]  /*17f80*/  IMAD.MOV.U32 R2, RZ, RZ, R11 ;  /* 0x000000ffff027224 */ /* 0x000fc800078e000b */
[----:B------:R-:W-:Y:S01]  /*17f90*/  IMAD.HI.U32 R9, R6, R2, RZ ;  /* 0x0000000206097227 */ /* 0x000fe200078e00ff */
[----:B------:R-:W-:-:S03]  /*17fa0*/  ISETP.GT.U32.AND P6, PT, R0, R7, PT ;  /* 0x000000070000720c */ /* 0x000fc60003fc4070 */
[----:B------:R-:W-:-:S04]  /*17fb0*/  IMAD.MOV R9, RZ, RZ, -R9 ;  /* 0x000000ffff097224 */ /* 0x000fc800078e0a09 */
[----:B------:R-:W-:Y:S02]  /*17fc0*/  @!P3 IMAD.IADD R8, R8, 0x1, -R0 ;  /* 0x000000010808b824 */ /* 0x000fe400078e0a00 */
[----:B------:R-:W-:-:S03]  /*17fd0*/  IMAD R2, R0, R9, R2 ;  /* 0x0000000900027224 */ /* 0x000fc600078e0202 */
[C---:B------:R-:W-:Y:S02]  /*17fe0*/  ISETP.GT.U32.AND P3, PT, R0.reuse, R8, PT ;  /* 0x000000080000720c */ /* 0x040fe40003f64070 */
[----:B------:R-:W-:Y:S01]  /*17ff0*/  ISETP.GT.U32.AND P4, PT, R0, R2, PT ;  /* 0x000000020000720c */ /* 0x000fe20003f84070 */
[----:B------:R-:W-:Y:S01]  /*18000*/  IMAD.HI.U32 R11, R6, R17, RZ ;  /* 0x00000011060b7227 */ /* 0x000fe200078e00ff */
[----:B------:R-:W-:-:S03]  /*18010*/  IABS R16, R29 ;  /* 0x0000001d00107213 */ /* 0x000fc60000000000 */
[----:B------:R-:W-:Y:S02]  /*18020*/  @!P6 IMAD.IADD R7, R7, 0x1, -R0 ;  /* 0x000000010707e824 */ /* 0x000fe400078e0a00 */
[----:B------:R-:W-:Y:S02]  /*18030*/  IMAD.MOV R11, RZ, RZ, -R11 ;  /* 0x000000ffff0b7224 */ /* 0x000fe400078e0a0b */
[----:B------:R-:W-:Y:S01]  /*18040*/  IMAD.HI.U32 R9, R6, R16, RZ ;  /* 0x0000001006097227 */ /* 0x000fe200078e00ff */
[----:B------:R-:W-:-:S03]  /*18050*/  ISETP.GT.U32.AND P6, PT, R0, R7, PT ;  /* 0x000000070000720c */ /* 0x000fc60003fc4070 */
[--C-:B------:R-:W-:Y:S02]  /*18060*/  @!P3 IMAD.IADD R8, R8, 0x1, -R0.reuse ;  /* 0x000000010808b824 */ /* 0x100fe400078e0a00 */
[----:B------:R-:W-:Y:S02]  /*18070*/  IMAD R17, R0, R11, R17 ;  /* 0x0000000b00117224 */ /* 0x000fe400078e0211 */
[----:B------:R-:W-:Y:S01]  /*18080*/  @!P4 IMAD.IADD R2, R2, 0x1, -R0 ;  /* 0x000000010202c824 */ /* 0x000fe200078e0a00 */
[----:B--2---:R-:W-:Y:S01]  /*18090*/  IABS R12, R19 ;  /* 0x00000013000c7213 */ /* 0x004fe20000000000 */
[----:B------:R-:W-:Y:S01]  /*180a0*/  IMAD.MOV R9, RZ, RZ, -R9 ;  /* 0x000000ffff097224 */ /* 0x000fe200078e0a09 */
[----:B------:R-:W-:-:S03]  /*180b0*/  ISETP.GT.U32.AND P3, PT, R0, R17, PT ;  /* 0x000000110000720c */ /* 0x000fc60003f64070 */
[----:B------:R-:W-:Y:S01]  /*180c0*/  IMAD R16, R0, R9, R16 ;  /* 0x0000000900107224 */ /* 0x000fe200078e0210 */
[----:B----4-:R-:W-:Y:S01]  /*180d0*/  IABS R9, R13 ;  /* 0x0000000d00097213 */ /* 0x010fe20000000000 */
[----:B------:R-:W-:Y:S01]  /*180e0*/  IMAD.HI.U32 R13, R6, R12, RZ ;  /* 0x0000000c060d7227 */ /* 0x000fe200078e00ff */
[----:B------:R-:W-:Y:S02]  /*180f0*/  ISETP.GE.AND P4, PT, R29, RZ, PT ;  /* 0x000000ff1d00720c */ /* 0x000fe40003f86270 */
[----:B------:R-:W2:Y:S01]  /*18100*/  LDL.LU R29, [R1+0xae8] ;  /* 0x000ae800011d7983 */ /* 0x000ea20000300800 */
[----:B------:R-:W-:Y:S02]  /*18110*/  @!P6 IMAD.IADD R7, R7, 0x1, -R0 ;  /* 0x000000010707e824 */ /* 0x000fe400078e0a00 */
[----:B------:R-:W-:Y:S02]  /*18120*/  IMAD.MOV R13, RZ, RZ, -R13 ;  /* 0x000000ffff0d7224 */ /* 0x000fe400078e0a0d */
[----:B------:R-:W-:-:S02]  /*18130*/  @!P1 IMAD.MOV R7, RZ, RZ, -R7 ;  /* 0x000000ffff079224 */ /* 0x000fc400078e0a07 */
[----:B------:R-:W-:Y:S02]  /*18140*/  IMAD R12, R0, R13, R12 ;  /* 0x0000000d000c7224 */ /* 0x000fe400078e020c */
[----:B------:R-:W-:Y:S01]  /*18150*/  @!P3 IMAD.IADD R17, R17, 0x1, -R0 ;  /* 0x000000011111b824 */ /* 0x000fe200078e0a00 */
[----:B------:R-:W-:Y:S02]  /*18160*/  ISETP.GE.AND P3, PT, R19, RZ, PT ;  /* 0x000000ff1300720c */ /* 0x000fe40003f66270 */
[----:B---3--:R-:W-:Y:S01]  /*18170*/  IABS R11, R10 ;  /* 0x0000000a000b7213 */ /* 0x008fe20000000000 */
[----:B------:R-:W-:-:S04]  /*18180*/  IMAD.MOV.U32 R10, RZ, RZ, R8 ;  /* 0x000000ffff0a7224 */ /* 0x000fc800078e0008 */
[----:B------:R-:W-:Y:S01]  /*18190*/  @!P0 IMAD.MOV R10, RZ, RZ, -R10 ;  /* 0x000000ffff0a8224 */ /* 0x000fe200078e0a0a */
[----:B------:R-:W-:Y:S01]  /*181a0*/  ISETP.GT.U32.AND P0, PT, R0, R2, PT ;  /* 0x000000020000720c */ /* 0x000fe20003f04070 */
[----:B------:R-:W-:-:S03]  /*181b0*/  IMAD.HI.U32 R8, R6, R11, RZ ;  /* 0x0000000b06087227 */ /* 0x000fc600078e00ff */
[----:B------:R0:W-:Y:S01]  /*181c0*/  STL [R1+0x2b8], R10 ;  /* 0x0002b80a01007387 */ /* 0x0001e20000100800 */
[----:B------:R-:W-:-:S03]  /*181d0*/  IMAD.MOV R8, RZ, RZ, -R8 ;  /* 0x000000ffff087224 */ /* 0x000fc600078e0a08 */
[----:B------:R-:W3:Y:S01]  /*181e0*/  LDL.LU R13, [R1+0xad8] ;  /* 0x000ad800010d7983 */ /* 0x000ee20000300800 */
[----:B0-----:R-:W-:-:S03]  /*181f0*/  IMAD.HI.U32 R10, R6, R9, RZ ;  /* 0x00000009060a7227 */ /* 0x001fc600078e00ff */
[----:B------:R0:W-:Y:S01]  /*18200*/  STL [R1+0x2b4], R7 ;  /* 0x0002b40701007387 */ /* 0x0001e20000100800 */
[----:B------:R-:W-:-:S03]  /*18210*/  IMAD.MOV R10, RZ, RZ, -R10 ;  /* 0x000000ffff0a7224 */ /* 0x000fc600078e0a0a */
[----:B------:R-:W4:Y:S01]  /*18220*/  LDL.LU R19, [R1+0xaec] ;  /* 0x000aec0001137983 */ /* 0x000f220000300800 */
[----:B------:R-:W-:Y:S02]  /*18230*/  @!P0 IMAD.IADD R2, R2, 0x1, -R0 ;  /* 0x0000000102028824 */ /* 0x000fe400078e0a00 */
[C---:B------:R-:W-:Y:S02]  /*18240*/  IMAD R11, R0.reuse, R8, R11 ;  /* 0x00000008000b7224 */ /* 0x040fe400078e020b */
[----:B------:R-:W3:Y:S01]  /*18250*/  LDL R8, [R1+0xae4] ;  /* 0x000ae40001087983 */ /* 0x000ee20000100800 */
[----:B0-----:R-:W-:Y:S01]  /*18260*/  IABS R7, R18 ;  /* 0x0000001200077213 */ /* 0x001fe20000000000 */
[----:B------:R-:W-:Y:S02]  /*18270*/  IMAD R9, R0, R10, R9 ;  /* 0x0000000a00097224 */ /* 0x000fe400078e0209 */
[----:B------:R0:W-:Y:S01]  /*18280*/  STL [R1+0x2b0], R2 ;  /* 0x0002b00201007387 */ /* 0x0001e20000100800 */
[----:B------:R-:W-:-:S02]  /*18290*/  IMAD.MOV.U32 R10, RZ, RZ, R2 ;  /* 0x000000ffff0a7224 */ /* 0x000fc400078e0002 */
[----:B0-----:R-:W-:Y:S02]  /*182a0*/  IMAD.MOV.U32 R2, RZ, RZ, R7 ;  /* 0x000000ffff027224 */ /* 0x001fe400078e0007 */
[----:B------:R-:W4:Y:S01]  /*182b0*/  LDL.LU R7, [R1+0xadc] ;  /* 0x000adc0001077983 */ /* 0x000f220000300800 */
[C---:B------:R-:W-:Y:S02]  /*182c0*/  ISETP.GT.U32.AND P1, PT, R0.reuse, R17, PT ;  /* 0x000000110000720c */ /* 0x040fe40003f24070 */
[----:B------:R-:W-:Y:S01]  /*182d0*/  ISETP.GT.U32.AND P0, PT, R0, R12, PT ;  /* 0x0000000c0000720c */ /* 0x000fe20003f04070 */
[----:B------:R-:W-:-:S05]  /*182e0*/  @!P5 IMAD.MOV R10, RZ, RZ, -R10 ;  /* 0x000000ffff0ad224 */ /* 0x000fca00078e0a0a */
[----:B------:R-:W-:Y:S05]  /*182f0*/  @!P5 STL [R1+0x2b0], R10 ;  /* 0x0002b00a0100d387 */ /* 0x000fea0000100800 */
[--C-:B------:R-:W-:Y:S02]  /*18300*/  @!P1 IMAD.IADD R17, R17, 0x1, -R0.reuse ;  /* 0x0000000111119824 */ /* 0x100fe400078e0a00 */
[----:B------:R-:W-:Y:S01]  /*18310*/  @!P0 IMAD.IADD R12, R12, 0x1, -R0 ;  /* 0x000000010c0c8824 */ /* 0x000fe200078e0a00 */
[----:B--2---:R0:W-:Y:S01]  /*18320*/  STL [R1+0x3da0], R29 ;  /* 0x003da01d01007387 */ /* 0x0041e20000100800 */
[----:B------:R-:W-:Y:S02]  /*18330*/  ISETP.GT.U32.AND P6, PT, R0, R16, PT ;  /* 0x000000100000720c */ /* 0x000fe40003fc4070 */
[----:B----4-:R-:W-:-:S02]  /*18340*/  ISETP.GE.AND P0, PT, R7, RZ, PT ;  /* 0x000000ff0700720c */ /* 0x010fc40003f06270 */
[----:B------:R-:W-:Y:S01]  /*18350*/  IABS R7, R29 ;  /* 0x0000001d00077213 */ /* 0x000fe20000000000 */
[----:B0-----:R-:W-:Y:S02]  /*18360*/  IMAD.MOV.U32 R29, RZ, RZ, R17 ;  /* 0x000000ffff1d7224 */ /* 0x001fe400078e0011 */
[----:B------:R-:W2:Y:S02]  /*18370*/  LDL R17, [R1+0xaf0] ;  /* 0x000af00001117983 */ /* 0x000ea40000100800 */
[----:B------:R-:W-:-:S05]  /*18380*/  @!P2 IMAD.MOV R29, RZ, RZ, -R29 ;  /* 0x000000ffff1da224 */ /* 0x000fca00078e0a1d */
[----:B------:R0:W-:Y:S04]  /*18390*/  STL [R1+0x2a0], R29 ;  /* 0x0002a01d01007387 */ /* 0x0001e80000100800 */
[----:B0-----:R-:W4:Y:S01]  /*183a0*/  LDL.LU R29, [R1+0xae4] ;  /* 0x000ae400011d7983 */ /* 0x001f220000300800 */
[----:B------:R-:W-:Y:S01]  /*183b0*/  @!P6 IMAD.IADD R16, R16, 0x1, -R0 ;  /* 0x000000011010e824 */ /* 0x000fe200078e0a00 */
[C---:B------:R-:W-:Y:S02]  /*183c0*/  ISETP.GT.U32.AND P1, PT, R0.reuse, R9, PT ;  /* 0x000000090000720c */ /* 0x040fe40003f24070 */
[C---:B------:R-:W-:Y:S02]  /*183d0*/  ISETP.GT.U32.AND P5, PT, R0.reuse, R11, PT ;  /* 0x0000000b0000720c */ /* 0x040fe40003fa4070 */
[----:B------:R-:W-:-:S09]  /*183e0*/  ISETP.GT.U32.AND P6, PT, R0, R16, PT ;  /* 0x000000100000720c */ /* 0x000fd20003fc4070 */
[--C-:B------:R-:W-:Y:S02]  /*183f0*/  @!P1 IMAD.IADD R9, R9, 0x1, -R0.reuse ;  /* 0x0000000109099824 */ /* 0x100fe400078e0a00 */
[--C-:B------:R-:W-:Y:S02]  /*18400*/  @!P5 IMAD.IADD R11, R11, 0x1, -R0.reuse ;  /* 0x000000010b0bd824 */ /* 0x100fe400078e0a00 */
[----:B------:R-:W-:Y:S01]  /*18410*/  @!P6 IMAD.IADD R16, R16, 0x1, -R0 ;  /* 0x000000011010e824 */ /* 0x000fe200078e0a00 */
[----:B------:R-:W-:-:S03]  /*18420*/  ISETP.GT.U32.AND P5, PT, R0, R12, PT ;  /* 0x0000000c0000720c */ /* 0x000fc60003fa4070 */
[----:B------:R-:W-:Y:S01]  /*18430*/  @!P4 IMAD.MOV R16, RZ, RZ, -R16 ;  /* 0x000000ffff10c224 */ /* 0x000fe200078e0a10 */
[----:B------:R-:W-:-:S09]  /*18440*/  ISETP.GT.U32.AND P4, PT, R0, R9, PT ;  /* 0x000000090000720c */ /* 0x000fd20003f84070 */
[----:B------:R-:W-:-:S04]  /*18450*/  @!P5 IMAD.IADD R12, R12, 0x1, -R0 ;  /* 0x000000010c0cd824 */ /* 0x000fc800078e0a00 */
[----:B------:R-:W-:Y:S01]  /*18460*/  @!P4 IMAD.IADD R9, R9, 0x1, -R0 ;  /* 0x000000010909c824 */ /* 0x000fe200078e0a00 */
[----:B------:R-:W-:Y:S01]  /*18470*/  ISETP.GE.AND P2, PT, R18, RZ, PT ;  /* 0x000000ff1200720c */ /* 0x000fe20003f46270 */
[----:B------:R-:W-:Y:S04]  /*18480*/  STL [R1+0x2a8], R16 ;  /* 0x0002a81001007387 */ /* 0x000fe80000100800 */
[----:B------:R-:W2:Y:S01]  /*18490*/  LDL R18, [R1+0xaf4] ;  /* 0x000af40001127983 */ /* 0x000ea20000100800 */
[----:B----4-:R-:W-:Y:S01]  /*184a0*/  ISETP.GE.AND P4, PT, R29, RZ, PT ;  /* 0x000000ff1d00720c */ /* 0x010fe20003f86270 */
[----:B------:R-:W-:Y:S02]  /*184b0*/  IMAD.MOV.U32 R29, RZ, RZ, R12 ;  /* 0x000000ffff1d7224 */ /* 0x000fe400078e000c */
[----:B------:R-:W4:Y:S02]  /*184c0*/  LDL R12, [R1+0xaf8] ;  /* 0x000af800010c7983 */ /* 0x000f240000100800 */
[----:B------:R-:W-:-:S05]  /*184d0*/  @!P3 IMAD.MOV R29, RZ, RZ, -R29 ;  /* 0x000000ffff1db224 */ /* 0x000fca00078e0a1d */
[----:B------:R0:W-:Y:S04]  /*184e0*/  STL [R1+0x2a4], R29 ;  /* 0x0002a41d01007387 */ /* 0x0001e80000100800 */
[----:B0-----:R-:W2:Y:S01]  /*184f0*/  LDL.LU R29, [R1+0x3da0] ;  /* 0x003da000011d7983 */ /* 0x001ea20000300800 */
[----:B---3--:R-:W-:Y:S02]  /*18500*/  IABS R8, R8 ;  /* 0x0000000800087213 */ /* 0x008fe40000000000 */
[----:B------:R-:W-:-:S03]  /*18510*/  ISETP.GT.U32.AND P1, PT, R0, R11, PT ;  /* 0x0000000b0000720c */ /* 0x000fc60003f24070 */
[----:B------:R-:W-:-:S04]  /*18520*/  IMAD.HI.U32 R10, R6, R8, RZ ;  /* 0x00000008060a7227 */ /* 0x000fc800078e00ff */
[----:B------:R-:W-:-:S04]  /*18530*/  IMAD.MOV R10, RZ, RZ, -R10 ;  /* 0x000000ffff0a7224 */ /* 0x000fc800078e0a0a */
[----:B------:R-:W-:Y:S02]  /*18540*/  IMAD R8, R0, R10, R8 ;  /* 0x0000000a00087224 */ /* 0x000fe400078e0208 */
[----:B------:R-:W-:-:S03]  /*18550*/  @!P1 IMAD.IADD R11, R11, 0x1, -R0 ;  /* 0x000000010b0b9824 */ /* 0x000fc600078e0a00 */
[----:B------:R-:W-:-:S13]  /*18560*/  ISETP.GT.U32.AND P1, PT, R0, R8, PT ;  /* 0x000000080000720c */ /* 0x000fda0003f24070 */
[----:B------:R-:W-:Y:S01]  /*18570*/  @!P1 IMAD.IADD R8, R8, 0x1, -R0 ;  /* 0x0000000108089824 */ /* 0x000fe200078e0a00 */
[----:B--2---:R-:W-:Y:S02]  /*18580*/  ISETP.GE.AND P1, PT, R29, RZ, PT ;  /* 0x000000ff1d00720c */ /* 0x004fe40003f26270 */
[----:B------:R-:W2:Y:S01]  /*18590*/  LDL.LU R29, [R1+0xb04] ;  /* 0x000b0400011d7983 */ /* 0x000ea20000300800 */
[----:B------:R-:W-:Y:S01]  /*185a0*/  ISETP.GE.AND P6, PT, R13, RZ, PT ;  /* 0x000000ff0d00720c */ /* 0x000fe20003fc6270 */
[----:B------:R-:W-:-:S04]  /*185b0*/  IMAD.HI.U32 R13, R6, R2, RZ ;  /* 0x00000002060d7227 */ /* 0x000fc800078e00ff */
[----:B------:R-:W-:-:S04]  /*185c0*/  IMAD.MOV R13, RZ, RZ, -R13 ;  /* 0x000000ffff0d7224 */ /* 0x000fc800078e0a0d */
[----:B------:R-:W-:-:S05]  /*185d0*/  IMAD R2, R0, R13, R2 ;  /* 0x0000000d00027224 */ /* 0x000fca00078e0202 */
[----:B------:R-:W-:Y:S01]  /*185e0*/  ISETP.GT.U32.AND P5, PT, R0, R2, PT ;  /* 0x000000020000720c */ /* 0x000fe20003fa4070 */
[----:B------:R-:W-:Y:S01]  /*185f0*/  IMAD.HI.U32 R10, R6, R7, RZ ;  /* 0x00000007060a7227 */ /* 0x000fe200078e00ff */
[----:B------:R-:W-:-:S03]  /*18600*/  IABS R13, R19 ;  /* 0x00000013000d7213 */ /* 0x000fc60000000000 */
[----:B------:R-:W-:Y:S01]  /*18610*/  IMAD.MOV R10, RZ, RZ, -R10 ;  /* 0x000000ffff0a7224 */ /* 0x000fe200078e0a0a */
[----:B------:R-:W-:-:S03]  /*18620*/  IABS R16, R17 ;  /* 0x0000001100107213 */ /* 0x000fc60000000000 */
[----:B------:R-:W-:-:S04]  /*18630*/  IMAD R7, R0, R10, R7 ;  /* 0x0000000a00077224 */ /* 0x000fc800078e0207 */
[----:B------:R-:W-:Y:S01]  /*18640*/  @!P5 IMAD.IADD R2, R2, 0x1, -R0 ;  /* 0x000000010202d824 */ /* 0x000fe200078e0a00 */
[----:B------:R-:W-:Y:S01]  /*18650*/  IABS R10, R18 ;  /* 0x00000012000a7213 */ /* 0x000fe20000000000 */
[----:B------:R-:W-:-:S03]  /*18660*/  IMAD.HI.U32 R18, R6, R13, RZ ;  /* 0x0000000d06127227 */ /* 0x000fc600078e00ff */
[----:B------:R-:W-:Y:S01]  /*18670*/  ISETP.GT.U32.AND P3, PT, R0, R2, PT ;  /* 0x000000020000720c */ /* 0x000fe20003f64070 */
[----:B------:R-:W-:-:S04]  /*18680*/  IMAD.HI.U32 R17, R6, R16, RZ ;  /* 0x0000001006117227 */ /* 0x000fc800078e00ff */
[----:B------:R-:W-:Y:S02]  /*18690*/  IMAD.MOV R18, RZ, RZ, -R18 ;  /* 0x000000ffff127224 */ /* 0x000fe400078e0a12 */
[----:B------:R-:W-:Y:S02]  /*186a0*/  IMAD.MOV R17, RZ, RZ, -R17 ;  /* 0x000000ffff117224 */ /* 0x000fe400078e0a11 */
[C---:B------:R-:W-:Y:S02]  /*186b0*/  IMAD R13, R0.reuse, R18, R13 ;  /* 0x00000012000d7224 */ /* 0x040fe400078e020d */
[----:B------:R-:W-:Y:S02]  /*186c0*/  IMAD.MOV.U32 R18, RZ, RZ, R10 ;  /* 0x000000ffff127224 */ /* 0x000fe400078e000a */
[----:B------:R-:W-:Y:S02]  /*186d0*/  IMAD R10, R0, R17, R16 ;  /* 0x00000011000a7224 */ /* 0x000fe400078e0210 */
[----:B------:R-:W-:-:S02]  /*186e0*/  @!P3 IMAD.IADD R2, R2, 0x1, -R0 ;  /* 0x000000010202b824 */ /* 0x000fc400078e0a00 */
[----:B------:R-:W-:Y:S01]  /*186f0*/  @!P0 IMAD.MOV R9, RZ, RZ, -R9 ;  /* 0x000000ffff098224 */ /* 0x000fe200078e0a09 */
[----:B------:R-:W-:Y:S01]  /*18700*/  ISETP.GE.AND P0, PT, R19, RZ, PT ;  /* 0x000000ff1300720c */ /* 0x000fe20003f06270 */
[----:B--2---:R0:W-:Y:S02]  /*18710*/  STL [R1+0x3d9c], R29 ;  /* 0x003d9c1d01007387 */ /* 0x0041e40000100800 */
[----:B0-----:R-:W-:-:S05]  /*18720*/  IMAD.MOV.U32 R29, RZ, RZ, R11 ;  /* 0x000000ffff1d7224 */ /* 0x001fca00078e000b */
[----:B------:R-:W-:Y:S01]  /*18730*/  @!P6 IADD3 R29, -R29, RZ, RZ ;  /* 0x000000ff1d1de210 */ /* 0x000fe20007ffe1ff */
[----:B------:R-:W-:-:S04]  /*18740*/  IMAD.HI.U32 R11, R6, R18, RZ ;  /* 0x00000012060b7227 */ /* 0x000fc800078e00ff */
[----:B------:R0:W-:Y:S04]  /*18750*/  STL [R1+0x29c], R29 ;  /* 0x00029c1d01007387 */ /* 0x0001e80000100800 */
[----:B------:R-:W2:Y:S01]  /*18760*/  LDL.LU R17, [R1+0xaf4] ;  /* 0x000af40001117983 */ /* 0x000ea20000300800 */
[----:B------:R-:W-:-:S03]  /*18770*/  IMAD.MOV R11, RZ, RZ, -R11 ;  /* 0x000000ffff0b7224 */ /* 0x000fc600078e0a0b */
[----:B------:R-:W3:Y:S01]  /*18780*/  LDL R16, [R1+0xb00] ;  /* 0x000b000001107983 */ /* 0x000ee20000100800 */
[----:B0-----:R-:W-:-:S03]  /*18790*/  IMAD.MOV.U32 R29, RZ, RZ, R2 ;  /* 0x000000ffff1d7224 */ /* 0x001fc600078e0002 */
[----:B------:R-:W-:Y:S01]  /*187a0*/  STL [R1+0x298], R9 ;  /* 0x0002980901007387 */ /* 0x000fe20000100800 */
[----:B------:R-:W-:-:S03]  /*187b0*/  @!P2 IMAD.MOV R29, RZ, RZ, -R29 ;  /* 0x000000ffff1da224 */ /* 0x000fc600078e0a1d */
[----:B------:R-:W3:Y:S01]  /*187c0*/  LDL R19, [R1+0xb08] ;  /* 0x000b080001137983 */ /* 0x000ee20000100800 */
[----:B------:R-:W-:-:S03]  /*187d0*/  IMAD R2, R0, R11, R18 ;  /* 0x0000000b00027224 */ /* 0x000fc600078e0212 */
[----:B------:R-:W3:Y:S04]  /*187e0*/  LDL.LU R11, [R1+0xaf0] ;  /* 0x000af000010b7983 */ /* 0x000ee80000300800 */
[----:B------:R-:W3:Y:S04]  /*187f0*/  LDL R18, [R1+0xafc] ;  /* 0x000afc0001127983 */ /* 0x000ee80000100800 */
[----:B------:R0:W-:Y:S04]  /*18800*/  STL [R1+0x294], R29 ;  /* 0x0002941d01007387 */ /* 0x0001e80000100800 */
[----:B0-----:R-:W3:Y:S01]  /*18810*/  LDL.LU R29, [R1+0x3d9c] ;  /* 0x003d9c00011d7983 */ /* 0x001ee20000300800 */
[----:B------:R-:W-:-:S02]  /*18820*/  ISETP.GT.U32.AND P5, PT, R0, R7, PT ;  /* 0x000000070000720c */ /* 0x000fc40003fa4070 */
[C---:B------:R-:W-:Y:S02]  /*18830*/  ISETP.GT.U32.AND P3, PT, R0.reuse, R13, PT ;  /* 0x0000000d0000720c */ /* 0x040fe40003f64070 */
[----:B----4-:R-:W-:Y:S02]  /*18840*/  IABS R12, R12 ;  /* 0x0000000c000c7213 */ /* 0x010fe40000000000 */
[----:B------:R-:W-:-:S03]  /*18850*/  ISETP.GT.U32.AND P6, PT, R0, R8, PT ;  /* 0x000000080000720c */ /* 0x000fc60003fc4070 */
[----:B------:R-:W-:-:S04]  /*18860*/  IMAD.HI.U32 R9, R6, R12, RZ ;  /* 0x0000000c06097227 */ /* 0x000fc800078e00ff */
[--C-:B------:R-:W-:Y:S02]  /*18870*/  @!P5 IMAD.IADD R7, R7, 0x1, -R0.reuse ;  /* 0x000000010707d824 */ /* 0x100fe400078e0a00 */
[----:B------:R-:W-:Y:S02]  /*18880*/  IMAD.MOV R9, RZ, RZ, -R9 ;  /* 0x000000ffff097224 */ /* 0x000fe400078e0a09 */
[--C-:B------:R-:W-:Y:S01]  /*18890*/  @!P3 IMAD.IADD R13, R13, 0x1, -R0.reuse ;  /* 0x000000010d0db824 */ /* 0x100fe200078e0a00 */
[----:B------:R-:W-:Y:S01]  /*188a0*/  ISETP.GT.U32.AND P5, PT, R0, R7, PT ;  /* 0x000000070000720c */ /* 0x000fe20003fa4070 */
[----:B------:R-:W-:-:S12]  /*188b0*/  @!P6 IMAD.IADD R8, R8, 0x1, -R0 ;  /* 0x000000010808e824 */ /* 0x000fd800078e0a00 */
[----:B------:R-:W-:Y:S01]  /*188c0*/  @!P5 IMAD.IADD R7, R7, 0x1, -R0 ;  /* 0x000000010707d824 */ /* 0x000fe200078e0a00 */
[----:B--2---:R-:W-:Y:S01]  /*188d0*/  ISETP.GE.AND P3, PT, R17, RZ, PT ;  /* 0x000000ff1100720c */ /* 0x004fe20003f66270 */
[----:B------:R-:W-:-:S05]  /*188e0*/  IMAD R17, R0, R9, R12 ;  /* 0x0000000900117224 */ /* 0x000fca00078e020c */
[----:B------:R0:W-:Y:S02]  /*188f0*/  STL [R1+0x3d98], R17 ;  /* 0x003d981101007387 */ /* 0x0001e40000100800 */
[----:B0-----:R-:W-:Y:S01]  /*18900*/  IMAD.MOV.U32 R17, RZ, RZ, R8 ;  /* 0x000000ffff117224 */ /* 0x001fe200078e0008 */
[----:B---3--:R-:W-:-:S03]  /*18910*/  ISETP.GE.AND P6, PT, R11, RZ, PT ;  /* 0x000000ff0b00720c */ /* 0x008fc60003fc6270 */
[----:B------:R-:W-:Y:S01]  /*18920*/  @!P4 IMAD.MOV R17, RZ, RZ, -R17 ;  /* 0x000000ffff11c224 */ /* 0x000fe200078e0a11 */
[----:B------:R-:W-:Y:S02]  /*18930*/  IABS R11, R18 ;  /* 0x00000012000b7213 */ /* 0x000fe40000000000 */
[----:B------:R-:W-:Y:S01]  /*18940*/  IABS R9, R19 ;  /* 0x0000001300097213 */ /* 0x000fe20000000000 */
[----:B------:R0:W-:Y:S04]  /*18950*/  STL [R1+0x3d94], R29 ;  /* 0x003d941d01007387 */ /* 0x0001e80000100800 */
[----:B------:R-:W2:Y:S01]  /*18960*/  LDL.LU R18, [R1+0xaf8] ;  /* 0x000af80001127983 */ /* 0x000ea20000300800 */
[----:B------:R-:W-:-:S03]  /*18970*/  IABS R12, R29 ;  /* 0x0000001d000c7213 */ /* 0x000fc60000000000 */
[----:B------:R1:W-:Y:S04]  /*18980*/  STL [R1+0x290], R17 ;  /* 0x0002901101007387 */ /* 0x0003e80000100800 */
[----:B0-----:R-:W3:Y:S04]  /*18990*/  LDL.LU R29, [R1+0xb00] ;  /* 0x000b0000011d7983 */ /* 0x001ee80000300800 */
[----:B------:R-:W4:Y:S01]  /*189a0*/  LDL.LU R19, [R1+0xb0c] ;  /* 0x000b0c0001137983 */ /* 0x000f220000300800 */
[----:B-1----:R-:W-:-:S04]  /*189b0*/  IMAD.MOV.U32 R17, RZ, RZ, R7 ;  /* 0x000000ffff117224 */ /* 0x002fc800078e0007 */
[----:B------:R-:W-:Y:S02]  /*189c0*/  @!P1 IMAD.MOV R17, RZ, RZ, -R17 ;  /* 0x000000ffff119224 */ /* 0x000fe400078e0a11 */
[----:B------:R-:W-:Y:S02]  /*189d0*/  IMAD.MOV.U32 R7, RZ, RZ, R12 ;  /* 0x000000ffff077224 */ /* 0x000fe400078e000c */
[----:B------:R-:W4:Y:S04]  /*189e0*/  LDL.LU R12, [R1+0xafc] ;  /* 0x000afc00010c7983 */ /* 0x000f280000300800 */
[----:B------:R0:W-:Y:S04]  /*189f0*/  STL [R1+0x28c], R17 ;  /* 0x00028c1101007387 */ /* 0x0001e80000100800 */
[----:B0-----:R-:W3:Y:S01]  /*18a00*/  LDL.LU R17, [R1+0x3d98] ;  /* 0x003d980001117983 */ /* 0x001ee20000300800 */
[----:B------:R-:W-:-:S02]  /*18a10*/  ISETP.GT.U32.AND P2, PT, R0, R10, PT ;  /* 0x0000000a0000720c */ /* 0x000fc40003f44070 */
[----:B------:R-:W-:-:S05]  /*18a20*/  IABS R16, R16 ;  /* 0x0000001000107213 */ /* 0x000fca0000000000 */
[----:B------:R-:W-:-:S06]  /*18a30*/  IMAD.MOV.U32 R8, RZ, RZ, R16 ;  /* 0x000000ffff087224 */ /* 0x000fcc00078e0010 */
[----:B------:R-:W-:Y:S02]  /*18a40*/  @!P2 IMAD.IADD R10, R10, 0x1, -R0 ;  /* 0x000000010a0aa824 */ /* 0x000fe400078e0a00 */
[----:B------:R-:W-:-:S03]  /*18a50*/  IMAD.HI.U32 R16, R6, R11, RZ ;  /* 0x0000000b06107227 */ /* 0x000fc600078e00ff */
[C---:B------:R-:W-:Y:S01]  /*18a60*/  ISETP.GT.U32.AND P4, PT, R0.reuse, R10, PT ;  /* 0x0000000a0000720c */ /* 0x040fe20003f84070 */
[----:B------:R-:W-:Y:S01]  /*18a70*/  IMAD.MOV R16, RZ, RZ, -R16 ;  /* 0x000000ffff107224 */ /* 0x000fe200078e0a10 */
[----:B------:R-:W-:-:S03]  /*18a80*/  ISETP.GT.U32.AND P5, PT, R0, R2, PT ;  /* 0x000000020000720c */ /* 0x000fc60003fa4070 */
[C---:B------:R-:W-:Y:S01]  /*18a90*/  IMAD R11, R0.reuse, R16, R11 ;  /* 0x00000010000b7224 */ /* 0x040fe200078e020b */
[----:B------:R-:W-:-:S07]  /*18aa0*/  ISETP.GT.U32.AND P2, PT, R0, R13, PT ;  /* 0x0000000d0000720c */ /* 0x000fce0003f44070 */
[--C-:B------:R-:W-:Y:S01]  /*18ab0*/  @!P4 IMAD.IADD R10, R10, 0x1, -R0.reuse ;  /* 0x000000010a0ac824 */ /* 0x100fe200078e0a00 */
[----:B------:R-:W-:Y:S01]  /*18ac0*/  ISETP.GT.U32.AND P4, PT, R0, R11, PT ;  /* 0x0000000b0000720c */ /* 0x000fe20003f84070 */
[----:B------:R-:W-:-:S05]  /*18ad0*/  @!P5 IMAD.IADD R2, R2, 0x1, -R0 ;  /* 0x000000010202d824 */ /* 0x000fca00078e0a00 */
[----:B------:R-:W-:Y:S01]  /*18ae0*/  ISETP.GT.U32.AND P5, PT, R0, R2, PT ;  /* 0x000000020000720c */ /* 0x000fe20003fa4070 */
[----:B------:R-:W-:Y:S02]  /*18af0*/  @!P2 IMAD.IADD R13, R13, 0x1, -R0 ;  /* 0x000000010d0da824 */ /* 0x000fe400078e0a00 */
[----:B------:R-:W-:-:S04]  /*18b00*/  IMAD.HI.U32 R16, R6, R7, RZ ;  /* 0x0000000706107227 */ /* 0x000fc800078e00ff */
[----:B------:R-:W-:Y:S02]  /*18b10*/  @!P4 IMAD.IADD R11, R11, 0x1, -R0 ;  /* 0x000000010b0bc824 */ /* 0x000fe400078e0a00 */
[----:B------:R-:W-:Y:S02]  /*18b20*/  IMAD.MOV R16, RZ, RZ, -R16 ;  /* 0x000000ffff107224 */ /* 0x000fe400078e0a10 */
[----:B------:R-:W-:Y:S01]  /*18b30*/  @!P0 IMAD.MOV R13, RZ, RZ, -R13 ;  /* 0x000000ffff0d8224 */ /* 0x000fe200078e0a0d */
[----:B------:R-:W-:Y:S01]  /*18b40*/  ISETP.GT.U32.AND P4, PT, R0, R11, PT ;  /* 0x0000000b0000720c */ /* 0x000fe20003f84070 */
[----:B------:R-:W-:Y:S02]  /*18b50*/  @!P6 IMAD.MOV R10, RZ, RZ, -R10 ;  /* 0x000000ffff0ae224 */ /* 0x000fe400078e0a0a */
[----:B------:R-:W-:Y:S02]  /*18b60*/  @!P5 IMAD.IADD R2, R2, 0x1, -R0 ;  /* 0x000000010202d824 */ /* 0x000fe400078e0a00 */
[----:B------:R-:W-:-:S08]  /*18b70*/  IMAD R7, R0, R16, R7 ;  /* 0x0000001000077224 */ /* 0x000fd000078e0207 */
[----:B------:R-:W-:Y:S01]  /*18b80*/  @!P4 IMAD.IADD R11, R11, 0x1, -R0 ;  /* 0x000000010b0bc824 */ /* 0x000fe200078e0a00 */
[----:B--2---:R-:W-:Y:S01]  /*18b90*/  ISETP.GE.AND P2, PT, R18, RZ, PT ;  /* 0x000000ff1200720c */ /* 0x004fe20003f46270 */
[----:B------:R-:W-:-:S04]  /*18ba0*/  IMAD.HI.U32 R18, R6, R8, RZ ;  /* 0x0000000806127227 */ /* 0x000fc800078e00ff */
[----:B------:R-:W-:-:S04]  /*18bb0*/  IMAD.MOV R18, RZ, RZ, -R18 ;  /* 0x000000ffff127224 */ /* 0x000fc800078e0a12 */
[C---:B------:R-:W-:Y:S01]  /*18bc0*/  IMAD R8, R0.reuse, R18, R8 ;  /* 0x0000001200087224 */ /* 0x040fe200078e0208 */
[----:B---3--:R-:W-:-:S13]  /*18bd0*/  ISETP.GT.U32.AND P1, PT, R0, R17, PT ;  /* 0x000000110000720c */ /* 0x008fda0003f24070 */
[----:B------:R-:W-:Y:S01]  /*18be0*/  @!P1 IMAD.IADD R17, R17, 0x1, -R0 ;  /* 0x0000000111119824 */ /* 0x000fe200078e0a00 */
[----:B------:R-:W-:Y:S02]  /*18bf0*/  ISETP.GE.AND P1, PT, R29, RZ, PT ;  /* 0x000000ff1d00720c */ /* 0x000fe40003f26270 */
[----:B------:R-:W2:Y:S04]  /*18c00*/  LDL.LU R29, [R1+0x3d94] ;  /* 0x003d9400011d7983 */ /* 0x000ea80000300800 */
[----:B------:R-:W3:Y:S04]  /*18c10*/  LDL R18, [R1+0xb14] ;  /* 0x000b140001127983 */ /* 0x000ee80000100800 */
[----:B------:R-:W2:Y:S04]  /*18c20*/  LDL R16, [R1+0xb10] ;  /* 0x000b100001107983 */ /* 0x000ea80000100800 */
[----:B------:R-:W-:Y:S04]  /*18c30*/  STL [R1+0x278], R13 ;  /* 0x0002780d01007387 */ /* 0x000fe80000100800 */
[----:B------:R0:W-:Y:S02]  /*18c40*/  STL [R1+0x280], R10 ;  /* 0x0002800a01007387 */ /* 0x0001e40000100800 */
[----:B0-----:R-:W-:-:S04]  /*18c50*/  IMAD.MOV.U32 R10, RZ, RZ, R2 ;  /* 0x000000ffff0a7224 */ /* 0x001fc800078e0002 */
[----:B------:R-:W-:Y:S01]  /*18c60*/  @!P3 IMAD.MOV R10, RZ, RZ, -R10 ;  /* 0x000000ffff0ab224 */ /* 0x000fe200078e0a0a */
[----:B----4-:R-:W-:Y:S04]  /*18c70*/  STL [R1+0x3d90], R19 ;  /* 0x003d901301007387 */ /* 0x010fe80000100800 */
[----:B------:R-:W-:Y:S04]  /*18c80*/  STL [R1+0x284], R10 ;  /* 0x0002840a01007387 */ /* 0x000fe80000100800 */
[----:B------:R0:W-:Y:S04]  /*18c90*/  STL [R1+0x3d8c], R11 ;  /* 0x003d8c0b01007387 */ /* 0x0001e80000100800 */
[----:B0-----:R-:W4:Y:S01]  /*18ca0*/  LDL R11, [R1+0xb18] ;  /* 0x000b1800010b7983 */ /* 0x001f220000100800 */
[----:B------:R-:W-:-:S02]  /*18cb0*/  ISETP.GT.U32.AND P0, PT, R0, R17, PT ;  /* 0x000000110000720c */ /* 0x000fc40003f04070 */
[----:B------:R-:W-:Y:S01]  /*18cc0*/  ISETP.GE.AND P5, PT, R12, RZ, PT ;  /* 0x000000ff0c00720c */ /* 0x000fe20003fa6270 */
[----:B------:R-:W-:Y:S01]  /*18cd0*/  IMAD.HI.U32 R12, R6, R9, RZ ;  /* 0x00000009060c7227 */ /* 0x000fe200078e00ff */
[----:B------:R-:W-:-:S03]  /*18ce0*/  IABS R13, R19 ;  /* 0x00000013000d7213 */ /* 0x000fc60000000000 */
[----:B------:R-:W-:-:S06]  /*18cf0*/  IMAD.MOV R12, RZ, RZ, -R12 ;  /* 0x000000ffff0c7224 */ /* 0x000fcc00078e0a0c */
[----:B------:R-:W-:Y:S02]  /*18d00*/  @!P0 IMAD.IADD R17, R17, 0x1, -R0 ;  /* 0x0000000111118824 */ /* 0x000fe400078e0a00 */
[----:B------:R-:W-:Y:S02]  /*18d10*/  IMAD R9, R0, R12, R9 ;  /* 0x0000000c00097224 */ /* 0x000fe400078e0209 */
[----:B------:R-:W-:-:S04]  /*18d20*/  IMAD.MOV.U32 R19, RZ, RZ, R17 ;  /* 0x000000ffff137224 */ /* 0x000fc800078e0011 */
[----:B------:R-:W-:Y:S01]  /*18d30*/  @!P2 IMAD.MOV R19, RZ, RZ, -R19 ;  /* 0x000000ffff13a224 */ /* 0x000fe200078e0a13 */
[----:B--2---:R-:W-:-:S05]  /*18d40*/  IABS R2, R16 ;  /* 0x0000001000027213 */ /* 0x004fca0000000000 */
[----:B------:R-:W-:Y:S01]  /*18d50*/  IMAD.HI.U32 R12, R6, R2, RZ ;  /* 0x00000002060c7227 */ /* 0x000fe200078e00ff */
[----:B---3--:R-:W-:Y:S02]  /*18d60*/  IABS R10, R18 ;  /* 0x00000012000a7213 */ /* 0x008fe40000000000 */
[----:B------:R-:W-:Y:S01]  /*18d70*/  ISETP.GE.AND P4, PT, R29, RZ, PT ;  /* 0x000000ff1d00720c */ /* 0x000fe20003f86270 */
[----:B------:R-:W-:Y:S01]  /*18d80*/  IMAD.MOV R12, RZ, RZ, -R12 ;  /* 0x000000ffff0c7224 */ /* 0x000fe200078e0a0c */
[----:B------:R-:W2:Y:S04]  /*18d90*/  LDL R18, [R1+0xb1c] ;  /* 0x000b1c0001127983 */ /* 0x000ea80000100800 */
[----:B------:R-:W3:Y:S01]  /*18da0*/  LDL.LU R29, [R1+0xb20] ;  /* 0x000b2000011d7983 */ /* 0x000ee20000300800 */
[----:B------:R-:W-:-:S03]  /*18db0*/  IMAD R2, R0, R12, R2 ;  /* 0x0000000c00027224 */ /* 0x000fc600078e0202 */
[----:B------:R-:W3:Y:S04]  /*18dc0*/  LDL.LU R17, [R1+0xb08] ;  /* 0x000b080001117983 */ /* 0x000ee80000300800 */
[----:B------:R0:W-:Y:S04]  /*18dd0*/  STL [R1+0x27c], R19 ;  /* 0x00027c1301007387 */ /* 0x0001e80000100800 */
[----:B0-----:R-:W3:Y:S01]  /*18de0*/  LDL.LU R19, [R1+0x3d90] ;  /* 0x003d900001137983 */ /* 0x001ee20000300800 */
[----:B----4-:R-:W-:-:S03]  /*18df0*/  IABS R12, R11 ;  /* 0x0000000b000c7213 */ /* 0x010fc60000000000 */
[----:B------:R-:W4:Y:S01]  /*18e00*/  LDL.LU R11, [R1+0xb10] ;  /* 0x000b1000010b7983 */ /* 0x000f220000300800 */
[----:B------:R-:W-:-:S13]  /*18e10*/  ISETP.GT.U32.AND P3, PT, R0, R7, PT ;  /* 0x000000070000720c */ /* 0x000fda0003f64070 */
[----:B------:R-:W-:-:S05]  /*18e20*/  @!P3 IMAD.IADD R7, R7, 0x1, -R0 ;  /* 0x000000010707b824 */ /* 0x000fca00078e0a00 */
[----:B------:R-:W-:Y:S01]  /*18e30*/  ISETP.GT.U32.AND P3, PT, R0, R7, PT ;  /* 0x000000070000720c */ /* 0x000fe20003f64070 */
[----:B------:R-:W-:-:S04]  /*18e40*/  IMAD.HI.U32 R16, R6, R13, RZ ;  /* 0x0000000d06107227 */ /* 0x000fc800078e00ff */
[----:B------:R-:W-:-:S08]  /*18e50*/  IMAD.MOV R16, RZ, RZ, -R16 ;  /* 0x000000ffff107224 */ /* 0x000fd000078e0a10 */
[----:B------:R-:W-:Y:S01]  /*18e60*/  @!P3 IMAD.IADD R7, R7, 0x1, -R0 ;  /* 0x000000010707b824 */ /* 0x000fe200078e0a00 */
[C---:B------:R-:W-:Y:S01]  /*18e70*/  ISETP.GT.U32.AND P3, PT, R0.reuse, R2, PT ;  /* 0x000000020000720c */ /* 0x040fe20003f64070 */
[----:B------:R-:W-:-:S12]  /*18e80*/  IMAD R13, R0, R16, R13 ;  /* 0x00000010000d7224 */ /* 0x000fd800078e020d */
[----:B------:R-:W-:Y:S01]  /*18e90*/  @!P3 IMAD.IADD R2, R2, 0x1, -R0 ;  /* 0x000000010202b824 */ /* 0x000fe200078e0a00 */
[----:B--2---:R-:W-:Y:S02]  /*18ea0*/  IABS R16, R18 ;  /* 0x0000001200107213 */ /* 0x004fe40000000000 */
[----:B---3--:R-:W-:Y:S01]  /*18eb0*/  IABS R18, R29 ;  /* 0x0000001d00127213 */ /* 0x008fe20000000000 */
[----:B------:R0:W-:Y:S04]  /*18ec0*/  STL [R1+0x3d88], R29 ;  /* 0x003d881d01007387 */ /* 0x0001e80000100800 */
[----:B0-----:R-:W2:Y:S01]  /*18ed0*/  LDL.LU R29, [R1+0xb24] ;  /* 0x000b2400011d7983 */ /* 0x001ea20000300800 */
[----:B----4-:R-:W-:-:S03]  /*18ee0*/  ISETP.GE.AND P3, PT, R11, RZ, PT ;  /* 0x000000ff0b00720c */ /* 0x010fc60003f66270 */
[----:B------:R-:W3:Y:S01]  /*18ef0*/  LDL.LU R11, [R1+0x3d8c] ;  /* 0x003d8c00010b7983 */ /* 0x000ee20000300800 */
[C---:B------:R-:W-:Y:S02]  /*18f00*/  ISETP.GT.U32.AND P0, PT, R0.reuse, R9, PT ;  /* 0x000000090000720c */ /* 0x040fe40003f04070 */
[----:B------:R-:W-:Y:S02]  /*18f10*/  ISETP.GT.U32.AND P6, PT, R0, R8, PT ;  /* 0x000000080000720c */ /* 0x000fe40003fc4070 */
[----:B------:R-:W-:Y:S01]  /*18f20*/  ISETP.GE.AND P2, PT, R17, RZ, PT ;  /* 0x000000ff1100720c */ /* 0x000fe20003f46270 */
[----:B------:R-:W-:-:S04]  /*18f30*/  IMAD.HI.U32 R17, R6, R10, RZ ;  /* 0x0000000a06117227 */ /* 0x000fc800078e00ff */
[----:B------:R-:W-:-:S04]  /*18f40*/  IMAD.MOV R17, RZ, RZ, -R17 ;  /* 0x000000ffff117224 */ /* 0x000fc800078e0a11 */
[--C-:B------:R-:W-:Y:S02]  /*18f50*/  @!P0 IMAD.IADD R9, R9, 0x1, -R0.reuse ;  /* 0x0000000109098824 */ /* 0x100fe400078e0a00 */
[----:B------:R-:W-:-:S03]  /*18f60*/  @!P6 IMAD.IADD R8, R8, 0x1, -R0 ;  /* 0x000000010808e824 */ /* 0x000fc600078e0a00 */
[C---:B------:R-:W-:Y:S01]  /*18f70*/  ISETP.GT.U32.AND P0, PT, R0.reuse, R9, PT ;  /* 0x000000090000720c */ /* 0x040fe20003f04070 */
[C---:B------:R-:W-:Y:S01]  /*18f80*/  IMAD R10, R0.reuse, R17, R10 ;  /* 0x00000011000a7224 */ /* 0x040fe200078e020a */
[----:B------:R-:W-:Y:S01]  /*18f90*/  ISETP.GT.U32.AND P6, PT, R0, R8, PT ;  /* 0x000000080000720c */ /* 0x000fe20003fc4070 */
[----:B------:R-:W-:-:S04]  /*18fa0*/  IMAD.HI.U32 R17, R6, R12, RZ ;  /* 0x0000000c06117227 */ /* 0x000fc800078e00ff */
[----:B------:R-:W-:-:S04]  /*18fb0*/  IMAD.MOV R17, RZ, RZ, -R17 ;  /* 0x000000ffff117224 */ /* 0x000fc800078e0a11 */
[----:B------:R-:W-:Y:S02]  /*18fc0*/  IMAD R12, R0, R17, R12 ;  /* 0x00000011000c7224 */ /* 0x000fe400078e020c */
[--C-:B------:R-:W-:Y:S01]  /*18fd0*/  @!P0 IMAD.IADD R9, R9, 0x1, -R0.reuse ;  /* 0x0000000109098824 */ /* 0x100fe200078e0a00 */
[----:B------:R-:W-:Y:S01]  /*18fe0*/  ISETP.GE.AND P0, PT, R19, RZ, PT ;  /* 0x000000ff1300720c */ /* 0x000fe20003f06270 */
[----:B------:R-:W-:Y:S02]  /*18ff0*/  @!P6 IMAD.IADD R8, R8, 0x1, -R0 ;  /* 0x000000010808e824 */ /* 0x000fe400078e0a00 */
[----:B------:R-:W-:-:S04]  /*19000*/  IMAD.HI.U32 R19, R6, R16, RZ ;  /* 0x0000001006137227 */ /* 0x000fc800078e00ff */
[----:B------:R-:W-:Y:S02]  /*19010*/  @!P1 IMAD.MOV R8, RZ, RZ, -R8 ;  /* 0x000000ffff089224 */ /* 0x000fe400078e0a08 */
[----:B------:R-:W-:-:S04]  /*19020*/  IMAD.MOV R19, RZ, RZ, -R19 ;  /* 0x000000ffff137224 */ /* 0x000fc800078e0a13 */
[----:B------:R-:W-:Y:S01]  /*19030*/  IMAD R19, R0, R19, R16 ;  /* 0x0000001300137224 */ /* 0x000fe200078e0210 */
[----:B--2---:R-:W-:Y:S02]  /*19040*/  IABS R16, R29 ;  /* 0x0000001d00107213 */ /* 0x004fe40000000000 */
[----:B---3--:R-:W-:-:S05]  /*19050*/  MOV R17, R11 ;  /* 0x0000000b00117202 */ /* 0x008fca0000000f00 */
[----:B------:R-:W-:-:S05]  /*19060*/  @!P5 IMAD.MOV R17, RZ, RZ, -R17 ;  /* 0x000000ffff11d224 */ /* 0x000fca00078e0a11 */
[----:B------:R-:W-:Y:S04]  /*19070*/  STL [R1+0x274], R17 ;  /* 0x0002741101007387 */ /* 0x000fe80000100800 */
[----:B------:R0:W-:Y:S02]  /*19080*/  STL [R1+0x270], R8 ;  /* 0x0002700801007387 */ /* 0x0001e40000100800 */
[----:B0-----:R-:W-:Y:S02]  /*19090*/  IMAD.MOV.U32 R8, RZ, RZ, R29 ;  /* 0x000000ffff087224 */ /* 0x001fe400078e001d */
[----:B------:R-:W-:Y:S02]  /*190a0*/  IMAD.MOV.U32 R29, RZ, RZ, R7 ;  /* 0x000000ffff1d7224 */ /* 0x000fe400078e0007 */
[----:B------:R-:W2:Y:S01]  /*190b0*/  LDL.LU R7, [R1+0xb14] ;  /* 0x000b140001077983 */ /* 0x000ea20000300800 */
[----:B------:R-:W-:Y:S01]  /*190c0*/  ISETP.GT.U32.AND P6, PT, R0, R13, PT ;  /* 0x0000000d0000720c */ /* 0x000fe20003fc4070 */
[----:B------:R-:W-:-:S02]  /*190d0*/  IMAD.MOV.U32 R17, RZ, RZ, R9 ;  /* 0x000000ffff117224 */ /* 0x000fc400078e0009 */
[----:B------:R-:W3:Y:S01]  /*190e0*/  LDL.LU R9, [R1+0xb18] ;  /* 0x000b180001097983 */ /* 0x000ee20000300800 */
[----:B------:R-:W-:-:S09]  /*190f0*/  IMAD.HI.U32 R11, R6, R18, RZ ;  /* 0x00000012060b7227 */ /* 0x000fd200078e00ff */
[----:B------:R-:W-:Y:S02]  /*19100*/  @!P6 IMAD.IADD R13, R13, 0x1, -R0 ;  /* 0x000000010d0de824 */ /* 0x000fe400078e0a00 */
[----:B------:R-:W-:-:S03]  /*19110*/  @!P4 IMAD.MOV R29, RZ, RZ, -R29 ;  /* 0x000000ffff1dc224 */ /* 0x000fc600078e0a1d */
[C---:B------:R-:W-:Y:S01]  /*19120*/  ISETP.GT.U32.AND P5, PT, R0.reuse, R13, PT ;  /* 0x0000000d0000720c */ /* 0x040fe20003fa4070 */
[----:B------:R-:W-:Y:S02]  /*19130*/  @!P2 IMAD.MOV R17, RZ, RZ, -R17 ;  /* 0x000000ffff11a224 */ /* 0x000fe400078e0a11 */
[----:B------:R-:W-:Y:S01]  /*19140*/  IMAD.MOV R11, RZ, RZ, -R11 ;  /* 0x000000ffff0b7224 */ /* 0x000fe200078e0a0b */
[----:B------:R0:W-:Y:S03]  /*19150*/  STL [R1+0x26c], R29 ;  /* 0x00026c1d01007387 */ /* 0x0001e60000100800 */
[----:B------:R-:W-:Y:S01]  /*19160*/  IMAD R18, R0, R11, R18 ;  /* 0x0000000b00127224 */ /* 0x000fe200078e0212 */
[----:B0-----:R-:W4:Y:S04]  /*19170*/  LDL.LU R29, [R1+0x3d88] ;  /* 0x003d8800011d7983 */ /* 0x001f280000300800 */
[----:B------:R0:W-:Y:S01]  /*19180*/  STL [R1+0x268], R17 ;  /* 0x0002681101007387 */ /* 0x0001e20000100800 */
[----:B------:R-:W-:-:S03]  /*19190*/  @!P5 IMAD.IADD R13, R13, 0x1, -R0 ;  /* 0x000000010d0dd824 */ /* 0x000fc600078e0a00 */
[----:B0-----:R-:W4:Y:S04]  /*191a0*/  LDL R17, [R1+0xb28] ;  /* 0x000b280001117983 */ /* 0x001f280000100800 */
[----:B------:R-:W4:Y:S01]  /*191b0*/  LDL.LU R11, [R1+0xb1c] ;  /* 0x000b1c00010b7983 */ /* 0x000f220000300800 */
[----:B------:R-:W-:Y:S02]  /*191c0*/  ISETP.GT.U32.AND P6, PT, R0, R10, PT ;  /* 0x0000000a0000720c */ /* 0x000fe40003fc4070 */
[----:B--2---:R-:W-:Y:S01]  /*191d0*/  ISETP.GE.AND P2, PT, R7, RZ, PT ;  /* 0x000000ff0700720c */ /* 0x004fe20003f46270 */
[----:B------:R-:W-:Y:S02]  /*191e0*/  IMAD.MOV.U32 R7, RZ, RZ, R16 ;  /* 0x000000ffff077224 */ /* 0x000fe400078e0010 */
[----:B------:R-:W-:-:S02]  /*191f0*/  IMAD.MOV.U32 R16, RZ, RZ, R13 ;  /* 0x000000ffff107224 */ /* 0x000fc400078e000d */
[----:B------:R-:W2:Y:S01]  /*19200*/  LDL.LU R13, [R1+0xb2c] ;  /* 0x000b2c00010d7983 */ /* 0x000ea20000300800 */
[----:B------:R-:W-:-:S05]  /*19210*/  ISETP.GT.U32.AND P1, PT, R0, R2, PT ;  /* 0x000000020000720c */ /* 0x000fca0003f24070 */
[----:B------:R-:W-:-:S05]  /*19220*/  @!P6 IMAD.IADD R10, R10, 0x1, -R0 ;  /* 0x000000010a0ae824 */ /* 0x000fca00078e0a00 */
[C---:B------:R-:W-:Y:S02]  /*19230*/  ISETP.GT.U32.AND P6, PT, R0.reuse, R10, PT ;  /* 0x0000000a0000720c */ /* 0x040fe40003fc4070 */
[C---:B------:R-:W-:Y:S02]  /*19240*/  ISETP.GT.U32.AND P5, PT, R0.reuse, R19, PT ;  /* 0x000000130000720c */ /* 0x040fe40003fa4070 */
[----:B------:R-:W-:Y:S01]  /*19250*/  ISETP.GT.U32.AND P4, PT, R0, R12, PT ;  /* 0x0000000c0000720c */ /* 0x000fe20003f84070 */
[----:B------:R-:W-:Y:S01]  /*19260*/  @!P1 IMAD.IADD R2, R2, 0x1, -R0 ;  /* 0x0000000102029824 */ /* 0x000fe200078e0a00 */
[----:B---3--:R-:W-:Y:S01]  /*19270*/  ISETP.GE.AND P1, PT, R9, RZ, PT ;  /* 0x000000ff0900720c */ /* 0x008fe20003f26270 */
[----:B------:R-:W-:Y:S02]  /*19280*/  IMAD.MOV.U32 R9, RZ, RZ, R8 ;  /* 0x000000ffff097224 */ /* 0x000fe400078e0008 */
[----:B------:R-:W-:-:S04]  /*19290*/  IMAD.HI.U32 R8, R6, R7, RZ ;  /* 0x0000000706087227 */ /* 0x000fc800078e00ff */
[----:B------:R-:W-:Y:S02]  /*192a0*/  IMAD.MOV R8, RZ, RZ, -R8 ;  /* 0x000000ffff087224 */ /* 0x000fe400078e0a08 */
[--C-:B------:R-:W-:Y:S01]  /*192b0*/  @!P6 IMAD.IADD R10, R10, 0x1, -R0.reuse ;  /* 0x000000010a0ae824 */ /* 0x100fe200078e0a00 */
[C---:B------:R-:W-:Y:S01]  /*192c0*/  ISETP.GT.U32.AND P6, PT, R0.reuse, R18, PT ;  /* 0x000000120000720c */ /* 0x040fe20003fc4070 */
[----:B------:R-:W-:Y:S02]  /*192d0*/  IMAD R7, R0, R8, R7 ;  /* 0x0000000800077224 */ /* 0x000fe400078e0207 */
[----:B------:R-:W-:Y:S02]  /*192e0*/  IMAD.MOV.U32 R8, RZ, RZ, R9 ;  /* 0x000000ffff087224 */ /* 0x000fe400078e0009 */
[----:B------:R-:W-:Y:S02]  /*192f0*/  @!P5 IMAD.IADD R19, R19, 0x1, -R0 ;  /* 0x000000011313d824 */ /* 0x000fe400078e0a00 */
[----:B------:R-:W-:-:S02]  /*19300*/  IMAD.MOV.U32 R9, RZ, RZ, R2 ;  /* 0x000000ffff097224 */ /* 0x000fc400078e0002 */
[--C-:B------:R-:W-:Y:S02]  /*19310*/  @!P4 IMAD.IADD R12, R12, 0x1, -R0.reuse ;  /* 0x000000010c0cc824 */ /* 0x100fe400078e0a00 */
[----:B------:R-:W-:Y:S01]  /*19320*/  @!P3 IMAD.MOV R9, RZ, RZ, -R9 ;  /* 0x000000ffff09b224 */ /* 0x000fe200078e0a09 */
[----:B------:R-:W-:Y:S01]  /*19330*/  ISETP.GT.U32.AND P3, PT, R0, R19, PT ;  /* 0x000000130000720c */ /* 0x000fe20003f64070 */
[----:B------:R-:W-:Y:S01]  /*19340*/  @!P6 IMAD.IADD R18, R18, 0x1, -R0 ;  /* 0x000000011212e824 */ /* 0x000fe200078e0a00 */
[C---:B------:R-:W-:Y:S01]  /*19350*/  ISETP.GT.U32.AND P4, PT, R0.reuse, R12, PT ;  /* 0x0000000c0000720c */ /* 0x040fe20003f84070 */
[----:B------:R-:W-:Y:S01]  /*19360*/  @!P0 IMAD.MOV R16, RZ, RZ, -R16 ;  /* 0x000000ffff108224 */ /* 0x000fe200078e0a10 */
[----:B----4-:R-:W-:Y:S02]  /*19370*/  ISETP.GE.AND P5, PT, R29, RZ, PT ;  /* 0x000000ff1d00720c */ /* 0x010fe40003fa6270 */
[----:B------:R-:W-:Y:S02]  /*19380*/  ISETP.GT.U32.AND P6, PT, R0, R18, PT ;  /* 0x000000120000720c */ /* 0x000fe40003fc4070 */
[----:B------:R-:W-:Y:S01]  /*19390*/  ISETP.GE.AND P0, PT, R11, RZ, PT ;  /* 0x000000ff0b00720c */ /* 0x000fe20003f06270 */
[----:B------:R-:W-:Y:S04]  /*193a0*/  STL [R1+0x264], R16 ;  /* 0x0002641001007387 */ /* 0x000fe80000100800 */
[--C-:B------:R-:W-:Y:S01]  /*193b0*/  @!P3 IMAD.IADD R19, R19, 0x1, -R0.reuse ;  /* 0x000000011313b824 */ /* 0x100fe200078e0a00 */
[----:B------:R-:W3:Y:S01]  /*193c0*/  LDL.LU R29, [R1+0xb34] ;  /* 0x000b3400011d7983 */ /* 0x000ee20000300800 */
[----:B------:R-:W-:-:S03]  /*193d0*/  @!P4 IMAD.IADD R12, R12, 0x1, -R0 ;  /* 0x000000010c0cc824 */ /* 0x000fc600078e0a00 */
[----:B------:R0:W-:Y:S01]  /*193e0*/  STL [R1+0x260], R9 ;  /* 0x0002600901007387 */ /* 0x0001e20000100800 */
[----:B------:R-:W-:Y:S02]  /*193f0*/  @!P1 IMAD.MOV R12, RZ, RZ, -R12 ;  /* 0x000000ffff0c9224 */ /* 0x000fe400078e0a0c */
[----:B------:R-:W-:Y:S01]  /*19400*/  @!P6 IMAD.IADD R18, R18, 0x1, -R0 ;  /* 0x000000011212e824 */ /* 0x000fe200078e0a00 */
[----:B------:R-:W4:Y:S01]  /*19410*/  LDL.LU R11, [R1+0xb30] ;  /* 0x000b3000010b7983 */ /* 0x000f220000300800 */
[----:B0-----:R-:W-:-:S03]  /*19420*/  IMAD.MOV.U32 R9, RZ, RZ, R10 ;  /* 0x000000ffff097224 */ /* 0x001fc600078e000a */
[----:B------:R-:W3:Y:S01]  /*19430*/  LDL.LU R10, [R1+0xb28] ;  /* 0x000b2800010a7983 */ /* 0x000ee20000300800 */
[----:B------:R-:W-:-:S05]  /*19440*/  @!P2 IMAD.MOV R9, RZ, RZ, -R9 ;  /* 0x000000ffff09a224 */ /* 0x000fca00078e0a09 */
[----:B------:R0:W-:Y:S04]  /*19450*/  STL [R1+0x25c], R9 ;  /* 0x00025c0901007387 */ /* 0x0001e80000100800 */
[----:B0-----:R-:W3:Y:S04]  /*19460*/  LDL R9, [R1+0xb3c] ;  /* 0x000b3c0001097983 */ /* 0x001ee80000100800 */
[----:B------:R-:W-:Y:S01]  /*19470*/  STL [R1+0x258], R12 ;  /* 0x0002580c01007387 */ /* 0x000fe20000100800 */
[----:B--2---:R-:W-:Y:S02]  /*19480*/  IABS R16, R13 ;  /* 0x0000000d00107213 */ /* 0x004fe40000000000 */
[----:B------:R-:W-:Y:S01]  /*19490*/  ISETP.GE.AND P3, PT, R13, RZ, PT ;  /* 0x000000ff0d00720c */ /* 0x000fe20003f66270 */
[----:B------:R-:W-:-:S04]  /*194a0*/  IMAD.MOV.U32 R13, RZ, RZ, R19 ;  /* 0x000000ffff0d7224 */ /* 0x000fc800078e0013 */
[----:B------:R-:W-:-:S05]  /*194b0*/  @!P0 IMAD.MOV R13, RZ, RZ, -R13 ;  /* 0x000000ffff0d8224 */ /* 0x000fca00078e0a0d */
[----:B------:R0:W-:Y:S02]  /*194c0*/  STL [R1+0x254], R13 ;  /* 0x0002540d01007387 */ /* 0x0001e40000100800 */
[----:B0-----:R-:W-:Y:S02]  /*194d0*/  IMAD.MOV.U32 R13, RZ, RZ, R18 ;  /* 0x000000ffff0d7224 */ /* 0x001fe400078e0012 */
[----:B------:R-:W2:Y:S02]  /*194e0*/  LDL.LU R18, [R1+0xb40] ;  /* 0x000b400001127983 */ /* 0x000ea40000300800 */
[----:B------:R-:W-:-:S05]  /*194f0*/  @!P5 IMAD.MOV R13, RZ, RZ, -R13 ;  /* 0x000000ffff0dd224 */ /* 0x000fca00078e0a0d */
[----:B------:R2:W-:Y:S04]  /*19500*/  STL [R1+0x250], R13 ;  /* 0x0002500d01007387 */ /* 0x0005e80000100800 */
[----:B------:R-:W3:Y:S01]  /*19510*/  LDL.LU R19, [R1+0xb48] ;  /* 0x000b480001137983 */ /* 0x000ee20000300800 */
[----:B------:R-:W-:Y:S02]  /*19520*/  ISETP.GT.U32.AND P4, PT, R0, R7, PT ;  /* 0x000000070000720c */ /* 0x000fe40003f84070 */
[----:B------:R-:W-:Y:S01]  /*19530*/  ISETP.GE.AND P2, PT, R8, RZ, PT ;  /* 0x000000ff0800720c */ /* 0x000fe20003f46270 */
[----:B------:R-:W-:-:S04]  /*19540*/  IMAD.HI.U32 R8, R6, R16, RZ ;  /* 0x0000001006087227 */ /* 0x000fc800078e00ff */
[----:B------:R-:W-:Y:S01]  /*19550*/  IMAD.MOV R8, RZ, RZ, -R8 ;  /* 0x000000ffff087224 */ /* 0x000fe200078e0a08 */
[----:B--2---:R-:W-:Y:S01]  /*19560*/  IABS R13, R18 ;  /* 0x00000012000d7213 */ /* 0x004fe20000000000 */
[----:B------:R0:W-:Y:S04]  /*19570*/  STL [R1+0x3d80], R18 ;  /* 0x003d801201007387 */ /* 0x0001e80000100800 */
[----:B0-----:R-:W2:Y:S01]  /*19580*/  LDL R18, [R1+0xb44] ;  /* 0x000b440001127983 */ /* 0x001ea20000100800 */
[----:B----4-:R-:W-:Y:S01]  /*19590*/  IABS R12, R11 ;  /* 0x0000000b000c7213 */ /* 0x010fe20000000000 */
[----:B------:R-:W-:Y:S01]  /*195a0*/  @!P4 IMAD.IADD R7, R7, 0x1, -R0 ;  /* 0x000000010707c824 */ /* 0x000fe200078e0a00 */
[----:B------:R-:W-:Y:S01]  /*195b0*/  ISETP.GE.AND P4, PT, R11, RZ, PT ;  /* 0x000000ff0b00720c */ /* 0x000fe20003f86270 */
[----:B------:R-:W-:Y:S01]  /*195c0*/  IMAD R16, R0, R8, R16 ;  /* 0x0000000800107224 */ /* 0x000fe200078e0210 */
[----:B---3--:R-:W-:Y:S01]  /*195d0*/  IABS R11, R9 ;  /* 0x00000009000b7213 */ /* 0x008fe20000000000 */
[----:B------:R-:W-:Y:S01]  /*195e0*/  IMAD.HI.U32 R9, R6, R12, RZ ;  /* 0x0000000c06097227 */ /* 0x000fe200078e00ff */
[----:B------:R-:W-:-:S02]  /*195f0*/  ISETP.GE.AND P1, PT, R10, RZ, PT ;  /* 0x000000ff0a00720c */ /* 0x000fc40003f26270 */
[----:B------:R-:W-:Y:S01]  /*19600*/  ISETP.GT.U32.AND P5, PT, R0, R16, PT ;  /* 0x000000100000720c */ /* 0x000fe20003fa4070 */
[----:B------:R-:W-:Y:S01]  /*19610*/  IMAD.MOV R9, RZ, RZ, -R9 ;  /* 0x000000ffff097224 */ /* 0x000fe200078e0a09 */
[----:B------:R-:W-:-:S03]  /*19620*/  IABS R10, R20 ;  /* 0x00000014000a7213 */ /* 0x000fc60000000000 */
[----:B------:R-:W-:Y:S02]  /*19630*/  IMAD R12, R0, R9, R12 ;  /* 0x00000009000c7224 */ /* 0x000fe400078e020c */
[----:B------:R-:W-:-:S04]  /*19640*/  IMAD.HI.U32 R9, R6, R10, RZ ;  /* 0x0000000a06097227 */ /* 0x000fc800078e00ff */
[----:B------:R-:W-:Y:S01]  /*19650*/  IMAD.MOV R9, RZ, RZ, -R9 ;  /* 0x000000ffff097224 */ /* 0x000fe200078e0a09 */
[----:B------:R-:W-:Y:S01]  /*19660*/  IABS R8, R29 ;  /* 0x0000001d00087213 */ /* 0x000fe20000000000 */
[----:B------:R-:W-:Y:S01]  /*19670*/  @!P5 IMAD.IADD R16, R16, 0x1, -R0 ;  /* 0x000000011010d824 */ /* 0x000fe200078e0a00 */
[----:B------:R-:W-:Y:S01]  /*19680*/  ISETP.GE.AND P5, PT, R29, RZ, PT ;  /* 0x000000ff1d00720c */ /* 0x000fe20003fa6270 */
[----:B------:R-:W-:Y:S01]  /*19690*/  IMAD R10, R0, R9, R10 ;  /* 0x00000009000a7224 */ /* 0x000fe200078e020a */
[----:B------:R-:W3:Y:S01]  /*196a0*/  LDL.LU R29, [R1+0xb4c] ;  /* 0x000b4c00011d7983 */ /* 0x000ee20000300800 */
[----:B------:R-:W-:-:S05]  /*196b0*/  IABS R17, R17 ;  /* 0x0000001100117213 */ /* 0x000fca0000000000 */
[----:B------:R-:W-:-:S04]  /*196c0*/  IMAD.HI.U32 R2, R6, R17, RZ ;  /* 0x0000001106027227 */ /* 0x000fc800078e00ff */
[----:B------:R-:W-:-:S04]  /*196d0*/  IMAD.MOV R2, RZ, RZ, -R2 ;  /* 0x000000ffff027224 */ /* 0x000fc800078e0a02 */
[----:B------:R-:W-:-:S05]  /*196e0*/  IMAD R17, R0, R2, R17 ;  /* 0x0000000200117224 */ /* 0x000fca00078e0211 */
[----:B------:R-:W-:Y:S01]  /*196f0*/  ISETP.GT.U32.AND P6, PT, R0, R17, PT ;  /* 0x000000110000720c */ /* 0x000fe20003fc4070 */
[----:B------:R-:W-:Y:S01]  /*19700*/  IMAD.HI.U32 R2, R6, R8, RZ ;  /* 0x0000000806027227 */ /* 0x000fe200078e00ff */
[----:B--2---:R-:W-:Y:S02]  /*19710*/  IABS R9, R18 ;  /* 0x0000001200097213 */ /* 0x004fe40000000000 */
[----:B------:R-:W2:Y:S09]  /*19720*/  LDL.LU R18, [R1+0xb3c] ;  /* 0x000b3c0001127983 */ /* 0x000eb20000300800 */
[----:B------:R-:W-:Y:S01]  /*19730*/  @!P6 IMAD.IADD R17, R17, 0x1, -R0 ;  /* 0x000000011111e824 */ /* 0x000fe200078e0a00 */
[----:B------:R-:W-:-:S04]  /*19740*/  ISETP.GT.U32.AND P6, PT, R0, R7, PT ;  /* 0x000000070000720c */ /* 0x000fc80003fc4070 */
[----:B------:R-:W-:Y:S01]  /*19750*/  ISETP.GT.U32.AND P0, PT, R0, R17, PT ;  /* 0x000000110000720c */ /* 0x000fe20003f04070 */
[----:B------:R-:W-:-:S04]  /*19760*/  IMAD.MOV R2, RZ, RZ, -R2 ;  /* 0x000000ffff027224 */ /* 0x000fc800078e0a02 */
[----:B------:R-:W-:-:S04]  /*19770*/  IMAD R8, R0, R2, R8 ;  /* 0x0000000200087224 */ /* 0x000fc800078e0208 */
[----:B------:R-:W-:Y:S01]  /*19780*/  @!P6 IMAD.IADD R7, R7, 0x1, -R0 ;  /* 0x000000010707e824 */ /* 0x000fe200078e0a00 */
[----:B------:R-:W-:-:S03]  /*19790*/  ISETP.GT.U32.AND P6, PT, R0, R12, PT ;  /* 0x0000000c0000720c */ /* 0x000fc60003fc4070 */
[----:B------:R-:W-:Y:S01]  /*197a0*/  @!P0 IMAD.IADD R17, R17, 0x1, -R0 ;  /* 0x0000000111118824 */ /* 0x000fe200078e0a00 */
[----:B------:R-:W-:Y:S01]  /*197b0*/  ISETP.GT.U32.AND P0, PT, R0, R8, PT ;  /* 0x000000080000720c */ /* 0x000fe20003f04070 */
[----:B------:R-:W-:-:S05]  /*197c0*/  @!P2 IMAD.MOV R7, RZ, RZ, -R7 ;  /* 0x000000ffff07a224 */ /* 0x000fca00078e0a07 */
[----:B------:R0:W-:Y:S03]  /*197d0*/  STL [R1+0x24c], R7 ;  /* 0x00024c0701007387 */ /* 0x0001e60000100800 */
[----:B------:R-:W-:Y:S01]  /*197e0*/  @!P6 IMAD.IADD R12, R12, 0x1, -R0 ;  /* 0x000000010c0ce824 */ /* 0x000fe200078e0a00 */
[----:B------:R-:W-:-:S03]  /*197f0*/  ISETP.GT.U32.AND P6, PT, R0, R16, PT ;  /* 0x000000100000720c */ /* 0x000fc60003fc4070 */
[--C-:B------:R-:W-:Y:S01]  /*19800*/  @!P0 IMAD.IADD R8, R8, 0x1, -R0.reuse ;  /* 0x0000000108088824 */ /* 0x100fe200078e0a00 */
[----:B0-----:R-:W-:Y:S02]  /*19810*/  MOV R7, R17 ;  /* 0x0000001100077202 */ /* 0x001fe40000000f00 */
[C---:B------:R-:W-:Y:S02]  /*19820*/  ISETP.GT.U32.AND P2, PT, R0.reuse, R12, PT ;  /* 0x0000000c0000720c */ /* 0x040fe40003f44070 */
[C---:B------:R-:W-:Y:S01]  /*19830*/  ISETP.GT.U32.AND P0, PT, R0.reuse, R8, PT ;  /* 0x000000080000720c */ /* 0x040fe20003f04070 */
[----:B------:R-:W-:Y:S01]  /*19840*/  @!P1 IMAD.MOV R7, RZ, RZ, -R7 ;  /* 0x000000ffff079224 */ /* 0x000fe200078e0a07 */
[----:B------:R-:W-:Y:S01]  /*19850*/  ISETP.GT.U32.AND P1, PT, R0, R10, PT ;  /* 0x0000000a0000720c */ /* 0x000fe20003f24070 */
[----:B------:R0:W-:Y:S02]  /*19860*/  STL [R1+0x3d84], R3 ;  /* 0x003d840301007387 */ /* 0x0001e40000100800 */
[----:B------:R-:W-:-:S02]  /*19870*/  @!P6 IMAD.IADD R16, R16, 0x1, -R0 ;  /* 0x000000011010e824 */ /* 0x000fc400078e0a00 */
[----:B0-----:R-:W-:-:S04]  /*19880*/  IMAD.MOV.U32 R3, RZ, RZ, R20 ;  /* 0x000000ffff037224 */ /* 0x001fc800078e0014 */
[--C-:B------:R-:W-:Y:S02]  /*19890*/  @!P2 IMAD.IADD R12, R12, 0x1, -R0.reuse ;  /* 0x000000010c0ca824 */ /* 0x100fe400078e0a00 */
[--C-:B------:R-:W-:Y:S01]  /*198a0*/  @!P0 IMAD.IADD R8, R8, 0x1, -R0.reuse ;  /* 0x0000000108088824 */ /* 0x100fe200078e0a00 */
[----:B------:R-:W-:Y:S01]  /*198b0*/  ISETP.GE.AND P0, PT, R3, RZ, PT ;  /* 0x000000ff0300720c */ /* 0x000fe20003f06270 */
[----:B------:R-:W-:Y:S02]  /*198c0*/  @!P1 IMAD.IADD R10, R10, 0x1, -R0 ;  /* 0x000000010a0a9824 */ /* 0x000fe400078e0a00 */
[----:B------:R-:W-:Y:S01]  /*198d0*/  IMAD.MOV.U32 R3, RZ, RZ, R16 ;  /* 0x000000ffff037224 */ /* 0x000fe200078e0010 */
[----:B------:R-:W-:Y:S03]  /*198e0*/  STL [R1+0x224], R7 ;  /* 0x0002240701007387 */ /* 0x000fe60000100800 */
[----:B------:R-:W-:Y:S01]  /*198f0*/  @!P3 IMAD.MOV R3, RZ, RZ, -R3 ;  /* 0x000000ffff03b224 */ /* 0x000fe200078e0a03 */
[----:B------:R-:W4:Y:S04]  /*19900*/  LDL.LU R20, [R1+0xb54] ;  /* 0x000b540001147983 */ /* 0x000f280000300800 */
[----:B------:R-:W4:Y:S01]  /*19910*/  LDL R16, [R1+0xb50] ;  /* 0x000b500001107983 */ /* 0x000f220000100800 */
[----:B--2---:R-:W-:Y:S01]  /*19920*/  ISETP.GE.AND P1, PT, R18, RZ, PT ;  /* 0x000000ff1200720c */ /* 0x004fe20003f26270 */
[----:B------:R-:W-:-:S02]  /*19930*/  IMAD.MOV.U32 R18, RZ, RZ, R12 ;  /* 0x000000ffff127224 */ /* 0x000fc400078e000c */
[----:B------:R-:W2:Y:S02]  /*19940*/  LDL.LU R12, [R1+0xb44] ;  /* 0x000b4400010c7983 */ /* 0x000ea40000300800 */
[----:B------:R-:W-:Y:S02]  /*19950*/  @!P4 IMAD.MOV R18, RZ, RZ, -R18 ;  /* 0x000000ffff12c224 */ /* 0x000fe400078e0a12 */
[----:B------:R0:W-:Y:S04]  /*19960*/  STL [R1+0x234], R3 ;  /* 0x0002340301007387 */ /* 0x0001e80000100800 */
[----:B0-----:R-:W2:Y:S04]  /*19970*/  LDL.LU R3, [R1+0x3d84] ;  /* 0x003d840001037983 */ /* 0x001ea80000300800 */
[----:B------:R0:W-:Y:S04]  /*19980*/  STL [R1+0x244], R18 ;  /* 0x0002441201007387 */ /* 0x0001e80000100800 */
[----:B0-----:R-:W3:Y:S01]  /*19990*/  LDL.LU R18, [R1+0x3d80] ;  /* 0x003d800001127983 */ /* 0x001ee20000300800 */
[----:B------:R-:W-:-:S04]  /*199a0*/  IMAD.HI.U32 R2, R6, R11, RZ ;  /* 0x0000000b06027227 */ /* 0x000fc800078e00ff */
[----:B------:R-:W-:-:S04]  /*199b0*/  IMAD.MOV R2, RZ, RZ, -R2 ;  /* 0x000000ffff027224 */ /* 0x000fc800078e0a02 */
[----:B------:R-:W-:Y:S02]  /*199c0*/  IMAD R11, R0, R2, R11 ;  /* 0x00000002000b7224 */ /* 0x000fe400078e020b */
[----:B------:R-:W-:-:S04]  /*199d0*/  IMAD.HI.U32 R2, R6, R13, RZ ;  /* 0x0000000d06027227 */ /* 0x000fc800078e00ff */
[----:B------:R-:W-:Y:S01]  /*199e0*/  IMAD.MOV R2, RZ, RZ, -R2 ;  /* 0x000000ffff027224 */ /* 0x000fe200078e0a02 */
[----:B------:R-:W-:-:S03]  /*199f0*/  ISETP.GT.U32.AND P6, PT, R0, R11, PT ;  /* 0x0000000b0000720c */ /* 0x000fc60003fc4070 */
[----:B------:R-:W-:-:S05]  /*19a00*/  IMAD R13, R0, R2, R13 ;  /* 0x00000002000d7224 */ /* 0x000fca00078e020d */
[----:B------:R-:W-:Y:S01]  /*19a10*/  ISETP.GT.U32.AND P2, PT, R0, R13, PT ;  /* 0x0000000d0000720c */ /* 0x000fe20003f44070 */
[----:B------:R-:W-:Y:S01]  /*19a20*/  IMAD.HI.U32 R7, R6, R9, RZ ;  /* 0x0000000906077227 */ /* 0x000fe200078e00ff */
[----:B---3--:R-:W-:Y:S02]  /*19a30*/  ISETP.GE.AND P4, PT, R18, RZ, PT ;  /* 0x000000ff1200720c */ /* 0x008fe40003f86270 */
[----:B------:R-:W3:Y:S01]  /*19a40*/  LDL R18, [R1+0xb58] ;  /* 0x000b580001127983 */ /* 0x000ee20000100800 */
[----:B------:R-:W-:Y:S01]  /*19a50*/  @!P6 IMAD.IADD R11, R11, 0x1, -R0 ;  /* 0x000000010b0be824 */ /* 0x000fe200078e0a00 */
[----:B------:R-:W-:Y:S01]  /*19a60*/  IABS R17, R19 ;  /* 0x0000001300117213 */ /* 0x000fe20000000000 */
[----:B------:R-:W-:Y:S01]  /*19a70*/  IMAD.MOV R7, RZ, RZ, -R7 ;  /* 0x000000ffff077224 */ /* 0x000fe200078e0a07 */
[----:B------:R-:W-:-:S05]  /*19a80*/  ISETP.GT.U32.AND P6, PT, R0, R10, PT ;  /* 0x0000000a0000720c */ /* 0x000fca0003fc4070 */
[----:B------:R-:W-:Y:S02]  /*19a90*/  @!P2 IMAD.IADD R13, R13, 0x1, -R0 ;  /* 0x000000010d0da824 */ /* 0x000fe400078e0a00 */
[----:B------:R-:W-:Y:S01]  /*19aa0*/  IMAD.HI.U32 R2, R6, R17, RZ ;  /* 0x0000001106027227 */ /* 0x000fe200078e00ff */
[----:B------:R-:W-:-:S03]  /*19ab0*/  ISETP.GT.U32.AND P3, PT, R0, R11, PT ;  /* 0x0000000b0000720c */ /* 0x000fc60003f64070 */
[C---:B------:R-:W-:Y:S01]  /*19ac0*/  IMAD R9, R0.reuse, R7, R9 ;  /* 0x0000000700097224 */ /* 0x040fe200078e0209 */
[----:B------:R-:W-:Y:S01]  /*19ad0*/  IABS R7, R29 ;  /* 0x0000001d00077213 */ /* 0x000fe20000000000 */
[----:B------:R-:W-:Y:S01]  /*19ae0*/  IMAD.MOV R2, RZ, RZ, -R2 ;  /* 0x000000ffff027224 */ /* 0x000fe200078e0a02 */
[C---:B------:R-:W-:Y:S01]  /*19af0*/  ISETP.GT.U32.AND P2, PT, R0.reuse, R13, PT ;  /* 0x0000000d0000720c */ /* 0x040fe20003f44070 */
[----:B------:R-:W-:Y:S01]  /*19b00*/  @!P5 IMAD.MOV R8, RZ, RZ, -R8 ;  /* 0x000000ffff08d224 */ /* 0x000fe200078e0a08 */
[C---:B------:R-:W-:Y:S01]  /*19b10*/  ISETP.GT.U32.AND P5, PT, R0.reuse, R9, PT ;  /* 0x000000090000720c */ /* 0x040fe20003fa4070 */
[----:B------:R-:W-:Y:S02]  /*19b20*/  IMAD R17, R0, R2, R17 ;  /* 0x0000000200117224 */ /* 0x000fe400078e0211 */
[----:B------:R-:W-:Y:S01]  /*19b30*/  @!P6 IMAD.IADD R10, R10, 0x1, -R0 ;  /* 0x000000010a0ae824 */ /* 0x000fe200078e0a00 */
[----:B------:R0:W-:Y:S01]  /*19b40*/  STL [R1+0x248], R8 ;  /* 0x0002480801007387 */ /* 0x0001e20000100800 */
[----:B------:R-:W-:-:S03]  /*19b50*/  IMAD.HI.U32 R2, R6, R7, RZ ;  /* 0x0000000706027227 */ /* 0x000fc600078e00ff */
[----:B----4-:R1:W-:Y:S01]  /*19b60*/  STL [R1+0x3d7c], R20 ;  /* 0x003d7c1401007387 */ /* 0x0103e20000100800 */
[----:B------:R-:W-:Y:S01]  /*19b70*/  IMAD.MOV R2, RZ, RZ, -R2 ;  /* 0x000000ffff027224 */ /* 0x000fe200078e0a02 */
[----:B0-----:R-:W-:Y:S01]  /*19b80*/  IABS R8, R20 ;  /* 0x0000001400087213 */ /* 0x001fe20000000000 */
[----:B------:R-:W-:Y:S02]  /*19b90*/  @!P3 IMAD.IADD R11, R11, 0x1, -R0 ;  /* 0x000000010b0bb824 */ /* 0x000fe400078e0a00 */
[----:B-1----:R-:W-:Y:S01]  /*19ba0*/  IMAD.MOV.U32 R20, RZ, RZ, R10 ;  /* 0x000000ffff147224 */ /* 0x002fe200078e000a */
[----:B--2---:R-:W-:Y:S01]  /*19bb0*/  ISETP.GE.AND P6, PT, R12, RZ, PT ;  /* 0x000000ff0c00720c */ /* 0x004fe20003fc6270 */
[----:B------:R-:W-:Y:S02]  /*19bc0*/  @!P2 IMAD.IADD R13, R13, 0x1, -R0 ;  /* 0x000000010d0da824 */ /* 0x000fe400078e0a00 */
[----:B------:R-:W-:Y:S01]  /*19bd0*/  @!P0 IMAD.MOV R20, RZ, RZ, -R20 ;  /* 0x000000ffff148224 */ /* 0x000fe200078e0a14 */
[----:B------:R-:W-:Y:S01]  /*19be0*/  IABS R12, R16 ;  /* 0x00000010000c7213 */ /* 0x000fe20000000000 */
[----:B------:R-:W-:Y:S01]  /*19bf0*/  IMAD R7, R0, R2, R7 ;  /* 0x0000000200077224 */ /* 0x000fe200078e0207 */
[----:B------:R-:W-:Y:S01]  /*19c00*/  ISETP.GE.AND P2, PT, R19, RZ, PT ;  /* 0x000000ff1300720c */ /* 0x000fe20003f46270 */
[----:B------:R-:W-:Y:S01]  /*19c10*/  @!P5 IMAD.IADD R9, R9, 0x1, -R0 ;  /* 0x000000010909d824 */ /* 0x000fe200078e0a00 */
[----:B------:R-:W-:Y:S01]  /*19c20*/  ISETP.GE.AND P5, PT, R29, RZ, PT ;  /* 0x000000ff1d00720c */ /* 0x000fe20003fa6270 */
[----:B------:R-:W2:Y:S01]  /*19c30*/  LDL.LU R19, [R1+0xb5c] ;  /* 0x000b5c0001137983 */ /* 0x000ea20000300800 */
[----:B------:R-:W-:-:S03]  /*19c40*/  IMAD.HI.U32 R16, R6, R12, RZ ;  /* 0x0000000c06107227 */ /* 0x000fc600078e00ff */
[----:B------:R-:W4:Y:S04]  /*19c50*/  LDL.LU R29, [R1+0xb60] ;  /* 0x000b6000011d7983 */ /* 0x000f280000300800 */
[----:B------:R0:W-:Y:S02]  /*19c60*/  STL [R1+0x240], R20 ;  /* 0x0002401401007387 */ /* 0x0001e40000100800 */
[----:B0-----:R-:W-:-:S04]  /*19c70*/  IMAD.MOV.U32 R20, RZ, RZ, R13 ;  /* 0x000000ffff147224 */ /* 0x001fc800078e000d */
[----:B------:R-:W-:Y:S01]  /*19c80*/  @!P4 IMAD.MOV R20, RZ, RZ, -R20 ;  /* 0x000000ffff14c224 */ /* 0x000fe200078e0a14 */
[----:B---3--:R-:W-:Y:S01]  /*19c90*/  IABS R2, R18 ;  /* 0x0000001200027213 */ /* 0x008fe20000000000 */
[----:B------:R-:W-:-:S04]  /*19ca0*/  IMAD.MOV.U32 R18, RZ, RZ, R11 ;  /* 0x000000ffff127224 */ /* 0x000fc800078e000b */
[----:B------:R-:W-:Y:S02]  /*19cb0*/  @!P1 IMAD.MOV R18, RZ, RZ, -R18 ;  /* 0x000000ffff129224 */ /* 0x000fe400078e0a12 */
[----:B------:R-:W-:-:S03]  /*19cc0*/  IMAD.MOV R11, RZ, RZ, -R16 ;  /* 0x000000ffff0b7224 */ /* 0x000fc600078e0a10 */
[----:B------:R0:W-:Y:S04]  /*19cd0*/  STL [R1+0x23c], R18 ;  /* 0x00023c1201007387 */ /* 0x0001e80000100800 */
[----:B------:R-:W3:Y:S04]  /*19ce0*/  LDL R16, [R1+0xb64] ;  /* 0x000b640001107983 */ /* 0x000ee80000100800 */
[----:B0-----:R-:W4:Y:S04]  /*19cf0*/  LDL R18, [R1+0xb68] ;  /* 0x000b680001127983 */ /* 0x001f280000100800 */
[----:B------:R-:W3:Y:S04]  /*19d00*/  LDL.LU R13, [R1+0xb50] ;  /* 0x000b5000010d7983 */ /* 0x000ee80000300800 */
[----:B------:R0:W-:Y:S04]  /*19d10*/  STL [R1+0x230], R20 ;  /* 0x0002301401007387 */ /* 0x0001e80000100800 */
[----:B0-----:R-:W4:Y:S01]  /*19d20*/  LDL.LU R20, [R1+0x3d7c] ;  /* 0x003d7c0001147983 */ /* 0x001f220000300800 */
[----:B------:R-:W-:-:S02]  /*19d30*/  ISETP.GT.U32.AND P0, PT, R0, R9, PT ;  /* 0x000000090000720c */ /* 0x000fc40003f04070 */
[C---:B------:R-:W-:Y:S01]  /*19d40*/  ISETP.GT.U32.AND P3, PT, R0.reuse, R17, PT ;  /* 0x000000110000720c */ /* 0x040fe20003f64070 */
[C---:B------:R-:W-:Y:S01]  /*19d50*/  IMAD R12, R0.reuse, R11, R12 ;  /* 0x0000000b000c7224 */ /* 0x040fe200078e020c */
[----:B------:R-:W-:-:S09]  /*19d60*/  ISETP.GT.U32.AND P1, PT, R0, R7, PT ;  /* 0x000000070000720c */ /* 0x000fd20003f24070 */
[--C-:B------:R-:W-:Y:S01]  /*19d70*/  @!P0 IMAD.IADD R9, R9, 0x1, -R0.reuse ;  /* 0x0000000109098824 */ /* 0x100fe200078e0a00 */
[----:B------:R-:W-:Y:S01]  /*19d80*/  ISETP.GT.U32.AND P0, PT, R0, R12, PT ;  /* 0x0000000c0000720c */ /* 0x000fe20003f04070 */
[--C-:B------:R-:W-:Y:S02]  /*19d90*/  @!P3 IMAD.IADD R17, R17, 0x1, -R0.reuse ;  /* 0x000000011111b824 */ /* 0x100fe400078e0a00 */
[----:B------:R-:W-:-:S03]  /*19da0*/  @!P1 IMAD.IADD R7, R7, 0x1, -R0 ;  /* 0x0000000107079824 */ /* 0x000fc600078e0a00 */
[----:B------:R-:W-:Y:S01]  /*19db0*/  ISETP.GT.U32.AND P3, PT, R0, R17, PT ;  /* 0x000000110000720c */ /* 0x000fe20003f64070 */
[----:B------:R-:W-:Y:S01]  /*19dc0*/  IMAD.HI.U32 R11, R6, R2, RZ ;  /* 0x00000002060b7227 */ /* 0x000fe200078e00ff */
[----:B------:R0:W-:Y:S03]  /*19dd0*/  STL [R1+0x3d78], R22 ;  /* 0x003d781601007387 */ /* 0x0001e60000100800 */
[----:B------:R-:W-:Y:S02]  /*19de0*/  IMAD.MOV R11, RZ, RZ, -R11 ;  /* 0x000000ffff0b7224 */ /* 0x000fe400078e0a0b */
[----:B------:R-:W-:Y:S01]  /*19df0*/  @!P0 IMAD.IADD R12, R12, 0x1, -R0 ;  /* 0x000000010c0c8824 */ /* 0x000fe200078e0a00 */
[C---:B------:R-:W-:Y:S01]  /*19e00*/  ISETP.GT.U32.AND P0, PT, R0.reuse, R7, PT ;  /* 0x000000070000720c */ /* 0x040fe20003f04070 */
[----:B0-----:R-:W-:Y:S02]  /*19e10*/  IMAD.MOV.U32 R22, RZ, RZ, R9 ;  /* 0x000000ffff167224 */ /* 0x001fe400078e0009 */
[----:B------:R-:W-:-:S02]  /*19e20*/  IMAD R2, R0, R11, R2 ;  /* 0x0000000b00027224 */ /* 0x000fc400078e0202 */
[----:B------:R-:W-:Y:S01]  /*19e30*/  @!P6 IMAD.MOV R22, RZ, RZ, -R22 ;  /* 0x000000ffff16e224 */ /* 0x000fe200078e0a16 */
[----:B--2---:R-:W-:Y:S01]  /*19e40*/  IABS R11, R19 ;  /* 0x00000013000b7213 */ /* 0x004fe20000000000 */
[----:B------:R-:W-:-:S06]  /*19e50*/  @!P3 IMAD.IADD R17, R17, 0x1, -R0 ;  /* 0x000000011111b824 */ /* 0x000fcc00078e0a00 */
[----:B------:R-:W-:-:S04]  /*19e60*/  @!P0 IMAD.IADD R7, R7, 0x1, -R0 ;  /* 0x0000000107078824 */ /* 0x000fc800078e0a00 */
[----:B------:R-:W-:Y:S01]  /*19e70*/  @!P5 IMAD.MOV R7, RZ, RZ, -R7 ;  /* 0x000000ffff07d224 */ /* 0x000fe200078e0a07 */
[----:B------:R-:W-:Y:S02]  /*19e80*/  ISETP.GE.AND P5, PT, R19, RZ, PT ;  /* 0x000000ff1300720c */ /* 0x000fe40003fa6270 */
[----:B---3--:R-:W-:Y:S02]  /*19e90*/  ISETP.GE.AND P4, PT, R13, RZ, PT ;  /* 0x000000ff0d00720c */ /* 0x008fe40003f86270 */
[----:B------:R-:W-:Y:S02]  /*19ea0*/  IABS R13, R16 ;  /* 0x00000010000d7213 */ /* 0x000fe40000000000 */
[----:B----4-:R-:W-:Y:S01]  /*19eb0*/  IABS R16, R18 ;  /* 0x0000001200107213 */ /* 0x010fe20000000000 */
[----:B------:R-:W-:Y:S01]  /*19ec0*/  IMAD.HI.U32 R18, R6, R11, RZ ;  /* 0x0000000b06127227 */ /* 0x000fe200078e00ff */
[----:B------:R-:W-:Y:S02]  /*19ed0*/  ISETP.GE.AND P3, PT, R20, RZ, PT ;  /* 0x000000ff1400720c */ /* 0x000fe40003f66270 */
[----:B------:R-:W2:Y:S04]  /*19ee0*/  LDL.LU R20, [R1+0xb6c] ;  /* 0x000b6c0001147983 */ /* 0x000ea80000300800 */
[----:B------:R0:W-:Y:S01]  /*19ef0*/  STL [R1+0x22c], R22 ;  /* 0x00022c1601007387 */ /* 0x0001e20000100800 */
[----:B------:R-:W-:-:S02]  /*19f00*/  IMAD.MOV R18, RZ, RZ, -R18 ;  /* 0x000000ffff127224 */ /* 0x000fc400078e0a12 */
[----:B0-----:R-:W-:Y:S02]  /*19f10*/  IMAD.MOV.U32 R22, RZ, RZ, R17 ;  /* 0x000000ffff167224 */ /* 0x001fe400078e0011 */
[----:B------:R-:W3:Y:S02]  /*19f20*/  LDL.LU R17, [R1+0xb58] ;  /* 0x000b580001117983 */ /* 0x000ee40000300800 */
[----:B------:R-:W-:Y:S02]  /*19f30*/  @!P2 IMAD.MOV R22, RZ, RZ, -R22 ;  /* 0x000000ffff16a224 */ /* 0x000fe400078e0a16 */
[----:B------:R-:W-:-:S03]  /*19f40*/  IMAD R11, R0, R18, R11 ;  /* 0x00000012000b7224 */ /* 0x000fc600078e020b */
[----:B------:R0:W-:Y:S04]  /*19f50*/  STL [R1+0x228], R22 ;  /* 0x0002281601007387 */ /* 0x0001e80000100800 */
[----:B0-----:R-:W4:Y:S04]  /*19f60*/  LDL.LU R22, [R1+0x3d78] ;  /* 0x003d780001167983 */ /* 0x001f280000300800 */
[----:B------:R-:W4:Y:S04]  /*19f70*/  LDL.LU R18, [R1+0xb70] ;  /* 0x000b700001127983 */ /* 0x000f280000300800 */
[----:B------:R-:W-:Y:S04]  /*19f80*/  STL [R1+0x1fc], R7 ;  /* 0x0001fc0701007387 */ /* 0x000fe80000100800 */
[----:B------:R-:W2:Y:S01]  /*19f90*/  LDL.LU R19, [R1+0xb74] ;  /* 0x000b740001137983 */ /* 0x000ea20000300800 */
[----:B------:R-:W-:Y:S01]  /*19fa0*/  ISETP.GT.U32.AND P6, PT, R0, R12, PT ;  /* 0x0000000c0000720c */ /* 0x000fe20003fc4070 */
[----:B------:R-:W-:-:S12]  /*19fb0*/  IMAD.HI.U32 R10, R6, R8, RZ ;  /* 0x00000008060a7227 */ /* 0x000fd800078e00ff */
[----:B------:R-:W-:Y:S01]  /*19fc0*/  @!P6 IMAD.IADD R12, R12, 0x1, -R0 ;  /* 0x000000010c0ce824 */ /* 0x000fe200078e0a00 */
[----:B------:R-:W-:Y:S01]  /*19fd0*/  ISETP.GT.U32.AND P6, PT, R0, R11, PT ;  /* 0x0000000b0000720c */ /* 0x000fe20003fc4070 */
[----:B------:R-:W-:-:S04]  /*19fe0*/  IMAD.MOV R10, RZ, RZ, -R10 ;  /* 0x000000ffff0a7224 */ /* 0x000fc800078e0a0a */
[----:B------:R-:W-:Y:S01]  /*19ff0*/  IMAD R8, R0, R10, R8 ;  /* 0x0000000a00087224 */ /* 0x000fe200078e0208 */
[----:B------:R-:W-:-:S07]  /*1a000*/  IABS R10, R29 ;  /* 0x0000001d000a7213 */ /* 0x000fce0000000000 */
[----:B------:R-:W-:Y:S01]  /*1a010*/  @!P6 IMAD.IADD R11, R11, 0x1, -R0 ;  /* 0x000000010b0be824 */ /* 0x000fe200078e0a00 */
[----:B------:R-:W-:Y:S02]  /*1a020*/  ISETP.GE.AND P6, PT, R29, RZ, PT ;  /* 0x000000ff1d00720c */ /* 0x000fe40003fc6270 */
[----:B---3--:R-:W-:Y:S01]  /*1a030*/  ISETP.GE.AND P0, PT, R17, RZ, PT ;  /* 0x000000ff1100720c */ /* 0x008fe20003f06270 */
[----:B------:R-:W-:-:S05]  /*1a040*/  IMAD.HI.U32 R17, R6, R13, RZ ;  /* 0x0000000d06117227 */ /* 0x000fca00078e00ff */
[----:B------:R-:W-:-:S05]  /*1a050*/  IADD3 R17, -R17, RZ, RZ ;  /* 0x000000ff11117210 */ /* 0x000fca0007ffe1ff */
[----:B------:R-:W-:Y:S01]  /*1a060*/  IMAD R13, R0, R17, R13 ;  /* 0x00000011000d7224 */ /* 0x000fe200078e020d */
[----:B--2---:R0:W-:Y:S04]  /*1a070*/  STL [R1+0x3d74], R19 ;  /* 0x003d741301007387 */ /* 0x0041e80000100800 */
[----:B------:R-:W2:Y:S04]  /*1a080*/  LDL.LU R29, [R1+0xb78] ;  /* 0x000b7800011d7983 */ /* 0x000ea80000300800 */
[----:B------:R-:W3:Y:S01]  /*1a090*/  LDL.LU R17, [R1+0xb68] ;  /* 0x000b680001117983 */ /* 0x000ee20000300800 */
[----:B0-----:R-:W-:-:S03]  /*1a0a0*/  IMAD.MOV.U32 R19, RZ, RZ, R12 ;  /* 0x000000ffff137224 */ /* 0x001fc600078e000c */
[----:B------:R-:W4:Y:S01]  /*1a0b0*/  LDL.LU R12, [R1+0xb64] ;  /* 0x000b6400010c7983 */ /* 0x000f220000300800 */
[----:B------:R-:W-:Y:S01]  /*1a0c0*/  ISETP.GT.U32.AND P1, PT, R0, R8, PT ;  /* 0x000000080000720c */ /* 0x000fe20003f24070 */
[----:B------:R-:W-:Y:S01]  /*1a0d0*/  IMAD.HI.U32 R9, R6, R10, RZ ;  /* 0x0000000a06097227 */ /* 0x000fe200078e00ff */
[----:B------:R-:W-:-:S11]  /*1a0e0*/  ISETP.GT.U32.AND P2, PT, R0, R2, PT ;  /* 0x000000020000720c */ /* 0x000fd60003f44070 */
[----:B------:R-:W-:-:S05]  /*1a0f0*/  @!P1 IMAD.IADD R8, R8, 0x1, -R0 ;  /* 0x0000000108089824 */ /* 0x000fca00078e0a00 */
[----:B------:R-:W-:Y:S01]  /*1a100*/  ISETP.GT.U32.AND P1, PT, R0, R8, PT ;  /* 0x000000080000720c */ /* 0x000fe20003f24070 */
[----:B------:R-:W-:-:S04]  /*1a110*/  IMAD.MOV R9, RZ, RZ, -R9 ;  /* 0x000000ffff097224 */ /* 0x000fc800078e0a09 */
[----:B------:R-:W-:Y:S02]  /*1a120*/  IMAD R10, R0, R9, R10 ;  /* 0x00000009000a7224 */ /* 0x000fe400078e020a */
[----:B------:R-:W-:-:S06]  /*1a130*/  @!P2 IMAD.IADD R2, R2, 0x1, -R0 ;  /* 0x000000010202a824 */ /* 0x000fcc00078e0a00 */
[----:B------:R-:W-:Y:S01]  /*1a140*/  @!P1 IMAD.IADD R8, R8, 0x1, -R0 ;  /* 0x0000000108089824 */ /* 0x000fe200078e0a00 */
[C---:B------:R-:W-:Y:S02]  /*1a150*/  ISETP.GT.U32.AND P1, PT, R0.reuse, R10, PT ;  /* 0x0000000a0000720c */ /* 0x040fe40003f24070 */
[C---:B------:R-:W-:Y:S01]  /*1a160*/  ISETP.GT.U32.AND P2, PT, R0.reuse, R2, PT ;  /* 0x000000020000720c */ /* 0x040fe20003f44070 */
[----:B------:R-:W-:Y:S01]  /*1a170*/  @!P4 IMAD.MOV R19, RZ, RZ, -R19 ;  /* 0x000000ffff13c224 */ /* 0x000fe200078e0a13 */
[----:B------:R-:W-:-:S09]  /*1a180*/  ISETP.GT.U32.AND P4, PT, R0, R11, PT ;  /* 0x0000000b0000720c */ /* 0x000fd20003f84070 */
[--C-:B------:R-:W-:Y:S02]  /*1a190*/  @!P1 IMAD.IADD R10, R10, 0x1, -R0.reuse ;  /* 0x000000010a0a9824 */ /* 0x100fe400078e0a00 */
[----:B------:R-:W-:-:S03]  /*1a1a0*/  @!P2 IMAD.IADD R2, R2, 0x1, -R0 ;  /* 0x000000010202a824 */ /* 0x000fc600078e0a00 */
[C---:B------:R-:W-:Y:S02]  /*1a1b0*/  ISETP.GT.U32.AND P1, PT, R0.reuse, R10, PT ;  /* 0x0000000a0000720c */ /* 0x040fe40003f24070 */
[----:B------:R-:W-:Y:S01]  /*1a1c0*/  ISETP.GT.U32.AND P2, PT, R0, R13, PT ;  /* 0x0000000d0000720c */ /* 0x000fe20003f44070 */
[----:B------:R0:W-:Y:S01]  /*1a1d0*/  STL [R1+0x204], R19 ;  /* 0x0002041301007387 */ /* 0x0001e20000100800 */
[----:B------:R-:W-:Y:S02]  /*1a1e0*/  @!P4 IMAD.IADD R11, R11, 0x1, -R0 ;  /* 0x000000010b0bc824 */ /* 0x000fe400078e0a00 */
[----:B0-----:R-:W-:-:S07]  /*1a1f0*/  IMAD.MOV.U32 R19, RZ, RZ, R8 ;  /* 0x000000ffff137224 */ /* 0x001fce00078e0008 */
[--C-:B------:R-:W-:Y:S02]  /*1a200*/  @!P1 IMAD.IADD R10, R10, 0x1, -R0.reuse ;  /* 0x000000010a0a9824 */ /* 0x100fe400078e0a00 */
[----:B------:R-:W-:Y:S01]  /*1a210*/  @!P3 IMAD.MOV R19, RZ, RZ, -R19 ;  /* 0x000000ffff13b224 */ /* 0x000fe200078e0a13 */
[----:B------:R-:W-:Y:S01]  /*1a220*/  IABS R7, R20 ;  /* 0x0000001400077213 */ /* 0x000fe20000000000 */
[----:B------:R-:W-:Y:S01]  /*1a230*/  @!P2 IMAD.IADD R13, R13, 0x1, -R0 ;  /* 0x000000010d0da824 */ /* 0x000fe200078e0a00 */
[----:B------:R-:W-:Y:S01]  /*1a240*/  ISETP.GE.AND P2, PT, R20, RZ, PT ;  /* 0x000000ff1400720c */ /* 0x000fe20003f46270 */
[----:B------:R-:W-:Y:S01]  /*1a250*/  @!P5 IMAD.MOV R11, RZ, RZ, -R11 ;  /* 0x000000ffff0bd224 */ /* 0x000fe200078e0a0b */
[----:B------:R0:W-:Y:S01]  /*1a260*/  STL [R1+0x214], R19 ;  /* 0x0002141301007387 */ /* 0x0001e20000100800 */
[----:B------:R-:W-:Y:S02]  /*1a270*/  @!P6 IMAD.MOV R10, RZ, RZ, -R10 ;  /* 0x000000ffff0ae224 */ /* 0x000fe400078e0a0a */
[----:B------:R-:W-:-:S02]  /*1a280*/  IMAD.MOV.U32 R20, RZ, RZ, R24 ;  /* 0x000000ffff147224 */ /* 0x000fc400078e0018 */
[----:B------:R-:W-:Y:S01]  /*1a290*/  IMAD.MOV.U32 R24, RZ, RZ, R21 ;  /* 0x000000ffff187224 */ /* 0x000fe200078e0015 */
[----:B0-----:R-:W2:Y:S01]  /*1a2a0*/  LDL.LU R19, [R1+0x3d74] ;  /* 0x003d740001137983 */ /* 0x001ea20000300800 */
[----:B----4-:R-:W-:Y:S02]  /*1a2b0*/  IMAD.MOV.U32 R8, RZ, RZ, R12 ;  /* 0x000000ffff087224 */ /* 0x010fe400078e000c */
[----:B------:R-:W-:-:S04]  /*1a2c0*/  IMAD.MOV.U32 R12, RZ, RZ, R2 ;  /* 0x000000ffff0c7224 */ /* 0x000fc800078e0002 */
[----:B------:R-:W-:-:S05]  /*1a2d0*/  @!P0 IMAD.MOV R12, RZ, RZ, -R12 ;  /* 0x000000ffff0c8224 */ /* 0x000fca00078e0a0c */
[----:B------:R-:W-:Y:S04]  /*1a2e0*/  STL [R1+0x220], R12 ;  /* 0x0002200c01007387 */ /* 0x000fe80000100800 */
[----:B------:R-:W4:Y:S04]  /*1a2f0*/  LDL.LU R21, [R1+0xb88] ;  /* 0x000b880001157983 */ /* 0x000f280000300800 */
[----:B------:R-:W-:Y:S04]  /*1a300*/  STL [R1+0x21c], R11 ;  /* 0x00021c0b01007387 */ /* 0x000fe80000100800 */
[----:B------:R-:W-:Y:S04]  /*1a310*/  STL [R1+0x218], R10 ;  /* 0x0002180a01007387 */ /* 0x000fe80000100800 */
[----:B------:R-:W-:Y:S04]  /*1a320*/  STL [R1+0x3d6c], R4 ;  /* 0x003d6c0401007387 */ /* 0x000fe80000100800 */
[----:B------:R0:W-:Y:S04]  /*1a330*/  STL [R1+0x3d70], R24 ;  /* 0x003d701801007387 */ /* 0x0001e80000100800 */
[----:B0-----:R-:W4:Y:S01]  /*1a340*/  LDL.LU R24, [R1+0xb7c] ;  /* 0x000b7c0001187983 */ /* 0x001f220000300800 */
[----:B------:R-:W-:-:S04]  /*1a350*/  IMAD.HI.U32 R9, R6, R16, RZ ;  /* 0x0000001006097227 */ /* 0x000fc800078e00ff */
[----:B------:R-:W-:-:S04]  /*1a360*/  IMAD.MOV R9, RZ, RZ, -R9 ;  /* 0x000000ffff097224 */ /* 0x000fc800078e0a09 */
[----:B------:R-:W-:Y:S02]  /*1a370*/  IMAD R16, R0, R9, R16 ;  /* 0x0000000900107224 */ /* 0x000fe400078e0210 */
[----:B------:R-:W-:-:S04]  /*1a380*/  IMAD.HI.U32 R9, R6, R7, RZ ;  /* 0x0000000706097227 */ /* 0x000fc800078e00ff */
[----:B------:R-:W-:Y:S01]  /*1a390*/  IMAD.MOV R9, RZ, RZ, -R9 ;  /* 0x000000ffff097224 */ /* 0x000fe200078e0a09 */
[----:B------:R-:W-:-:S03]  /*1a3a0*/  ISETP.GT.U32.AND P0, PT, R0, R16, PT ;  /* 0x000000100000720c */ /* 0x000fc60003f04070 */
[----:B------:R-:W-:-:S05]  /*1a3b0*/  IMAD R7, R0, R9, R7 ;  /* 0x0000000900077224 */ /* 0x000fca00078e0207 */
[----:B------:R-:W-:-:S05]  /*1a3c0*/  ISETP.GT.U32.AND P4, PT, R0, R7, PT ;  /* 0x000000070000720c */ /* 0x000fca0003f84070 */
[----:B------:R-:W-:Y:S01]  /*1a3d0*/  @!P0 IMAD.IADD R16, R16, 0x1, -R0 ;  /* 0x0000000110108824 */ /* 0x000fe200078e0a00 */
[----:B------:R-:W-:Y:S02]  /*1a3e0*/  ISETP.GT.U32.AND P0, PT, R0, R13, PT ;  /* 0x0000000d0000720c */ /* 0x000fe40003f04070 */
[----:B------:R-:W-:-:S05]  /*1a3f0*/  ISETP.GE.AND P3, PT, R8, RZ, PT ;  /* 0x000000ff0800720c */ /* 0x000fca0003f66270 */
[----:B------:R-:W-:Y:S01]  /*1a400*/  @!P4 IMAD.IADD R7, R7, 0x1, -R0 ;  /* 0x000000010707c824 */ /* 0x000fe200078e0a00 */
[----:B------:R-:W-:-:S04]  /*1a410*/  ISETP.GT.U32.AND P4, PT, R0, R16, PT ;  /* 0x000000100000720c */ /* 0x000fc80003f84070 */
[----:B------:R-:W-:Y:S01]  /*1a420*/  ISETP.GT.U32.AND P5, PT, R0, R7, PT ;  /* 0x000000070000720c */ /* 0x000fe20003fa4070 */
[----:B------:R-:W-:Y:S01]  /*1a430*/  @!P0 IMAD.IADD R13, R13, 0x1, -R0 ;  /* 0x000000010d0d8824 */ /* 0x000fe200078e0a00 */
[----:B---3--:R-:W-:-:S03]  /*1a440*/  ISETP.GE.AND P1, PT, R17, RZ, PT ;  /* 0x000000ff1100720c */ /* 0x008fc60003f26270 */
[----:B------:R-:W-:Y:S01]  /*1a450*/  IMAD.MOV.U32 R4, RZ, RZ, R13 ;  /* 0x000000ffff047224 */ /* 0x000fe200078e000d */
[----:B--2---:R-:W-:-:S03]  /*1a460*/  IABS R12, R29 ;  /* 0x0000001d000c7213 */ /* 0x004fc60000000000 */
[----:B------:R-:W-:Y:S01]  /*1a470*/  @!P3 IMAD.MOV R4, RZ, RZ, -R4 ;  /* 0x000000ffff04b224 */ /* 0x000fe200078e0a04 */
[----:B------:R-:W-:Y:S01]  /*1a480*/  IABS R8, R19 ;  /* 0x0000001300087213 */ /* 0x000fe20000000000 */
[--C-:B------:R-:W-:Y:S02]  /*1a490*/  @!P4 IMAD.IADD R16, R16, 0x1, -R0.reuse ;  /* 0x000000011010c824 */ /* 0x100fe400078e0a00 */
[----:B------:R-:W-:Y:S01]  /*1a4a0*/  @!P5 IMAD.IADD R7, R7, 0x1, -R0 ;  /* 0x000000010707d824 */ /* 0x000fe200078e0a00 */
[----:B------:R-:W-:Y:S02]  /*1a4b0*/  ISETP.GE.AND P5, PT, R29, RZ, PT ;  /* 0x000000ff1d00720c */ /* 0x000fe40003fa6270 */
[----:B------:R-:W-:Y:S01]  /*1a4c0*/  ISETP.GE.AND P0, PT, R19, RZ, PT ;  /* 0x000000ff1300720c */ /* 0x000fe20003f06270 */
[----:B------:R-:W2:Y:S04]  /*1a4d0*/  LDL.LU R29, [R1+0xb8c] ;  /* 0x000b8c00011d7983 */ /* 0x000ea80000300800 */
[----:B------:R-:W3:Y:S04]  /*1a4e0*/  LDL.LU R19, [R1+0xb90] ;  /* 0x000b900001137983 */ /* 0x000ee80000300800 */
[----:B------:R0:W-:Y:S02]  /*1a4f0*/  STL [R1+0x210], R4 ;  /* 0x0002100401007387 */ /* 0x0001e40000100800 */
[----:B0-----:R-:W-:-:S04]  /*1a500*/  IMAD.MOV.U32 R4, RZ, RZ, R16 ;  /* 0x000000ffff047224 */ /* 0x001fc800078e0010 */
[----:B------:R-:W-:Y:S01]  /*1a510*/  @!P1 IMAD.MOV R4, RZ, RZ, -R4 ;  /* 0x000000ffff049224 */ /* 0x000fe200078e0a04 */
[----:B------:R-:W-:Y:S01]  /*1a520*/  IABS R9, R18 ;  /* 0x0000001200097213 */ /* 0x000fe20000000000 */
[----:B------:R-:W-:-:S04]  /*1a530*/  IMAD.MOV.U32 R11, RZ, RZ, R12 ;  /* 0x000000ffff0b7224 */ /* 0x000fc800078e000c */
[----:B------:R-:W-:Y:S01]  /*1a540*/  IMAD.HI.U32 R2, R6, R9, RZ ;  /* 0x0000000906027227 */ /* 0x000fe200078e00ff */
[----:B----4-:R-:W-:-:S03]  /*1a550*/  IABS R17, R24 ;  /* 0x0000001800117213 */ /* 0x010fc60000000000 */
[----:B------:R-:W-:Y:S02]  /*1a560*/  IMAD.MOV.U32 R16, RZ, RZ, R24 ;  /* 0x000000ffff107224 */ /* 0x000fe400078e0018 */
[----:B------:R-:W4:Y:S04]  /*1a570*/  LDL.LU R24, [R1+0x3d70] ;  /* 0x003d700001187983 */ /* 0x000f280000300800 */
[----:B------:R0:W-:Y:S04]  /*1a580*/  STL [R1+0x20c], R4 ;  /* 0x00020c0401007387 */ /* 0x0001e80000100800 */
[----:B0-----:R-:W3:Y:S01]  /*1a590*/  LDL.LU R4, [R1+0x3d6c] ;  /* 0x003d6c0001047983 */ /* 0x001ee20000300800 */
[----:B------:R-:W-:-:S02]  /*1a5a0*/  IMAD.MOV R12, RZ, RZ, -R2 ;  /* 0x000000ffff0c7224 */ /* 0x000fc400078e0a02 */
[----:B------:R-:W-:-:S04]  /*1a5b0*/  IMAD.HI.U32 R2, R6, R8, RZ ;  /* 0x0000000806027227 */ /* 0x000fc800078e00ff */
[----:B------:R-:W-:Y:S02]  /*1a5c0*/  IMAD R9, R0, R12, R9 ;  /* 0x0000000c00097224 */ /* 0x000fe400078e0209 */
[----:B------:R-:W-:-:S03]  /*1a5d0*/  IMAD.HI.U32 R10, R6, R11, RZ ;  /* 0x0000000b060a7227 */ /* 0x000fc600078e00ff */
[C---:B------:R-:W-:Y:S01]  /*1a5e0*/  ISETP.GT.U32.AND P4, PT, R0.reuse, R9, PT ;  /* 0x000000090000720c */ /* 0x040fe20003f84070 */
[----:B------:R-:W-:Y:S02]  /*1a5f0*/  IMAD.MOV R2, RZ, RZ, -R2 ;  /* 0x000000ffff027224 */ /* 0x000fe400078e0a02 */
[----:B------:R-:W-:Y:S02]  /*1a600*/  IMAD.MOV R10, RZ, RZ, -R10 ;  /* 0x000000ffff0a7224 */ /* 0x000fe400078e0a0a */
[C---:B------:R-:W-:Y:S02]  /*1a610*/  IMAD R8, R0.reuse, R2, R8 ;  /* 0x0000000200087224 */ /* 0x040fe400078e0208 */
[----:B------:R-:W-:-:S03]  /*1a620*/  IMAD R11, R0, R10, R11 ;  /* 0x0000000a000b7224 */ /* 0x000fc600078e020b */
[C---:B------:R-:W-:Y:S02]  /*1a630*/  ISETP.GT.U32.AND P3, PT, R0.reuse, R8, PT ;  /* 0x000000080000720c */ /* 0x040fe40003f64070 */
[----:B------:R-:W-:Y:S01]  /*1a640*/  ISETP.GT.U32.AND P1, PT, R0, R11, PT ;  /* 0x0000000b0000720c */ /* 0x000fe20003f24070 */
[----:B------:R-:W-:Y:S01]  /*1a650*/  @!P4 IMAD.IADD R9, R9, 0x1, -R0 ;  /* 0x000000010909c824 */ /* 0x000fe200078e0a00 */
[----:B------:R-:W-:-:S04]  /*1a660*/  IABS R10, R20 ;  /* 0x00000014000a7213 */ /* 0x000fc80000000000 */
[----:B------:R-:W-:Y:S02]  /*1a670*/  ISETP.GT.U32.AND P4, PT, R0, R9, PT ;  /* 0x000000090000720c */ /* 0x000fe40003f84070 */
[----:B------:R-:W-:Y:S01]  /*1a680*/  IABS R2, R21 ;  /* 0x0000001500027213 */ /* 0x000fe20000000000 */
[----:B------:R-:W-:Y:S01]  /*1a690*/  IMAD.HI.U32 R13, R6, R10, RZ ;  /* 0x0000000a060d7227 */ /* 0x000fe200078e00ff */
[----:B------:R-:W-:Y:S02]  /*1a6a0*/  ISETP.GE.AND P6, PT, R18, RZ, PT ;  /* 0x000000ff1200720c */ /* 0x000fe40003fc6270 */
[----:B------:R-:W-:Y:S01]  /*1a6b0*/  IABS R12, R22 ;  /* 0x00000016000c7213 */ /* 0x000fe20000000000 */
[----:B------:R-:W-:Y:S02]  /*1a6c0*/  @!P3 IMAD.IADD R8, R8, 0x1, -R0 ;  /* 0x000000010808b824 */ /* 0x000fe400078e0a00 */
[----:B------:R-:W-:-:S04]  /*1a6d0*/  IMAD.HI.U32 R18, R6, R17, RZ ;  /* 0x0000001106127227 */ /* 0x000fc800078e00ff */
[----:B------:R-:W-:Y:S01]  /*1a6e0*/  @!P2 IMAD.MOV R7, RZ, RZ, -R7 ;  /* 0x000000ffff07a224 */ /* 0x000fe200078e0a07 */
[----:B------:R-:W-:Y:S01]  /*1a6f0*/  ISETP.GE.AND P2, PT, R16, RZ, PT ;  /* 0x000000ff1000720c */ /* 0x000fe20003f46270 */
[----:B------:R-:W-:Y:S01]  /*1a700*/  IMAD.MOV.U32 R16, RZ, RZ, R2 ;  /* 0x000000ffff107224 */ /* 0x000fe200078e0002 */
[----:B------:R-:W-:Y:S01]  /*1a710*/  ISETP.GT.U32.AND P3, PT, R0, R8, PT ;  /* 0x000000080000720c */ /* 0x000fe20003f64070 */
[----:B------:R-:W-:Y:S02]  /*1a720*/  @!P1 IMAD.IADD R11, R11, 0x1, -R0 ;  /* 0x000000010b0b9824 */ /* 0x000fe400078e0a00 */
[----:B------:R-:W-:Y:S02]  /*1a730*/  IMAD.MOV R18, RZ, RZ, -R18 ;  /* 0x000000ffff127224 */ /* 0x000fe400078e0a12 */
[----:B------:R-:W-:Y:S02]  /*1a740*/  IMAD.MOV R2, RZ, RZ, -R13 ;  /* 0x000000ffff027224 */ /* 0x000fe400078e0a0d */
[----:B------:R-:W-:Y:S01]  /*1a750*/  IMAD.HI.U32 R13, R6, R12, RZ ;  /* 0x0000000c060d7227 */ /* 0x000fe200078e00ff */
[----:B------:R0:W-:Y:S01]  /*1a760*/  STL [R1+0x208], R7 ;  /* 0x0002080701007387 */ /* 0x0001e20000100800 */
[----:B------:R-:W-:-:S02]  /*1a770*/  ISETP.GT.U32.AND P1, PT, R0, R11, PT ;  /* 0x0000000b0000720c */ /* 0x000fc40003f24070 */
[----:B------:R-:W-:Y:S02]  /*1a780*/  @!P4 IMAD.IADD R9, R9, 0x1, -R0 ;  /* 0x000000010909c824 */ /* 0x000fe400078e0a00 */
[----:B------:R-:W-:Y:S02]  /*1a790*/  IMAD R2, R0, R2, R10 ;  /* 0x0000000200027224 */ /* 0x000fe400078e020a */
[----:B------:R-:W-:Y:S02]  /*1a7a0*/  IMAD.MOV R13, RZ, RZ, -R13 ;  /* 0x000000ffff0d7224 */ /* 0x000fe400078e0a0d */
[----:B------:R-:W-:-:S04]  /*1a7b0*/  IMAD.HI.U32 R10, R6, R16, RZ ;  /* 0x00000010060a7227 */ /* 0x000fc800078e00ff */
[C---:B0-----:R-:W-:Y:S02]  /*1a7c0*/  IMAD R7, R0.reuse, R18, R17 ;  /* 0x0000001200077224 */ /* 0x041fe400078e0211 */
[----:B------:R-:W-:Y:S02]  /*1a7d0*/  IMAD.MOV.U32 R17, RZ, RZ, R9 ;  /* 0x000000ffff117224 */ /* 0x000fe400078e0009 */
[C---:B------:R-:W-:Y:S01]  /*1a7e0*/  IMAD R12, R0.reuse, R13, R12 ;  /* 0x0000000d000c7224 */ /* 0x040fe200078e020c */
[C---:B------:R-:W-:Y:S01]  /*1a7f0*/  ISETP.GT.U32.AND P4, PT, R0.reuse, R7, PT ;  /* 0x000000070000720c */ /* 0x040fe20003f84070 */
[----:B------:R-:W-:Y:S02]  /*1a800*/  IMAD.MOV R10, RZ, RZ, -R10 ;  /* 0x000000ffff0a7224 */ /* 0x000fe400078e0a0a */
[----:B------:R-:W-:Y:S01]  /*1a810*/  @!P6 IMAD.MOV R17, RZ, RZ, -R17 ;  /* 0x000000ffff11e224 */ /* 0x000fe200078e0a11 */
[C---:B------:R-:W-:Y:S01]  /*1a820*/  ISETP.GT.U32.AND P6, PT, R0.reuse, R2, PT ;  /* 0x000000020000720c */ /* 0x040fe20003fc4070 */
[----:B------:R-:W-:-:S02]  /*1a830*/  IMAD R13, R0, R10, R16 ;  /* 0x0000000a000d7224 */ /* 0x000fc400078e0210 */
[--C-:B------:R-:W-:Y:S01]  /*1a840*/  @!P3 IMAD.IADD R8, R8, 0x1, -R0.reuse ;  /* 0x000000010808b824 */ /* 0x100fe200078e0a00 */
[C---:B------:R-:W-:Y:S01]  /*1a850*/  ISETP.GT.U32.AND P3, PT, R0.reuse, R12, PT ;  /* 0x0000000c0000720c */ /* 0x040fe20003f64070 */
[----:B------:R-:W-:Y:S01]  /*1a860*/  @!P1 IMAD.IADD R11, R11, 0x1, -R0 ;  /* 0x000000010b0b9824 */ /* 0x000fe200078e0a00 */
[----:B------:R-:W-:Y:S01]  /*1a870*/  ISETP.GT.U32.AND P1, PT, R0, R13, PT ;  /* 0x0000000d0000720c */ /* 0x000fe20003f24070 */
[----:B------:R-:W-:Y:S01]  /*1a880*/  IMAD.MOV.U32 R18, RZ, RZ, R20 ;  /* 0x000000ffff127224 */ /* 0x000fe200078e0014 */
[----:B------:R0:W-:Y:S01]  /*1a890*/  STL [R1+0x200], R17 ;  /* 0x0002001101007387 */ /* 0x0001e20000100800 */
[----:B------:R-:W-:-:S03]  /*1a8a0*/  @!P4 IADD3 R7, R7, -R0, RZ ;  /* 0x800000000707c210 */ /* 0x000fc60007ffe0ff */
[----:B------:R-:W3:Y:S01]  /*1a8b0*/  LDL.LU R20, [R1+0xb94] ;  /* 0x000b940001147983 */ /* 0x000ee20000300800 */
[----:B------:R-:W-:Y:S01]  /*1a8c0*/  ISETP.GT.U32.AND P4, PT, R0, R7, PT ;  /* 0x000000070000720c */ /* 0x000fe20003f84070 */
[----:B------:R-:W-:Y:S02]  /*1a8d0*/  IMAD.MOV.U32 R16, RZ, RZ, R8 ;  /* 0x000000ffff107224 */ /* 0x000fe400078e0008 */
[----:B------:R-:W-:Y:S02]  /*1a8e0*/  @!P6 IMAD.IADD R2, R2, 0x1, -R0 ;  /* 0x000000010202e824 */ /* 0x000fe400078e0a00 */
[----:B0-----:R-:W-:Y:S02]  /*1a8f0*/  IMAD.MOV.U32 R17, RZ, RZ, R22 ;  /* 0x000000ffff117224 */ /* 0x001fe400078e0016 */
[----:B------:R-:W3:Y:S01]  /*1a900*/  LDL.LU R22, [R1+0xb98] ;  /* 0x000b980001167983 */ /* 0x000ee20000300800 */
[----:B------:R-:W-:Y:S02]  /*1a910*/  @!P3 IMAD.IADD R12, R12, 0x1, -R0 ;  /* 0x000000010c0cb824 */ /* 0x000fe400078e0a00 */
[----:B------:R-:W-:Y:S01]  /*1a920*/  @!P0 IMAD.MOV R16, RZ, RZ, -R16 ;  /* 0x000000ffff108224 */ /* 0x000fe200078e0a10 */
[C---:B------:R-:W-:Y:S01]  /*1a930*/  ISETP.GT.U32.AND P0, PT, R0.reuse, R2, PT ;  /* 0x000000020000720c */ /* 0x040fe20003f04070 */
[--C-:B------:R-:W-:Y:S01]  /*1a940*/  @!P1 IMAD.IADD R13, R13, 0x1, -R0.reuse ;  /* 0x000000010d0d9824 */ /* 0x100fe200078e0a00 */
[----:B------:R-:W-:Y:S01]  /*1a950*/  ISETP.GT.U32.AND P1, PT, R0, R12, PT ;  /* 0x0000000c0000720c */ /* 0x000fe20003f24070 */
[----:B------:R-:W-:Y:S01]  /*1a960*/  @!P5 IMAD.MOV R11, RZ, RZ, -R11 ;  /* 0x000000ffff0bd224 */ /* 0x000fe200078e0a0b */
[----:B------:R-:W-:Y:S01]  /*1a970*/  ISETP.GE.AND P6, PT, R18, RZ, PT ;  /* 0x000000ff1200720c */ /* 0x000fe20003fc6270 */
[----:B------:R-:W-:Y:S01]  /*1a980*/  @!P4 IMAD.IADD R7, R7, 0x1, -R0 ;  /* 0x000000010707c824 */ /* 0x000fe200078e0a00 */
[----:B------:R-:W-:-:S02]  /*1a990*/  ISETP.GT.U32.AND P5, PT, R0, R13, PT ;  /* 0x0000000d0000720c */ /* 0x000fc40003fa4070 */
[----:B------:R-:W-:Y:S02]  /*1a9a0*/  ISETP.GE.AND P4, PT, R17, RZ, PT ;  /* 0x000000ff1100720c */ /* 0x000fe40003f86270 */
[----:B------:R-:W-:Y:S01]  /*1a9b0*/  ISETP.GE.AND P3, PT, R21, RZ, PT ;  /* 0x000000ff1500720c */ /* 0x000fe20003f66270 */
[----:B------:R-:W-:Y:S02]  /*1a9c0*/  STL [R1+0x1dc], R16 ;  /* 0x0001dc1001007387 */ /* 0x000fe40000100800 */
[--C-:B------:R-:W-:Y:S02]  /*1a9d0*/  @!P0 IMAD.IADD R2, R2, 0x1, -R0.reuse ;  /* 0x0000000102028824 */ /* 0x100fe400078e0a00 */
[----:B------:R-:W-:Y:S01]  /*1a9e0*/  @!P1 IMAD.IADD R12, R12, 0x1, -R0 ;  /* 0x000000010c0c9824 */ /* 0x000fe200078e0a00 */
[----:B------:R-:W3:Y:S01]  /*1a9f0*/  LDL.LU R21, [R1+0xb9c] ;  /* 0x000b9c0001157983 */ /* 0x000ee20000300800 */
[----:B------:R-:W-:-:S03]  /*1aa00*/  @!P2 IMAD.MOV R7, RZ, RZ, -R7 ;  /* 0x000000ffff07a224 */ /* 0x000fc600078e0a07 */
[----:B------:R0:W-:Y:S01]  /*1aa10*/  STL [R1+0x1e8], R11 ;  /* 0x0001e80b01007387 */ /* 0x0001e20000100800 */
[----:B------:R-:W-:Y:S02]  /*1aa20*/  IMAD.MOV.U32 R17, RZ, RZ, R12 ;  /* 0x000000ffff117224 */ /* 0x000fe400078e000c */
[----:B------:R-:W-:Y:S01]  /*1aa30*/  @!P5 IMAD.IADD R13, R13, 0x1, -R0 ;  /* 0x000000010d0dd824 */ /* 0x000fe200078e0a00 */
[----:B--2---:R-:W-:Y:S01]  /*1aa40*/  IABS R10, R29 ;  /* 0x0000001d000a7213 */ /* 0x004fe20000000000 */
[----:B------:R-:W-:Y:S02]  /*1aa50*/  @!P4 IMAD.MOV R17, RZ, RZ, -R17 ;  /* 0x000000ffff11c224 */ /* 0x000fe400078e0a11 */
[----:B0-----:R-:W-:Y:S01]  /*1aa60*/  IMAD.MOV.U32 R11, RZ, RZ, R2 ;  /* 0x000000ffff0b7224 */ /* 0x001fe200078e0002 */
[----:B------:R-:W-:-:S03]  /*1aa70*/  ISETP.GE.AND P2, PT, R29, RZ, PT ;  /* 0x000000ff1d00720c */ /* 0x000fc60003f46270 */
[----:B------:R-:W-:Y:S01]  /*1aa80*/  @!P6 IMAD.MOV R11, RZ, RZ, -R11 ;  /* 0x000000ffff0be224 */ /* 0x000fe200078e0a0b */
[----:B------:R-:W-:Y:S01]  /*1aa90*/  STL [R1+0x1f0], R7 ;  /* 0x0001f00701007387 */ /* 0x000fe20000100800 */
[----:B------:R-:W-:Y:S02]  /*1aaa0*/  @!P3 IMAD.MOV R13, RZ, RZ, -R13 ;  /* 0x000000ffff0db224 */ /* 0x000fe400078e0a0d */
[----:B----4-:R-:W-:Y:S02]  /*1aab0*/  IMAD.MOV.U32 R29, RZ, RZ, R24 ;  /* 0x000000ffff1d7224 */ /* 0x010fe400078e0018 */
[----:B------:R-:W2:Y:S04]  /*1aac0*/  LDL.LU R24, [R1+0xbac] ;  /* 0x000bac0001187983 */ /* 0x000ea80000300800 */
[----:B------:R-:W-:Y:S04]  /*1aad0*/  STL [R1+0x1f8], R11 ;  /* 0x0001f80b01007387 */ /* 0x000fe80000100800 */
[----:B------:R-:W-:Y:S04]  /*1aae0*/  STL [R1+0x1f4], R17 ;  /* 0x0001f41101007387 */ /* 0x000fe80000100800 */
[----:B---3--:R0:W-:Y:S04]  /*1aaf0*/  STL [R1+0x3d68], R4 ;  /* 0x003d680401007387 */ /* 0x0081e80000100800 */
[----:B------:R1:W-:Y:S04]  /*1ab00*/  STL [R1+0x1ec], R13 ;  /* 0x0001ec0d01007387 */ /* 0x0003e80000100800 */
[----:B0-----:R-:W3:Y:S01]  /*1ab10*/  LDL.LU R4, [R1+0xba0] ;  /* 0x000ba00001047983 */ /* 0x001ee20000300800 */
[----:B------:R-:W-:Y:S01]  /*1ab20*/  IABS R9, R19 ;  /* 0x0000001300097213 */ /* 0x000fe20000000000 */
[----:B------:R-:W-:-:S04]  /*1ab30*/  IMAD.HI.U32 R16, R6, R10, RZ ;  /* 0x0000000a06107227 */ /* 0x000fc800078e00ff */
[----:B------:R-:W-:-:S04]  /*1ab40*/  IMAD.HI.U32 R8, R6, R9, RZ ;  /* 0x0000000906087227 */ /* 0x000fc800078e00ff */
[----:B------:R-:W-:Y:S02]  /*1ab50*/  IMAD.MOV R16, RZ, RZ, -R16 ;  /* 0x000000ffff107224 */ /* 0x000fe400078e0a10 */
[----:B------:R-:W-:Y:S02]  /*1ab60*/  IMAD.MOV R8, RZ, RZ, -R8 ;  /* 0x000000ffff087224 */ /* 0x000fe400078e0a08 */
[C---:B------:R-:W-:Y:S02]  /*1ab70*/  IMAD R10, R0.reuse, R16, R10 ;  /* 0x00000010000a7224 */ /* 0x040fe400078e020a */
[----:B------:R-:W-:-:S03]  /*1ab80*/  IMAD R9, R0, R8, R9 ;  /* 0x0000000800097224 */ /* 0x000fc600078e0209 */
[C---:B------:R-:W-:Y:S02]  /*1ab90*/  ISETP.GT.U32.AND P0, PT, R0.reuse, R10, PT ;  /* 0x0000000a0000720c */ /* 0x040fe40003f04070 */
[----:B------:R-:W-:-:S11]  /*1aba0*/  ISETP.GT.U32.AND P6, PT, R0, R9, PT ;  /* 0x000000090000720c */ /* 0x000fd60003fc4070 */
[--C-:B------:R-:W-:Y:S02]  /*1abb0*/  @!P0 IMAD.IADD R10, R10, 0x1, -R0.reuse ;  /* 0x000000010a0a8824 */ /* 0x100fe400078e0a00 */
[----:B------:R-:W-:-:S03]  /*1abc0*/  @!P6 IMAD.IADD R9, R9, 0x1, -R0 ;  /* 0x000000010909e824 */ /* 0x000fc600078e0a00 */
[C---:B------:R-:W-:Y:S02]  /*1abd0*/  ISETP.GT.U32.AND P4, PT, R0.reuse, R10, PT ;  /* 0x0000000a0000720c */ /* 0x040fe40003f84070 */
[----:B------:R-:W-:-:S11]  /*1abe0*/  ISETP.GT.U32.AND P6, PT, R0, R9, PT ;  /* 0x000000090000720c */ /* 0x000fd60003fc4070 */
[--C-:B------:R-:W-:Y:S02]  /*1abf0*/  @!P4 IMAD.IADD R10, R10, 0x1, -R0.reuse ;  /* 0x000000010a0ac824 */ /* 0x100fe400078e0a00 */
[----:B------:R-:W-:Y:S01]  /*1ac00*/  @!P6 IMAD.IADD R9, R9, 0x1, -R0 ;  /* 0x000000010909e824 */ /* 0x000fe200078e0a00 */
[----:B------:R-:W-:-:S05]  /*1ac10*/  IABS R8, R20 ;  /* 0x0000001400087213 */ /* 0x000fca0000000000 */
[----:B------:R-:W-:Y:S01]  /*1ac20*/  IMAD.HI.U32 R16, R6, R8, RZ ;  /* 0x0000000806107227 */ /* 0x000fe200078e00ff */
[----:B------:R-:W-:-:S03]  /*1ac30*/  IABS R7, R22 ;  /* 0x0000001600077213 */ /* 0x000fc60000000000 */
[----:B------:R-:W-:Y:S02]  /*1ac40*/  IMAD.MOV R12, RZ, RZ, -R16 ;  /* 0x000000ffff0c7224 */ /* 0x000fe400078e0a10 */
[----:B------:R-:W-:-:S04]  /*1ac50*/  IMAD.HI.U32 R11, R6, R7, RZ ;  /* 0x00000007060b7227 */ /* 0x000fc800078e00ff */
[----:B------:R-:W-:Y:S02]  /*1ac60*/  IMAD.MOV R11, RZ, RZ, -R11 ;  /* 0x000000ffff0b7224 */ /* 0x000fe400078e0a0b */
[C---:B------:R-:W-:Y:S02]  /*1ac70*/  IMAD R8, R0.reuse, R12, R8 ;  /* 0x0000000c00087224 */ /* 0x040fe400078e0208 */
[----:B------:R-:W-:-:S03]  /*1ac80*/  IMAD R7, R0, R11, R7 ;  /* 0x0000000b00077224 */ /* 0x000fc600078e0207 */
[C---:B------:R-:W-:Y:S02]  /*1ac90*/  ISETP.GT.U32.AND P4, PT, R0.reuse, R8, PT ;  /* 0x000000080000720c */ /* 0x040fe40003f84070 */
[----:B------:R-:W-:Y:S02]  /*1aca0*/  ISETP.GT.U32.AND P6, PT, R0, R7, PT ;  /* 0x000000070000720c */ /* 0x000fe40003fc4070 */
[----:B------:R-:W-:Y:S02]  /*1acb0*/  ISETP.GE.AND P0, PT, R22, RZ, PT ;  /* 0x000000ff1600720c */ /* 0x000fe40003f06270 */
[----:B------:R-:W-:Y:S01]  /*1acc0*/  IABS R2, R21 ;  /* 0x0000001500027213 */ /* 0x000fe20000000000 */
[----:B------:R-:W4:Y:S06]  /*1acd0*/  LDL.LU R22, [R1+0xbb0] ;  /* 0x000bb00001167983 */ /* 0x000f2c0000300800 */
[----:B------:R-:W-:-:S02]  /*1ace0*/  @!P4 IMAD.IADD R8, R8, 0x1, -R0 ;  /* 0x000000010808c824 */ /* 0x000fc400078e0a00 */
[----:B------:R-:W-:-:S04]  /*1acf0*/  IMAD.HI.U32 R17, R6, R2, RZ ;  /* 0x0000000206117227 */ /* 0x000fc800078e00ff */
[----:B------:R-:W-:Y:S01]  /*1ad00*/  @!P6 IMAD.IADD R7, R7, 0x1, -R0 ;  /* 0x000000010707e824 */ /* 0x000fe200078e0a00 */
[----:B------:R-:W-:Y:S01]  /*1ad10*/  ISETP.GT.U32.AND P6, PT, R0, R8, PT ;  /* 0x000000080000720c */ /* 0x000fe20003fc4070 */
[----:B------:R-:W-:Y:S01]  /*1ad20*/  IMAD.MOV R17, RZ, RZ, -R17 ;  /* 0x000000ffff117224 */ /* 0x000fe200078e0a11 */
[----:B------:R-:W-:-:S03]  /*1ad30*/  ISETP.GE.AND P1, PT, R19, RZ, PT ;  /* 0x000000ff1300720c */ /* 0x000fc60003f26270 */
[----:B------:R-:W-:Y:S01]  /*1ad40*/  IMAD R2, R0, R17, R2 ;  /* 0x0000001100027224 */ /* 0x000fe200078e0202 */
[----:B------:R-:W-:Y:S02]  /*1ad50*/  ISETP.GE.AND P5, PT, R20, RZ, PT ;  /* 0x000000ff1400720c */ /* 0x000fe40003fa6270 */
[----:B------:R-:W-:Y:S01]  /*1ad60*/  ISETP.GE.AND P3, PT, R21, RZ, PT ;  /* 0x000000ff1500720c */ /* 0x000fe20003f66270 */
[----:B------:R-:W-:Y:S01]  /*1ad70*/  IMAD.MOV.U32 R21, RZ, RZ, R10 ;  /* 0x000000ffff157224 */ /* 0x000fe200078e000a */
[----:B------:R-:W-:-:S03]  /*1ad80*/  IABS R12, R23 ;  /* 0x00000017000c7213 */ /* 0x000fc60000000000 */
[----:B------:R-:W-:Y:S02]  /*1ad90*/  @!P6 IMAD.IADD R8, R8, 0x1, -R0 ;  /* 0x000000010808e824 */ /* 0x000fe400078e0a00 */
[----:B------:R-:W-:Y:S02]  /*1ada0*/  @!P2 IMAD.MOV R21, RZ, RZ, -R21 ;  /* 0x000000ffff15a224 */ /* 0x000fe400078e0a15 */
[----:B------:R-:W-:Y:S01]  /*1adb0*/  @!P1 IMAD.MOV R9, RZ, RZ, -R9 ;  /* 0x000000ffff099224 */ /* 0x000fe200078e0a09 */
[----:B-1----:R-:W-:Y:S02]  /*1adc0*/  IABS R13, R29 ;  /* 0x0000001d000d7213 */ /* 0x002fe40000000000 */
[----:B---3--:R-:W-:-:S05]  /*1add0*/  IABS R11, R4 ;  /* 0x00000004000b7213 */ /* 0x008fca0000000000 */
[----:B------:R-:W-:-:S04]  /*1ade0*/  IMAD.HI.U32 R17, R6, R11, RZ ;  /* 0x0000000b06117227 */ /* 0x000fc800078e00ff */
[----:B------:R-:W-:-:S04]  /*1adf0*/  IMAD.MOV R17, RZ, RZ, -R17 ;  /* 0x000000ffff117224 */ /* 0x000fc800078e0a11 */
[----:B------:R-:W-:Y:S02]  /*1ae00*/  IMAD R11, R0, R17, R11 ;  /* 0x00000011000b7224 */ /* 0x000fe400078e020b */
[----:B------:R-:W-:Y:S02]  /*1ae10*/  IMAD.MOV.U32 R17, RZ, RZ, R23 ;  /* 0x000000ffff117224 */ /* 0x000fe400078e0017 */
[----:B------:R-:W-:Y:S02]  /*1ae20*/  IMAD.MOV.U32 R23, RZ, RZ, R8 ;  /* 0x000000ffff177224 */ /* 0x000fe400078e0008 */
[----:B------:R-:W-:Y:S02]  /*1ae30*/  IMAD.MOV.U32 R10, RZ, RZ, R4 ;  /* 0x000000ffff0a7224 */ /* 0x000fe400078e0004 */
[----:B------:R-:W3:Y:S01]  /*1ae40*/  LDL.LU R4, [R1+0x3d68] ;  /* 0x003d680001047983 */ /* 0x000ee20000300800 */
[----:B------:R-:W-:Y:S02]  /*1ae50*/  @!P5 IMAD.MOV R23, RZ, RZ, -R23 ;  /* 0x000000ffff17d224 */ /* 0x000fe400078e0a17 */
[----:B------:R-:W-:Y:S01]  /*1ae60*/  ISETP.GE.AND P1, PT, R10, RZ, PT ;  /* 0x000000ff0a00720c */ /* 0x000fe20003f26270 */
[----:B------:R0:W-:Y:S01]  /*1ae70*/  STL [R1+0x1e4], R21 ;  /* 0x0001e41501007387 */ /* 0x0001e20000100800 */
[----:B------:R-:W-:-:S03]  /*1ae80*/  IMAD.MOV.U32 R10, RZ, RZ, R29 ;  /* 0x000000ffff0a7224 */ /* 0x000fc600078e001d */
[----:B------:R-:W-:Y:S04]  /*1ae90*/  STL [R1+0x1e0], R9 ;  /* 0x0001e00901007387 */ /* 0x000fe80000100800 */
[----:B0-----:R-:W3:Y:S04]  /*1aea0*/  LDL.LU R21, [R1+0xbb4] ;  /* 0x000bb40001157983 */ /* 0x001ee80000300800 */
[----:B------:R-:W3:Y:S04]  /*1aeb0*/  LDL.LU R29, [R1+0xbb8] ;  /* 0x000bb800011d7983 */ /* 0x000ee80000300800 */
[----:B------:R0:W-:Y:S04]  /*1aec0*/  STL [R1+0x1d8], R23 ;  /* 0x0001d81701007387 */ /* 0x0001e80000100800 */
[----:B0-----:R-:W3:Y:S01]  /*1aed0*/  LDL.LU R23, [R1+0xbbc] ;  /* 0x000bbc0001177983 */ /* 0x001ee20000300800 */
[----:B------:R-:W-:Y:S01]  /*1aee0*/  ISETP.GT.U32.AND P4, PT, R0, R2, PT ;  /* 0x000000020000720c */ /* 0x000fe20003f84070 */
[----:B------:R-:W-:Y:S01]  /*1aef0*/  IMAD.HI.U32 R18, R6, R12, RZ ;  /* 0x0000000c06127227 */ /* 0x000fe200078e00ff */
[----:B------:R-:W-:-:S03]  /*1af00*/  ISETP.GT.U32.AND P2, PT, R0, R7, PT ;  /* 0x000000070000720c */ /* 0x000fc60003f44070 */
[----:B------:R-:W-:Y:S01]  /*1af10*/  IMAD.HI.U32 R19, R6, R13, RZ ;  /* 0x0000000d06137227 */ /* 0x000fe200078e00ff */
[----:B--2---:R-:W-:-:S03]  /*1af20*/  IABS R16, R24 ;  /* 0x0000001800107213 */ /* 0x004fc60000000000 */
[----:B------:R-:W-:-:S04]  /*1af30*/  IMAD.MOV R18, RZ, RZ, -R18 ;  /* 0x000000ffff127224 */ /* 0x000fc800078e0a12 */
[----:B------:R-:W-:Y:S02]  /*1af40*/  @!P4 IMAD.IADD R2, R2, 0x1, -R0 ;  /* 0x000000010202c824 */ /* 0x000fe400078e0a00 */
[----:B------:R-:W-:Y:S02]  /*1af50*/  IMAD.MOV R19, RZ, RZ, -R19 ;  /* 0x000000ffff137224 */ /* 0x000fe400078e0a13 */
[C---:B------:R-:W-:Y:S01]  /*1af60*/  IMAD R12, R0.reuse, R18, R12 ;  /* 0x00000012000c7224 */ /* 0x040fe200078e020c */
[----:B------:R-:W-:Y:S01]  /*1af70*/  ISETP.GT.U32.AND P4, PT, R0, R2, PT ;  /* 0x000000020000720c */ /* 0x000fe20003f84070 */
[----:B------:R-:W-:Y:S01]  /*1af80*/  IMAD.HI.U32 R20, R6, R16, RZ ;  /* 0x0000001006147227 */ /* 0x000fe200078e00ff */
[C---:B------:R-:W-:Y:S01]  /*1af90*/  ISETP.GT.U32.AND P6, PT, R0.reuse, R11, PT ;  /* 0x0000000b0000720c */ /* 0x040fe20003fc4070 */
[----:B------:R-:W2:Y:S02]  /*1afa0*/  LDL.LU R18, [R1+0xbc0] ;  /* 0x000bc00001127983 */ /* 0x000ea40000300800 */
[----:B------:R-:W-:-:S02]  /*1afb0*/  IMAD R19, R0, R19, R13 ;  /* 0x0000001300137224 */ /* 0x000fc400078e020d */
[----:B------:R-:W-:Y:S01]  /*1afc0*/  @!P2 IMAD.IADD R7, R7, 0x1, -R0 ;  /* 0x000000010707a824 */ /* 0x000fe200078e0a00 */
[C---:B------:R-:W-:Y:S01]  /*1afd0*/  ISETP.GT.U32.AND P2, PT, R0.reuse, R12, PT ;  /* 0x0000000c0000720c */ /* 0x040fe20003f44070 */
[----:B------:R-:W-:Y:S01]  /*1afe0*/  IMAD.MOV R20, RZ, RZ, -R20 ;  /* 0x000000ffff147224 */ /* 0x000fe200078e0a14 */
[----:B------:R-:W-:-:S03]  /*1aff0*/  ISETP.GT.U32.AND P5, PT, R0, R19, PT ;  /* 0x000000130000720c */ /* 0x000fc60003fa4070 */
[----:B------:R-:W-:Y:S02]  /*1b000*/  IMAD R16, R0, R20, R16 ;  /* 0x0000001400107224 */ /* 0x000fe400078e0210 */
[----:B------:R-:W-:-:S03]  /*1b010*/  @!P4 IMAD.IADD R2, R2, 0x1, -R0 ;  /* 0x000000010202c824 */ /* 0x000fc600078e0a00 */
[----:B------:R-:W-:Y:S01]  /*1b020*/  ISETP.GT.U32.AND P4, PT, R0, R16, PT ;  /* 0x000000100000720c */ /* 0x000fe20003f84070 */
[----:B------:R-:W-:Y:S02]  /*1b030*/  IMAD.MOV.U32 R13, RZ, RZ, R7 ;  /* 0x000000ffff0d7224 */ /* 0x000fe400078e0007 */
[--C-:B------:R-:W-:Y:S02]  /*1b040*/  @!P2 IMAD.IADD R12, R12, 0x1, -R0.reuse ;  /* 0x000000010c0ca824 */ /* 0x100fe400078e0a00 */
[--C-:B------:R-:W-:Y:S02]  /*1b050*/  @!P6 IMAD.IADD R11, R11, 0x1, -R0.reuse ;  /* 0x000000010b0be824 */ /* 0x100fe400078e0a00 */
[----:B------:R-:W-:Y:S01]  /*1b060*/  @!P5 IMAD.IADD R19, R19, 0x1, -R0 ;  /* 0x000000011313d824 */ /* 0x000fe200078e0a00 */
[----:B------:R-:W-:Y:S02]  /*1b070*/  ISETP.GT.U32.AND P5, PT, R0, R12, PT ;  /* 0x0000000c0000720c */ /* 0x000fe40003fa4070 */
[----:B----4-:R-:W-:-:S05]  /*1b080*/  IABS R9, R22 ;  /* 0x0000001600097213 */ /* 0x010fca0000000000 */
[----:B------:R-:W-:Y:S01]  /*1b090*/  IMAD.MOV.U32 R7, RZ, RZ, R9 ;  /* 0x000000ffff077224 */ /* 0x000fe200078e0009 */
[----:B------:R-:W-:-:S03]  /*1b0a0*/  ISETP.GT.U32.AND P2, PT, R0, R11, PT ;  /* 0x0000000b0000720c */ /* 0x000fc60003f44070 */
[----:B------:R-:W-:Y:S01]  /*1b0b0*/  IMAD.HI.U32 R9, R6, R7, RZ ;  /* 0x0000000706097227 */ /* 0x000fe200078e00ff */
[----:B------:R-:W-:-:S03]  /*1b0c0*/  ISETP.GE.AND P6, PT, R10, RZ, PT ;  /* 0x000000ff0a00720c */ /* 0x000fc60003fc6270 */
[----:B------:R-:W-:Y:S02]  /*1b0d0*/  IMAD.MOV R9, RZ, RZ, -R9 ;  /* 0x000000ffff097224 */ /* 0x000fe400078e0a09 */
[----:B------:R-:W-:Y:S02]  /*1b0e0*/  IMAD.MOV.U32 R10, RZ, RZ, R2 ;  /* 0x000000ffff0a7224 */ /* 0x000fe400078e0002 */
[----:B------:R-:W-:Y:S02]  /*1b0f0*/  @!P4 IMAD.IADD R16, R16, 0x1, -R0 ;  /* 0x000000011010c824 */ /* 0x000fe400078e0a00 */
[C---:B------:R-:W-:Y:S02]  /*1b100*/  IMAD R7, R0.reuse, R9, R7 ;  /* 0x0000000900077224 */ /* 0x040fe400078e0207 */
[----:B------:R-:W-:Y:S01]  /*1b110*/  @!P3 IMAD.MOV R10, RZ, RZ, -R10 ;  /* 0x000000ffff0ab224 */ /* 0x000fe200078e0a0a */
[----:B------:R-:W-:Y:S01]  /*1b120*/  ISETP.GT.U32.AND P3, PT, R0, R16, PT ;  /* 0x000000100000720c */ /* 0x000fe20003f64070 */
[--C-:B------:R-:W-:Y:S01]  /*1b130*/  @!P5 IMAD.IADD R12, R12, 0x1, -R0.reuse ;  /* 0x000000010c0cd824 */ /* 0x100fe200078e0a00 */
[----:B------:R-:W-:Y:S01]  /*1b140*/  ISETP.GT.U32.AND P5, PT, R0, R7, PT ;  /* 0x000000070000720c */ /* 0x000fe20003fa4070 */
[----:B------:R-:W-:Y:S01]  /*1b150*/  @!P2 IMAD.IADD R11, R11, 0x1, -R0 ;  /* 0x000000010b0ba824 */ /* 0x000fe200078e0a00 */
[----:B------:R-:W-:-:S02]  /*1b160*/  @!P0 IADD3 R13, -R13, RZ, RZ ;  /* 0x000000ff0d0d8210 */ /* 0x000fc40007ffe1ff */
[----:B------:R-:W-:Y:S01]  /*1b170*/  ISETP.GT.U32.AND P4, PT, R0, R19, PT ;  /* 0x000000130000720c */ /* 0x000fe20003f84070 */
[----:B------:R-:W-:Y:S02]  /*1b180*/  IMAD.MOV.U32 R20, RZ, RZ, R11 ;  /* 0x000000ffff147224 */ /* 0x000fe400078e000b */
[----:B------:R-:W-:Y:S02]  /*1b190*/  STL [R1+0x1d4], R13 ;  /* 0x0001d40d01007387 */ /* 0x000fe40000100800 */
[----:B------:R-:W-:Y:S01]  /*1b1a0*/  @!P1 IMAD.MOV R20, RZ, RZ, -R20 ;  /* 0x000000ffff149224 */ /* 0x000fe200078e0a14 */
[----:B------:R-:W-:Y:S01]  /*1b1b0*/  ISETP.GE.AND P0, PT, R17, RZ, PT ;  /* 0x000000ff1100720c */ /* 0x000fe20003f06270 */
[----:B------:R0:W-:Y:S01]  /*1b1c0*/  STL [R1+0x1d0], R10 ;  /* 0x0001d00a01007387 */ /* 0x0001e20000100800 */
[--C-:B------:R-:W-:Y:S01]  /*1b1d0*/  @!P3 IMAD.IADD R16, R16, 0x1, -R0.reuse ;  /* 0x000000011010b824 */ /* 0x100fe200078e0a00 */
[----:B------:R-:W-:Y:S01]  /*1b1e0*/  ISETP.GE.AND P3, PT, R22, RZ, PT ;  /* 0x000000ff1600720c */ /* 0x000fe20003f66270 */
[--C-:B------:R-:W-:Y:S01]  /*1b1f0*/  @!P5 IMAD.IADD R7, R7, 0x1, -R0.reuse ;  /* 0x000000010707d824 */ /* 0x100fe200078e0a00 */
[----:B------:R-:W-:Y:S01]  /*1b200*/  ISETP.GE.AND P2, PT, R24, RZ, PT ;  /* 0x000000ff1800720c */ /* 0x000fe20003f46270 */
[----:B------:R-:W4:Y:S04]  /*1b210*/  LDL.LU R22, [R1+0xbc4] ;  /* 0x000bc40001167983 */ /* 0x000f280000300800 */
[----:B------:R-:W2:Y:S01]  /*1b220*/  LDL.LU R24, [R1+0xbcc] ;  /* 0x000bcc0001187983 */ /* 0x000ea20000300800 */
[----:B------:R-:W-:-:S03]  /*1b230*/  @!P4 IMAD.IADD R19, R19, 0x1, -R0 ;  /* 0x000000011313c824 */ /* 0x000fc600078e0a00 */
[----:B------:R-:W-:Y:S01]  /*1b240*/  STL [R1+0x1cc], R20 ;  /* 0x0001cc1401007387 */ /* 0x000fe20000100800 */
[----:B------:R-:W-:-:S03]  /*1b250*/  @!P0 IMAD.MOV R12, RZ, RZ, -R12 ;  /* 0x000000ffff0c8224 */ /* 0x000fc600078e0a0c */
[----:B------:R-:W-:Y:S01]  /*1b260*/  @!P2 IMAD.MOV R16, RZ, RZ, -R16 ;  /* 0x000000ffff10a224 */ /* 0x000fe200078e0a10 */
[----:B---3--:R-:W-:Y:S02]  /*1b270*/  IABS R8, R21 ;  /* 0x0000001500087213 */ /* 0x008fe40000000000 */
[----:B------:R-:W-:Y:S02]  /*1b280*/  ISETP.GE.AND P5, PT, R21, RZ, PT ;  /* 0x000000ff1500720c */ /* 0x000fe40003fa6270 */
[----:B------:R-:W3:Y:S01]  /*1b290*/  LDL.LU R21, [R1+0xbc8] ;  /* 0x000bc80001157983 */ /* 0x000ee20000300800 */
[----:B0-----:R-:W-:-:S05]  /*1b2a0*/  IABS R10, R23 ;  /* 0x00000017000a7213 */ /* 0x001fca0000000000 */
[----:B------:R-:W-:-:S04]  /*1b2b0*/  IMAD.HI.U32 R17, R6, R10, RZ ;  /* 0x0000000a06117227 */ /* 0x000fc800078e00ff */
[----:B------:R-:W-:Y:S02]  /*1b2c0*/  IMAD.MOV R11, RZ, RZ, -R17 ;  /* 0x000000ffff0b7224 */ /* 0x000fe400078e0a11 */
[----:B------:R-:W-:-:S04]  /*1b2d0*/  IMAD.MOV.U32 R17, RZ, RZ, R19 ;  /* 0x000000ffff117224 */ /* 0x000fc800078e0013 */
[----:B------:R-:W-:Y:S01]  /*1b2e0*/  @!P6 IMAD.MOV R17, RZ, RZ, -R17 ;  /* 0x000000ffff11e224 */ /* 0x000fe200078e0a11 */
[----:B------:R0:W-:Y:S01]  /*1b2f0*/  STL [R1+0x1c8], R12 ;  /* 0x0001c80c01007387 */ /* 0x0001e20000100800 */
[----:B------:R-:W-:-:S03]  /*1b300*/  ISETP.GE.AND P2, PT, R23, RZ, PT ;  /* 0x000000ff1700720c */ /* 0x000fc60003f46270 */
[----:B------:R-:W-:Y:S04]  /*1b310*/  STL [R1+0x1c4], R17 ;  /* 0x0001c41101007387 */ /* 0x000fe80000100800 */
[----:B------:R-:W-:Y:S04]  /*1b320*/  STL [R1+0x1b8], R16 ;  /* 0x0001b81001007387 */ /* 0x000fe80000100800 */
[----:B------:R-:W2:Y:S01]  /*1b330*/  LDL R23, [R1+0xbd4] ;  /* 0x000bd40001177983 */ /* 0x000ea20000100800 */
[----:B------:R-:W-:-:S04]  /*1b340*/  IMAD.HI.U32 R2, R6, R8, RZ ;  /* 0x0000000806027227 */ /* 0x000fc800078e00ff */
[----:B------:R-:W-:-:S04]  /*1b350*/  IMAD.MOV R2, RZ, RZ, -R2 ;  /* 0x000000ffff027224 */ /* 0x000fc800078e0a02 */
[----:B------:R-:W-:-:S05]  /*1b360*/  IMAD R2, R0, R2, R8 ;  /* 0x0000000200027224 */ /* 0x000fca00078e0208 */
[C---:B------:R-:W-:Y:S02]  /*1b370*/  ISETP.GT.U32.AND P4, PT, R0.reuse, R2, PT ;  /* 0x000000020000720c */ /* 0x040fe40003f84070 */
[----:B------:R-:W-:-:S11]  /*1b380*/  ISETP.GT.U32.AND P1, PT, R0, R7, PT ;  /* 0x000000070000720c */ /* 0x000fd60003f24070 */
[----:B------:R-:W-:-:S05]  /*1b390*/  @!P4 IMAD.IADD R2, R2, 0x1, -R0 ;  /* 0x000000010202c824 */ /* 0x000fca00078e0a00 */
[C---:B------:R-:W-:Y:S02]  /*1b3a0*/  ISETP.GT.U32.AND P4, PT, R0.reuse, R2, PT ;  /* 0x000000020000720c */ /* 0x040fe40003f84070 */
[----:B------:R-:W-:Y:S02]  /*1b3b0*/  IABS R13, R29 ;  /* 0x0000001d000d7213 */ /* 0x000fe40000000000 */
[----:B------:R-:W-:Y:S02]  /*1b3c0*/  ISETP.GE.AND P6, PT, R29, RZ, PT ;  /* 0x000000ff1d00720c */ /* 0x000fe40003fc6270 */
[----:B------:R-:W2:Y:S01]  /*1b3d0*/  LDL R29, [R1+0xbd0] ;  /* 0x000bd000011d7983 */ /* 0x000ea20000100800 */
[----:B0-----:R-:W-:Y:S02]  /*1b3e0*/  IMAD R12, R0, R11, R10 ;  /* 0x0000000b000c7224 */ /* 0x001fe400078e020a */
[----:B------:R-:W-:-:S04]  /*1b3f0*/  @!P1 IMAD.IADD R7, R7, 0x1, -R0 ;  /* 0x0000000107079824 */ /* 0x000fc800078e0a00 */
[----:B------:R-:W-:-:S04]  /*1b400*/  @!P4 IMAD.IADD R2, R2, 0x1, -R0 ;  /* 0x000000010202c824 */ /* 0x000fc800078e0a00 */
[----:B------:R-:W-:Y:S02]  /*1b410*/  IMAD.MOV.U32 R10, RZ, RZ, R2 ;  /* 0x000000ffff0a7224 */ /* 0x000fe400078e0002 */
[----:B------:R-:W-:Y:S02]  /*1b420*/  @!P3 IMAD.MOV R7, RZ, RZ, -R7 ;  /* 0x000000ffff07b224 */ /* 0x000fe400078e0a07 */
[----:B------:R-:W-:-:S03]  /*1b430*/  @!P5 IMAD.MOV R10, RZ, RZ, -R10 ;  /* 0x000000ffff0ad224 */ /* 0x000fc600078e0a0a */
[----:B------:R0:W-:Y:S04]  /*1b440*/  STL [R1+0x1bc], R7 ;  /* 0x0001bc0701007387 */ /* 0x0001e80000100800 */
[----:B------:R2:W-:Y:S01]  /*1b450*/  STL [R1+0x1c0], R10 ;  /* 0x0001c00a01007387 */ /* 0x0005e20000100800 */
[----:B----4-:R-:W-:Y:S02]  /*1b460*/  ISETP.GE.AND P3, PT, R22, RZ, PT ;  /* 0x000000ff1600720c */ /* 0x010fe40003f66270 */
[----:B0-----:R-:W-:Y:S02]  /*1b470*/  IABS R7, R22 ;  /* 0x0000001600077213 */ /* 0x001fe40000000000 */
[----:B------:R-:W4:Y:S01]  /*1b480*/  LDL.LU R22, [R1+0xbd8] ;  /* 0x000bd80001167983 */ /* 0x000f220000300800 */
[----:B---3--:R-:W-:-:S02]  /*1b490*/  ISETP.GE.AND P5, PT, R21, RZ, PT ;  /* 0x000000ff1500720c */ /* 0x008fc40003fa6270 */
[----:B------:R-:W-:Y:S02]  /*1b4a0*/  IABS R2, R21 ;  /* 0x0000001500027213 */ /* 0x000fe40000000000 */
[----:B------:R-:W3:Y:S01]  /*1b4b0*/  LDL.LU R21, [R1+0xbdc] ;  /* 0x000bdc0001157983 */ /* 0x000ee20000300800 */
[----:B--2---:R-:W-:-:S03]  /*1b4c0*/  IABS R10, R23 ;  /* 0x00000017000a7213 */ /* 0x004fc60000000000 */
[----:B------:R-:W2:Y:S01]  /*1b4d0*/  LDL R23, [R1+0xbe0] ;  /* 0x000be00001177983 */ /* 0x000ea20000100800 */
[----:B------:R-:W-:-:S04]  /*1b4e0*/  IMAD.HI.U32 R9, R6, R13, RZ ;  /* 0x0000000d06097227 */ /* 0x000fc800078e00ff */
[----:B------:R-:W-:-:S04]  /*1b4f0*/  IMAD.MOV R9, RZ, RZ, -R9 ;  /* 0x000000ffff097224 */ /* 0x000fc800078e0a09 */
[C---:B------:R-:W-:Y:S01]  /*1b500*/  IMAD R13, R0.reuse, R9, R13 ;  /* 0x00000009000d7224 */ /* 0x040fe200078e020d */
[----:B------:R-:W-:-:S04]  /*1b510*/  ISETP.GT.U32.AND P4, PT, R0, R12, PT ;  /* 0x0000000c0000720c */ /* 0x000fc80003f84070 */
[----:B------:R-:W-:Y:S02]  /*1b520*/  ISETP.GT.U32.AND P0, PT, R0, R13, PT ;  /* 0x0000000d0000720c */ /* 0x000fe40003f04070 */
[----:B------:R-:W-:-:S05]  /*1b530*/  IABS R8, R18 ;  /* 0x0000001200087213 */ /* 0x000fca0000000000 */
[----:B------:R-:W-:-:S04]  /*1b540*/  IMAD.HI.U32 R9, R6, R8, RZ ;  /* 0x0000000806097227 */ /* 0x000fc800078e00ff */
[--C-:B------:R-:W-:Y:S02]  /*1b550*/  @!P4 IMAD.IADD R12, R12, 0x1, -R0.reuse ;  /* 0x000000010c0cc824 */ /* 0x100fe400078e0a00 */
[----:B------:R-:W-:Y:S02]  /*1b560*/  @!P0 IMAD.IADD R13, R13, 0x1, -R0 ;  /* 0x000000010d0d8824 */ /* 0x000fe400078e0a00 */
[----:B------:R-:W-:Y:S01]  /*1b570*/  IMAD.MOV R9, RZ, RZ, -R9 ;  /* 0x000000ffff097224 */ /* 0x000fe200078e0a09 */
[C---:B------:R-:W-:Y:S02]  /*1b580*/  ISETP.GT.U32.AND P4, PT, R0.reuse, R12, PT ;  /* 0x0000000c0000720c */ /* 0x040fe40003f84070 */
[C---:B------:R-:W-:Y:S01]  /*1b590*/  ISETP.GT.U32.AND P0, PT, R0.reuse, R13, PT ;  /* 0x0000000d0000720c */ /* 0x040fe20003f04070 */
[----:B------:R-:W-:Y:S01]  /*1b5a0*/  IMAD R8, R0, R9, R8 ;  /* 0x0000000900087224 */ /* 0x000fe200078e0208 */
[----:B------:R-:W-:-:S05]  /*1b5b0*/  IABS R9, R29 ;  /* 0x0000001d00097213 */ /* 0x000fca0000000000 */
[----:B------:R-:W-:Y:S01]  /*1b5c0*/  IMAD.HI.U32 R17, R6, R9, RZ ;  /* 0x0000000906117227 */ /* 0x000fe200078e00ff */
[----:B------:R-:W-:-:S05]  /*1b5d0*/  IABS R11, R24 ;  /* 0x00000018000b7213 */ /* 0x000fca0000000000 */
[--C-:B------:R-:W-:Y:S02]  /*1b5e0*/  @!P0 IMAD.IADD R13, R13, 0x1, -R0.reuse ;  /* 0x000000010d0d8824 */ /* 0x100fe400078e0a00 */
[----:B------:R-:W-:Y:S02]  /*1b5f0*/  @!P4 IMAD.IADD R12, R12, 0x1, -R0 ;  /* 0x000000010c0cc824 */ /* 0x000fe400078e0a00 */
[----:B------:R-:W-:Y:S01]  /*1b600*/  IMAD.MOV R17, RZ, RZ, -R17 ;  /* 0x000000ffff117224 */ /* 0x000fe200078e0a11 */
[----:B------:R-:W-:Y:S01]  /*1b610*/  ISETP.GE.AND P1, PT, R18, RZ, PT ;  /* 0x000000ff1200720c */ /* 0x000fe20003f26270 */
[----:B------:R-:W-:Y:S01]  /*1b620*/  @!P6 IMAD.MOV R13, RZ, RZ, -R13 ;  /* 0x000000ffff0de224 */ /* 0x000fe200078e0a0d */
[C---:B------:R-:W-:Y:S01]  /*1b630*/  ISETP.GT.U32.AND P0, PT, R0.reuse, R8, PT ;  /* 0x000000080000720c */ /* 0x040fe20003f04070 */
[----:B------:R-:W-:Y:S02]  /*1b640*/  IMAD R9, R0, R17, R9 ;  /* 0x0000001100097224 */ /* 0x000fe400078e0209 */
[----:B------:R-:W-:-:S02]  /*1b650*/  @!P2 IMAD.MOV R12, RZ, RZ, -R12 ;  /* 0x000000ffff0ca224 */ /* 0x000fc400078e0a0c */
[----:B------:R-:W-:Y:S01]  /*1b660*/  IMAD.HI.U32 R18, R6, R11, RZ ;  /* 0x0000000b06127227 */ /* 0x000fe200078e00ff */
[----:B------:R-:W-:Y:S03]  /*1b670*/  STL [R1+0x1b4], R13 ;  /* 0x0001b40d01007387 */ /* 0x000fe60000100800 */
[----:B------:R-:W-:Y:S01]  /*1b680*/  IMAD.MOV R18, RZ, RZ, -R18 ;  /* 0x000000ffff127224 */ /* 0x000fe200078e0a12 */
[----:B------:R0:W-:Y:S03]  /*1b690*/  STL [R1+0x1b0], R12 ;  /* 0x0001b00c01007387 */ /* 0x0001e60000100800 */
[----:B------:R-:W-:Y:S01]  /*1b6a0*/  IMAD R11, R0, R18, R11 ;  /* 0x00000012000b7224 */ /* 0x000fe200078e020b */
[----:B------:R-:W4:Y:S01]  /*1b6b0*/  LDL.LU R29, [R1+0xbe8] ;  /* 0x000be800011d7983 */ /* 0x000f220000300800 */
[----:B------:R-:W-:Y:S01]  /*1b6c0*/  @!P0 IMAD.IADD R8, R8, 0x1, -R0 ;  /* 0x0000000108088824 */ /* 0x000fe200078e0a00 */
[----:B------:R-:W-:-:S02]  /*1b6d0*/  ISETP.GE.AND P0, PT, R24, RZ, PT ;  /* 0x000000ff1800720c */ /* 0x000fc40003f06270 */
[----:B------:R-:W4:Y:S01]  /*1b6e0*/  LDL.LU R24, [R1+0xbec] ;  /* 0x000bec0001187983 */ /* 0x000f220000300800 */
[----:B---3--:R-:W-:-:S05]  /*1b6f0*/  IABS R17, R21 ;  /* 0x0000001500117213 */ /* 0x008fca0000000000 */
[----:B0-----:R-:W-:-:S04]  /*1b700*/  IMAD.MOV.U32 R12, RZ, RZ, R17 ;  /* 0x000000ffff0c7224 */ /* 0x001fc800078e0011 */
[----:B------:R-:W-:-:S04]  /*1b710*/  IMAD.HI.U32 R18, R6, R12, RZ ;  /* 0x0000000c06127227 */ /* 0x000fc800078e00ff */
[----:B------:R-:W-:-:S04]  /*1b720*/  IMAD.MOV R18, RZ, RZ, -R18 ;  /* 0x000000ffff127224 */ /* 0x000fc800078e0a12 */
[----:B------:R-:W-:Y:S01]  /*1b730*/  IMAD R12, R0, R18, R12 ;  /* 0x00000012000c7224 */ /* 0x000fe200078e020c */
[----:B--2---:R-:W-:Y:S02]  /*1b740*/  IABS R13, R23 ;  /* 0x00000017000d7213 */ /* 0x004fe40000000000 */
[----:B------:R-:W2:Y:S04]  /*1b750*/  LDL.LU R23, [R1+0xbf0] ;  /* 0x000bf00001177983 */ /* 0x000ea80000300800 */
[----:B------:R-:W3:Y:S01]  /*1b760*/  LDL.LU R18, [R1+0xbd0] ;  /* 0x000bd00001127983 */ /* 0x000ee20000300800 */
[----:B------:R-:W-:-:S04]  /*1b770*/  IMAD.HI.U32 R16, R6, R7, RZ ;  /* 0x0000000706107227 */ /* 0x000fc800078e00ff */
[----:B------:R-:W-:-:S04]  /*1b780*/  IMAD.MOV R16, RZ, RZ, -R16 ;  /* 0x000000ffff107224 */ /* 0x000fc800078e0a10 */
[----:B------:R-:W-:-:S05]  /*1b790*/  IMAD R7, R0, R16, R7 ;  /* 0x0000001000077224 */ /* 0x000fca00078e0207 */
[----:B------:R-:W-:Y:S01]  /*1b7a0*/  ISETP.GT.U32.AND P4, PT, R0, R7, PT ;  /* 0x000000070000720c */ /* 0x000fe20003f84070 */
[----:B------:R-:W-:-:S04]  /*1b7b0*/  IMAD.HI.U32 R19, R6, R2, RZ ;  /* 0x0000000206137227 */ /* 0x000fc800078e00ff */
[----:B------:R-:W-:-:S04]  /*1b7c0*/  IMAD.MOV R19, RZ, RZ, -R19 ;  /* 0x000000ffff137224 */ /* 0x000fc800078e0a13 */
[----:B------:R-:W-:-:S04]  /*1b7d0*/  IMAD R2, R0, R19, R2 ;  /* 0x0000001300027224 */ /* 0x000fc800078e0202 */
[----:B------:R-:W-:Y:S01]  /*1b7e0*/  @!P4 IMAD.IADD R7, R7, 0x1, -R0 ;  /* 0x000000010707c824 */ /* 0x000fe200078e0a00 */
[----:B------:R-:W-:-:S04]  /*1b7f0*/  ISETP.GT.U32.AND P2, PT, R0, R2, PT ;  /* 0x000000020000720c */ /* 0x000fc80003f44070 */
[----:B------:R-:W-:Y:S01]  /*1b800*/  ISETP.GT.U32.AND P4, PT, R0, R7, PT ;  /* 0x000000070000720c */ /* 0x000fe20003f84070 */
[----:B------:R-:W-:Y:S01]  /*1b810*/  IMAD.HI.U32 R16, R6, R10, RZ ;  /* 0x0000000a06107227 */ /* 0x000fe200078e00ff */
[----:B----4-:R-:W-:Y:S02]  /*1b820*/  IABS R19, R22 ;  /* 0x0000001600137213 */ /* 0x010fe40000000000 */
[----:B------:R-:W-:Y:S01]  /*1b830*/  ISETP.GT.U32.AND P6, PT, R0, R8, PT ;  /* 0x000000080000720c */ /* 0x000fe20003fc4070 */
[----:B------:R-:W-:Y:S02]  /*1b840*/  IMAD.MOV R16, RZ, RZ, -R16 ;  /* 0x000000ffff107224 */ /* 0x000fe400078e0a10 */
[----:B------:R-:W-:-:S04]  /*1b850*/  IMAD.HI.U32 R20, R6, R19, RZ ;  /* 0x0000001306147227 */ /* 0x000fc800078e00ff */
[C---:B------:R-:W-:Y:S02]  /*1b860*/  IMAD R10, R0.reuse, R16, R10 ;  /* 0x00000010000a7224 */ /* 0x040fe400078e020a */
[----:B------:R-:W-:Y:S01]  /*1b870*/  @!P4 IMAD.IADD R7, R7, 0x1, -R0 ;  /* 0x000000010707c824 */ /* 0x000fe200078e0a00 */
[----:B------:R-:W-:Y:S01]  /*1b880*/  ISETP.GT.U32.AND P4, PT, R0, R9, PT ;  /* 0x000000090000720c */ /* 0x000fe20003f84070 */
[----:B------:R-:W-:Y:S01]  /*1b890*/  IMAD.MOV R20, RZ, RZ, -R20 ;  /* 0x000000ffff147224 */ /* 0x000fe200078e0a14 */
[----:B------:R-:W-:Y:S02]  /*1b8a0*/  IABS R16, R3 ;  /* 0x0000000300107213 */ /* 0x000fe40000000000 */
[----:B------:R-:W-:Y:S01]  /*1b8b0*/  @!P2 IADD3 R2, R2, -R0, RZ ;  /* 0x800000000202a210 */ /* 0x000fe20007ffe0ff */
[C---:B------:R-:W-:Y:S01]  /*1b8c0*/  IMAD R19, R0.reuse, R20, R19 ;  /* 0x0000001400137224 */ /* 0x040fe200078e0213 */
[----:B------:R-:W-:Y:S01]  /*1b8d0*/  ISETP.GT.U32.AND P2, PT, R0, R10, PT ;  /* 0x0000000a0000720c */ /* 0x000fe20003f44070 */
[----:B------:R-:W-:-:S04]  /*1b8e0*/  IMAD.HI.U32 R20, R6, R16, RZ ;  /* 0x0000001006147227 */ /* 0x000fc800078e00ff */
[----:B------:R-:W-:Y:S02]  /*1b8f0*/  @!P6 IMAD.IADD R8, R8, 0x1, -R0 ;  /* 0x000000010808e824 */ /* 0x000fe400078e0a00 */
[----:B------:R-:W-:Y:S01]  /*1b900*/  IMAD.MOV R20, RZ, RZ, -R20 ;  /* 0x000000ffff147224 */ /* 0x000fe200078e0a14 */
[C---:B------:R-:W-:Y:S01]  /*1b910*/  ISETP.GT.U32.AND P6, PT, R0.reuse, R11, PT ;  /* 0x0000000b0000720c */ /* 0x040fe20003fc4070 */
[----:B------:R-:W-:Y:S02]  /*1b920*/  @!P1 IMAD.MOV R8, RZ, RZ, -R8 ;  /* 0x000000ffff089224 */ /* 0x000fe400078e0a08 */
[----:B------:R-:W-:Y:S02]  /*1b930*/  @!P4 IMAD.IADD R9, R9, 0x1, -R0 ;  /* 0x000000010909c824 */ /* 0x000fe400078e0a00 */
[----:B------:R-:W-:Y:S02]  /*1b940*/  IMAD R16, R0, R20, R16 ;  /* 0x0000001400107224 */ /* 0x000fe400078e0210 */
[----:B------:R-:W4:Y:S01]  /*1b950*/  LDL.LU R20, [R1+0xbd4] ;  /* 0x000bd40001147983 */ /* 0x000f220000300800 */
[----:B------:R-:W-:Y:S01]  /*1b960*/  @!P2 IMAD.IADD R10, R10, 0x1, -R0 ;  /* 0x000000010a0aa824 */ /* 0x000fe200078e0a00 */
[----:B------:R-:W-:-:S02]  /*1b970*/  ISETP.GT.U32.AND P2, PT, R0, R9, PT ;  /* 0x000000090000720c */ /* 0x000fc40003f44070 */
[----:B------:R0:W-:Y:S02]  /*1b980*/  STL [R1+0x1ac], R8 ;  /* 0x0001ac0801007387 */ /* 0x0001e40000100800 */
[----:B------:R-:W-:Y:S02]  /*1b990*/  @!P6 IMAD.IADD R11, R11, 0x1, -R0 ;  /* 0x000000010b0be824 */ /* 0x000fe400078e0a00 */
[----:B0-----:R-:W-:-:S04]  /*1b9a0*/  IMAD.MOV.U32 R8, RZ, RZ, R7 ;  /* 0x000000ffff087224 */ /* 0x001fc800078e0007 */
[----:B------:R-:W-:Y:S01]  /*1b9b0*/  @!P3 IMAD.MOV R8, RZ, RZ, -R8 ;  /* 0x000000ffff08b224 */ /* 0x000fe200078e0a08 */
[----:B------:R-:W-:-:S04]  /*1b9c0*/  ISETP.GT.U32.AND P1, PT, R0, R11, PT ;  /* 0x0000000b0000720c */ /* 0x000fc80003f24070 */
[----:B------:R0:W-:Y:S01]  /*1b9d0*/  STL [R1+0x1a8], R8 ;  /* 0x0001a80801007387 */ /* 0x0001e20000100800 */
[----:B------:R-:W-:Y:S01]  /*1b9e0*/  @!P2 IMAD.IADD R9, R9, 0x1, -R0 ;  /* 0x000000010909a824 */ /* 0x000fe200078e0a00 */
[----:B------:R-:W-:Y:S01]  /*1b9f0*/  ISETP.GT.U32.AND P4, PT, R0, R2, PT ;  /* 0x000000020000720c */ /* 0x000fe20003f84070 */
[----:B------:R-:W-:Y:S01]  /*1ba00*/  IMAD.HI.U32 R17, R6, R13, RZ ;  /* 0x0000000d06117227 */ /* 0x000fe200078e00ff */
[----:B0-----:R-:W-:-:S03]  /*1ba10*/  IABS R8, R24 ;  /* 0x0000001800087213 */ /* 0x001fc60000000000 */
[----:B------:R-:W-:Y:S01]  /*1ba20*/  IMAD.MOV R17, RZ, RZ, -R17 ;  /* 0x000000ffff117224 */ /* 0x000fe200078e0a11 */
[----:B------:R-:W-:-:S03]  /*1ba30*/  IABS R7, R29 ;  /* 0x0000001d00077213 */ /* 0x000fc60000000000 */
[----:B------:R-:W-:Y:S02]  /*1ba40*/  IMAD R13, R0, R17, R13 ;  /* 0x00000011000d7224 */ /* 0x000fe400078e020d */
[----:B------:R-:W-:-:S04]  /*1ba50*/  IMAD.HI.U32 R17, R6, R7, RZ ;  /* 0x0000000706117227 */ /* 0x000fc800078e00ff */
[--C-:B------:R-:W-:Y:S01]  /*1ba60*/  @!P1 IMAD.IADD R11, R11, 0x1, -R0.reuse ;  /* 0x000000010b0b9824 */ /* 0x100fe200078e0a00 */
[----:B------:R-:W-:Y:S01]  /*1ba70*/  ISETP.GT.U32.AND P1, PT, R0, R13, PT ;  /* 0x0000000d0000720c */ /* 0x000fe20003f24070 */
[----:B------:R-:W-:Y:S01]  /*1ba80*/  @!P4 IMAD.IADD R2, R2, 0x1, -R0 ;  /* 0x000000010202c824 */ /* 0x000fe200078e0a00 */
[----:B------:R-:W-:Y:S01]  /*1ba90*/  ISETP.GT.U32.AND P4, PT, R0, R12, PT ;  /* 0x0000000c0000720c */ /* 0x000fe20003f84070 */
[----:B------:R-:W-:-:S04]  /*1baa0*/  IMAD.MOV R17, RZ, RZ, -R17 ;  /* 0x000000ffff117224 */ /* 0x000fc800078e0a11 */
[----:B------:R-:W-:Y:S02]  /*1bab0*/  IMAD R7, R0, R17, R7 ;  /* 0x0000001100077224 */ /* 0x000fe400078e0207 */
[----:B------:R-:W-:Y:S02]  /*1bac0*/  IMAD.MOV.U32 R17, RZ, RZ, R3 ;  /* 0x000000ffff117224 */ /* 0x000fe400078e0003 */
[----:B------:R-:W-:Y:S02]  /*1bad0*/  IMAD.MOV.U32 R3, RZ, RZ, R11 ;  /* 0x000000ffff037224 */ /* 0x000fe400078e000b */
[----:B------:R-:W-:Y:S02]  /*1bae0*/  @!P5 IMAD.MOV R2, RZ, RZ, -R2 ;  /* 0x000000ffff02d224 */ /* 0x000fe400078e0a02 */
[----:B------:R-:W-:Y:S02]  /*1baf0*/  @!P0 IMAD.MOV R3, RZ, RZ, -R3 ;  /* 0x000000ffff038224 */ /* 0x000fe400078e0a03 */
[--C-:B------:R-:W-:Y:S01]  /*1bb00*/  @!P1 IMAD.IADD R13, R13, 0x1, -R0.reuse ;  /* 0x000000010d0d9824 */ /* 0x100fe200078e0a00 */
[----:B------:R-:W-:Y:S01]  /*1bb10*/  ISETP.GE.AND P1, PT, R21, RZ, PT ;  /* 0x000000ff1500720c */ /* 0x000fe20003f26270 */
[----:B------:R-:W-:Y:S01]  /*1bb20*/  @!P4 IMAD.IADD R12, R12, 0x1, -R0 ;  /* 0x000000010c0cc824 */ /* 0x000fe200078e0a00 */
[----:B------:R-:W-:-:S02]  /*1bb30*/  ISETP.GE.AND P4, PT, R22, RZ, PT ;  /* 0x000000ff1600720c */ /* 0x000fc40003f86270 */
[----:B---3--:R-:W-:Y:S01]  /*1bb40*/  ISETP.GE.AND P2, PT, R18, RZ, PT ;  /* 0x000000ff1200720c */ /* 0x008fe20003f46270 */
[----:B------:R-:W-:-:S04]  /*1bb50*/  IMAD.HI.U32 R18, R6, R8, RZ ;  /* 0x0000000806127227 */ /* 0x000fc800078e00ff */
[----:B------:R-:W-:-:S04]  /*1bb60*/  IMAD.MOV R18, RZ, RZ, -R18 ;  /* 0x000000ffff127224 */ /* 0x000fc800078e0a12 */
[C---:B------:R-:W-:Y:S02]  /*1bb70*/  IMAD R8, R0.reuse, R18, R8 ;  /* 0x0000001200087224 */ /* 0x040fe400078e0208 */
[----:B------:R-:W3:Y:S04]  /*1bb80*/  LDL.LU R18, [R1+0xbe0] ;  /* 0x000be00001127983 */ /* 0x000ee80000300800 */
[----:B------:R-:W-:Y:S04]  /*1bb90*/  STL [R1+0x1a4], R2 ;  /* 0x0001a40201007387 */ /* 0x000fe80000100800 */
[----:B------:R-:W3:Y:S04]  /*1bba0*/  LDL.LU R21, [R1+0xbf8] ;  /* 0x000bf80001157983 */ /* 0x000ee80000300800 */
[----:B------:R0:W-:Y:S04]  /*1bbb0*/  STL [R1+0x1a0], R3 ;  /* 0x0001a00301007387 */ /* 0x0001e80000100800 */
[----:B------:R-:W3:Y:S04]  /*1bbc0*/  LDL.LU R22, [R1+0xbf4] ;  /* 0x000bf40001167983 */ /* 0x000ee80000300800 */
[----:B0-----:R-:W3:Y:S01]  /*1bbd0*/  LDL.LU R3, [R1+0xbfc] ;  /* 0x000bfc0001037983 */ /* 0x001ee20000300800 */
[----:B------:R-:W-:-:S13]  /*1bbe0*/  ISETP.GT.U32.AND P6, PT, R0, R19, PT ;  /* 0x000000130000720c */ /* 0x000fda0003fc4070 */
[----:B------:R-:W-:Y:S01]  /*1bbf0*/  @!P6 IMAD.IADD R19, R19, 0x1, -R0 ;  /* 0x000000011313e824 */ /* 0x000fe200078e0a00 */
[----:B------:R-:W-:-:S04]  /*1bc00*/  ISETP.GT.U32.AND P6, PT, R0, R10, PT ;  /* 0x0000000a0000720c */ /* 0x000fc80003fc4070 */
[----:B------:R-:W-:Y:S01]  /*1bc10*/  ISETP.GT.U32.AND P3, PT, R0, R19, PT ;  /* 0x000000130000720c */ /* 0x000fe20003f64070 */
[----:B------:R-:W-:-:S08]  /*1bc20*/  IMAD.MOV.U32 R2, RZ, RZ, R9 ;  /* 0x000000ffff027224 */ /* 0x000fd000078e0009 */
[----:B------:R-:W-:Y:S01]  /*1bc30*/  @!P6 IMAD.IADD R10, R10, 0x1, -R0 ;  /* 0x000000010a0ae824 */ /* 0x000fe200078e0a00 */
[----:B------:R-:W-:-:S03]  /*1bc40*/  ISETP.GT.U32.AND P6, PT, R0, R16, PT ;  /* 0x000000100000720c */ /* 0x000fc60003fc4070 */
[----:B------:R-:W-:Y:S01]  /*1bc50*/  @!P3 IMAD.IADD R19, R19, 0x1, -R0 ;  /* 0x000000011313b824 */ /* 0x000fe200078e0a00 */
[----:B----4-:R-:W-:Y:S01]  /*1bc60*/  ISETP.GE.AND P3, PT, R20, RZ, PT ;  /* 0x000000ff1400720c */ /* 0x010fe20003f66270 */
[----:B------:R-:W-:Y:S01]  /*1bc70*/  @!P2 IMAD.MOV R2, RZ, RZ, -R2 ;  /* 0x000000ffff02a224 */ /* 0x000fe200078e0a02 */
[C---:B------:R-:W-:Y:S01]  /*1bc80*/  ISETP.GT.U32.AND P0, PT, R0.reuse, R13, PT ;  /* 0x0000000d0000720c */ /* 0x040fe20003f04070 */
[----:B------:R-:W-:Y:S01]  /*1bc90*/  IMAD.MOV.U32 R9, RZ, RZ, R10 ;  /* 0x000000ffff097224 */ /* 0x000fe200078e000a */
[----:B------:R-:W-:Y:S02]  /*1bca0*/  ISETP.GT.U32.AND P5, PT, R0, R12, PT ;  /* 0x0000000c0000720c */ /* 0x000fe40003fa4070 */
[----:B------:R0:W-:Y:S03]  /*1bcb0*/  STL [R1+0x19c], R2 ;  /* 0x00019c0201007387 */ /* 0x0001e60000100800 */
[----:B------:R-:W-:-:S04]  /*1bcc0*/  @!P6 IMAD.IADD R16, R16, 0x1, -R0 ;  /* 0x000000011010e824 */ /* 0x000fc800078e0a00 */
[----:B------:R-:W-:Y:S02]  /*1bcd0*/  @!P3 IMAD.MOV R9, RZ, RZ, -R9 ;  /* 0x000000ffff09b224 */ /* 0x000fe400078e0a09 */
[----:B0-----:R-:W-:Y:S01]  /*1bce0*/  IMAD.MOV.U32 R2, RZ, RZ, R19 ;  /* 0x000000ffff027224 */ /* 0x001fe200078e0013 */
[----:B------:R-:W-:-:S03]  /*1bcf0*/  ISETP.GT.U32.AND P2, PT, R0, R16, PT ;  /* 0x000000100000720c */ /* 0x000fc60003f44070 */
[----:B------:R-:W-:Y:S01]  /*1bd00*/  @!P4 IMAD.MOV R2, RZ, RZ, -R2 ;  /* 0x000000ffff02c224 */ /* 0x000fe200078e0a02 */
[----:B------:R-:W-:Y:S01]  /*1bd10*/  STL [R1+0x198], R9 ;  /* 0x0001980901007387 */ /* 0x000fe20000100800 */
[--C-:B------:R-:W-:Y:S01]  /*1bd20*/  @!P0 IMAD.IADD R13, R13, 0x1, -R0.reuse ;  /* 0x000000010d0d8824 */ /* 0x100fe200078e0a00 */
[----:B------:R-:W-:Y:S02]  /*1bd30*/  ISETP.GE.AND P0, PT, R29, RZ, PT ;  /* 0x000000ff1d00720c */ /* 0x000fe40003f06270 */
[----:B------:R0:W-:Y:S01]  /*1bd40*/  STL [R1+0x194], R2 ;  /* 0x0001940201007387 */ /* 0x0001e20000100800 */
[----:B------:R-:W-:-:S03]  /*1bd50*/  @!P5 IMAD.IADD R12, R12, 0x1, -R0 ;  /* 0x000000010c0cd824 */ /* 0x000fc600078e0a00 */
[----:B------:R-:W4:Y:S01]  /*1bd60*/  LDL.LU R29, [R1+0xc00] ;  /* 0x000c0000011d7983 */ /* 0x000f220000300800 */
[----:B------:R-:W-:Y:S02]  /*1bd70*/  ISETP.GE.AND P5, PT, R17, RZ, PT ;  /* 0x000000ff1100720c */ /* 0x000fe40003fa6270 */
[----:B------:R-:W-:Y:S01]  /*1bd80*/  ISETP.GT.U32.AND P6, PT, R0, R7, PT ;  /* 0x000000070000720c */ /* 0x000fe20003fc4070 */
[----:B------:R-:W-:Y:S02]  /*1bd90*/  @!P2 IMAD.IADD R16, R16, 0x1, -R0 ;  /* 0x000000011010a824 */ /* 0x000fe400078e0a00 */
[----:B------:R-:W-:Y:S02]  /*1bda0*/  IMAD.MOV.U32 R10, RZ, RZ, R12 ;  /* 0x000000ffff0a7224 */ /* 0x000fe400078e000c */
[----:B0-----:R-:W-:Y:S02]  /*1bdb0*/  IMAD.MOV.U32 R2, RZ, RZ, R13 ;  /* 0x000000ffff027224 */ /* 0x001fe400078e000d */
[----:B------:R-:W-:-:S02]  /*1bdc0*/  IMAD.MOV.U32 R12, RZ, RZ, R16 ;  /* 0x000000ffff0c7224 */ /* 0x000fc400078e0010 */
[----:B------:R-:W-:Y:S02]  /*1bdd0*/  @!P1 IMAD.MOV R10, RZ, RZ, -R10 ;  /* 0x000000ffff0a9224 */ /* 0x000fe400078e0a0a */
[----:B------:R-:W-:Y:S01]  /*1bde0*/  @!P5 IMAD.MOV R12, RZ, RZ, -R12 ;  /* 0x000000ffff0cd224 */ /* 0x000fe200078e0a0c */
[----:B--2---:R-:W-:Y:S01]  /*1bdf0*/  IABS R20, R23 ;  /* 0x0000001700147213 */ /* 0x004fe20000000000 */
[----:B------:R-:W-:Y:S01]  /*1be00*/  @!P6 IMAD.IADD R7, R7, 0x1, -R0 ;  /* 0x000000010707e824 */ /* 0x000fe200078e0a00 */
[----:B------:R-:W-:Y:S01]  /*1be10*/  ISETP.GE.AND P6, PT, R23, RZ, PT ;  /* 0x000000ff1700720c */ /* 0x000fe20003fc6270 */
[----:B------:R0:W-:Y:S04]  /*1be20*/  STL [R1+0x190], R10 ;  /* 0x0001900a01007387 */ /* 0x0001e80000100800 */
[----:B------:R-:W2:Y:S01]  /*1be30*/  LDL.LU R23, [R1+0xc04] ;  /* 0x000c040001177983 */ /* 0x000ea20000300800 */
[----:B------:R-:W-:-:S02]  /*1be40*/  ISETP.GT.U32.AND P4, PT, R0, R8, PT ;  /* 0x000000080000720c */ /* 0x000fc40003f84070 */
[----:B------:R-:W-:-:S11]  /*1be50*/  ISETP.GT.U32.AND P1, PT, R0, R7, PT ;  /* 0x000000070000720c */ /* 0x000fd60003f24070 */
[----:B------:R-:W-:-:S05]  /*1be60*/  @!P4 IMAD.IADD R8, R8, 0x1, -R0 ;  /* 0x000000010808c824 */ /* 0x000fca00078e0a00 */
[----:B------:R-:W-:Y:S01]  /*1be70*/  ISETP.GT.U32.AND P4, PT, R0, R8, PT ;  /* 0x000000080000720c */ /* 0x000fe20003f84070 */
[----:B------:R-:W-:Y:S01]  /*1be80*/  @!P1 IMAD.IADD R7, R7, 0x1, -R0 ;  /* 0x0000000107079824 */ /* 0x000fe200078e0a00 */
[----:B------:R-:W-:-:S04]  /*1be90*/  ISETP.GE.AND P2, PT, R24, RZ, PT ;  /* 0x000000ff1800720c */ /* 0x000fc80003f46270 */
[----:B------:R-:W-:-:S07]  /*1bea0*/  MOV R17, R7 ;  /* 0x0000000700117202 */ /* 0x000fce0000000f00 */
[----:B------:R-:W-:Y:S02]  /*1beb0*/  @!P4 IMAD.IADD R8, R8, 0x1, -R0 ;  /* 0x000000010808c824 */ /* 0x000fe400078e0a00 */
[----:B------:R-:W-:Y:S01]  /*1bec0*/  @!P0 IMAD.MOV R17, RZ, RZ, -R17 ;  /* 0x000000ffff118224 */ /* 0x000fe200078e0a11 */
[----:B---3--:R-:W-:-:S13]  /*1bed0*/  ISETP.GE.AND P3, PT, R18, RZ, PT ;  /* 0x000000ff1200720c */ /* 0x008fda0003f66270 */
[----:B------:R-:W-:Y:S01]  /*1bee0*/  @!P3 IMAD.MOV R2, RZ, RZ, -R2 ;  /* 0x000000ffff02b224 */ /* 0x000fe200078e0a02 */
[----:B------:R-:W-:-:S04]  /*1bef0*/  ISETP.GE.AND P3, PT, R22, RZ, PT ;  /* 0x000000ff1600720c */ /* 0x000fc80003f66270 */
[----:B------:R-:W-:Y:S01]  /*1bf00*/  STL [R1+0x18c], R2 ;  /* 0x00018c0201007387 */ /* 0x000fe20000100800 */
[----:B0-----:R-:W-:-:S03]  /*1bf10*/  IABS R10, R22 ;  /* 0x00000016000a7213 */ /* 0x001fc60000000000 */
[----:B------:R-:W-:Y:S04]  /*1bf20*/  STL [R1+0x188], R12 ;  /* 0x0001880c01007387 */ /* 0x000fe80000100800 */
[----:B------:R-:W3:Y:S04]  /*1bf30*/  LDL.LU R22, [R1+0xc08] ;  /* 0x000c080001167983 */ /* 0x000ee80000300800 */
[----:B------:R-:W3:Y:S01]  /*1bf40*/  LDL.LU R19, [R1+0xc0c] ;  /* 0x000c0c0001137983 */ /* 0x000ee20000300800 */
[----:B------:R-:W-:Y:S02]  /*1bf50*/  IABS R11, R3 ;  /* 0x00000003000b7213 */ /* 0x000fe40000000000 */
[----:B------:R-:W-:Y:S01]  /*1bf60*/  ISETP.GE.AND P4, PT, R3, RZ, PT ;  /* 0x000000ff0300720c */ /* 0x000fe20003f86270 */
[----:B------:R-:W-:Y:S01]  /*1bf70*/  IMAD.MOV.U32 R3, RZ, RZ, R8 ;  /* 0x000000ffff037224 */ /* 0x000fe200078e0008 */
[----:B------:R-:W-:Y:S03]  /*1bf80*/  STL [R1+0x184], R17 ;  /* 0x0001841101007387 */ /* 0x000fe60000100800 */
[----:B------:R-:W-:Y:S01]  /*1bf90*/  @!P2 IMAD.MOV R3, RZ, RZ, -R3 ;  /* 0x000000ffff03a224 */ /* 0x000fe200078e0a03 */
[----:B------:R-:W3:Y:S04]  /*1bfa0*/  LDL.LU R24, [R1+0xc10] ;  /* 0x000c100001187983 */ /* 0x000ee80000300800 */
[----:B------:R0:W-:Y:S04]  /*1bfb0*/  STL [R1+0x180], R3 ;  /* 0x0001800301007387 */ /* 0x0001e80000100800 */
[----:B0-----:R-:W3:Y:S01]  /*1bfc0*/  LDL.LU R3, [R1+0xc14] ;  /* 0x000c140001037983 */ /* 0x001ee20000300800 */
[----:B------:R-:W-:-:S04]  /*1bfd0*/  IMAD.HI.U32 R9, R6, R20, RZ ;  /* 0x0000001406097227 */ /* 0x000fc800078e00ff */
[----:B------:R-:W-:-:S04]  /*1bfe0*/  IMAD.MOV R9, RZ, RZ, -R9 ;  /* 0x000000ffff097224 */ /* 0x000fc800078e0a09 */
[----:B------:R-:W-:-:S05]  /*1bff0*/  IMAD R9, R0, R9, R20 ;  /* 0x0000000900097224 */ /* 0x000fca00078e0214 */
[----:B------:R-:W-:Y:S01]  /*1c000*/  ISETP.GT.U32.AND P5, PT, R0, R9, PT ;  /* 0x000000090000720c */ /* 0x000fe20003fa4070 */
[----:B------:R-:W-:-:S12]  /*1c010*/  IMAD.HI.U32 R12, R6, R11, RZ ;  /* 0x0000000b060c7227 */ /* 0x000fd800078e00ff */
[----:B------:R-:W-:-:S05]  /*1c020*/  @!P5 IMAD.IADD R9, R9, 0x1, -R0 ;  /* 0x000000010909d824 */ /* 0x000fca00078e0a00 */
[----:B------:R-:W-:Y:S01]  /*1c030*/  ISETP.GT.U32.AND P5, PT, R0, R9, PT ;  /* 0x000000090000720c */ /* 0x000fe20003fa4070 */
[----:B------:R-:W-:-:S04]  /*1c040*/  IMAD.HI.U32 R16, R6, R10, RZ ;  /* 0x0000000a06107227 */ /* 0x000fc800078e00ff */
[----:B------:R-:W-:Y:S02]  /*1c050*/  IMAD.MOV R12, RZ, RZ, -R12 ;  /* 0x000000ffff0c7224 */ /* 0x000fe400078e0a0c */
[----:B------:R-:W-:Y:S02]  /*1c060*/  IMAD.MOV R16, RZ, RZ, -R16 ;  /* 0x000000ffff107224 */ /* 0x000fe400078e0a10 */
[C---:B------:R-:W-:Y:S01]  /*1c070*/  IMAD R11, R0.reuse, R12, R11 ;  /* 0x0000000c000b7224 */ /* 0x040fe200078e020b */
[----:B----4-:R-:W-:Y:S01]  /*1c080*/  IABS R18, R29 ;  /* 0x0000001d00127213 */ /* 0x010fe20000000000 */
[C---:B------:R-:W-:Y:S02]  /*1c090*/  IMAD R10, R0.reuse, R16, R10 ;  /* 0x00000010000a7224 */ /* 0x040fe400078e020a */
[----:B------:R-:W-:Y:S01]  /*1c0a0*/  @!P5 IMAD.IADD R9, R9, 0x1, -R0 ;  /* 0x000000010909d824 */ /* 0x000fe200078e0a00 */
[----:B------:R-:W-:Y:S01]  /*1c0b0*/  ISETP.GT.U32.AND P5, PT, R0, R11, PT ;  /* 0x0000000b0000720c */ /* 0x000fe20003fa4070 */
[----:B------:R-:W-:Y:S01]  /*1c0c0*/  IMAD.HI.U32 R7, R6, R18, RZ ;  /* 0x0000001206077227 */ /* 0x000fe200078e00ff */
[----:B------:R-:W-:-:S02]  /*1c0d0*/  ISETP.GT.U32.AND P0, PT, R0, R10, PT ;  /* 0x0000000a0000720c */ /* 0x000fc40003f04070 */
[----:B------:R-:W-:Y:S01]  /*1c0e0*/  IABS R2, R21 ;  /* 0x0000001500027213 */ /* 0x000fe20000000000 */
[----:B------:R-:W-:-:S04]  /*1c0f0*/  IMAD.MOV R7, RZ, RZ, -R7 ;  /* 0x000000ffff077224 */ /* 0x000fc800078e0a07 */
[----:B------:R-:W-:-:S04]  /*1c100*/  IMAD.HI.U32 R13, R6, R2, RZ ;  /* 0x00000002060d7227 */ /* 0x000fc800078e00ff */
[----:B------:R-:W-:Y:S02]  /*1c110*/  IMAD R18, R0, R7, R18 ;  /* 0x0000000700127224 */ /* 0x000fe400078e0212 */
[----:B------:R-:W-:Y:S02]  /*1c120*/  IMAD.MOV.U32 R16, RZ, RZ, R9 ;  /* 0x000000ffff107224 */ /* 0x000fe400078e0009 */
[--C-:B------:R-:W-:Y:S02]  /*1c130*/  @!P5 IMAD.IADD R11, R11, 0x1, -R0.reuse ;  /* 0x000000010b0bd824 */ /* 0x100fe400078e0a00 */
[----:B------:R-:W-:Y:S02]  /*1c140*/  IMAD.MOV R13, RZ, RZ, -R13 ;  /* 0x000000ffff0d7224 */ /* 0x000fe400078e0a0d */
[----:B------:R-:W-:Y:S01]  /*1c150*/  @!P0 IMAD.IADD R10, R10, 0x1, -R0 ;  /* 0x000000010a0a8824 */ /* 0x000fe200078e0a00 */
[C---:B------:R-:W-:Y:S01]  /*1c160*/  ISETP.GT.U32.AND P0, PT, R0.reuse, R18, PT ;  /* 0x000000120000720c */ /* 0x040fe20003f04070 */
[----:B------:R-:W-:Y:S01]  /*1c170*/  @!P6 IMAD.MOV R16, RZ, RZ, -R16 ;  /* 0x000000ffff10e224 */ /* 0x000fe200078e0a10 */
[C---:B------:R-:W-:Y:S01]  /*1c180*/  ISETP.GT.U32.AND P6, PT, R0.reuse, R11, PT ;  /* 0x0000000b0000720c */ /* 0x040fe20003fc4070 */
[----:B------:R-:W-:Y:S01]  /*1c190*/  IMAD R2, R0, R13, R2 ;  /* 0x0000000d00027224 */ /* 0x000fe200078e0202 */
[----:B------:R-:W-:-:S02]  /*1c1a0*/  ISETP.GE.AND P1, PT, R21, RZ, PT ;  /* 0x000000ff1500720c */ /* 0x000fc40003f26270 */
[----:B------:R-:W4:Y:S02]  /*1c1b0*/  LDL.LU R21, [R1+0xc18] ;  /* 0x000c180001157983 */ /* 0x000f240000300800 */
[----:B------:R-:W-:Y:S02]  /*1c1c0*/  ISETP.GT.U32.AND P2, PT, R0, R2, PT ;  /* 0x000000020000720c */ /* 0x000fe40003f44070 */
[----:B------:R-:W-:Y:S03]  /*1c1d0*/  STL [R1+0x17c], R16 ;  /* 0x00017c1001007387 */ /* 0x000fe60000100800 */
[--C-:B------:R-:W-:Y:S02]  /*1c1e0*/  @!P0 IMAD.IADD R18, R18, 0x1, -R0.reuse ;  /* 0x0000000112128824 */ /* 0x100fe400078e0a00 */
[----:B------:R-:W-:Y:S01]  /*1c1f0*/  @!P6 IMAD.IADD R11, R11, 0x1, -R0 ;  /* 0x000000010b0be824 */ /* 0x000fe200078e0a00 */
[----:B------:R-:W-:-:S02]  /*1c200*/  ISETP.GE.AND P6, PT, R29, RZ, PT ;  /* 0x000000ff1d00720c */ /* 0x000fc40003fc6270 */
[----:B------:R-:W4:Y:S01]  /*1c210*/  LDL.LU R29, [R1+0xc1c] ;  /* 0x000c1c00011d7983 */ /* 0x000f220000300800 */
[----:B--2---:R-:W-:Y:S02]  /*1c220*/  IABS R8, R23 ;  /* 0x0000001700087213 */ /* 0x004fe40000000000 */
[----:B------:R-:W-:Y:S01]  /*1c230*/  @!P2 IMAD.IADD R2, R2, 0x1, -R0 ;  /* 0x000000010202a824 */ /* 0x000fe200078e0a00 */
[C---:B------:R-:W-:Y:S02]  /*1c240*/  ISETP.GT.U32.AND P0, PT, R0.reuse, R18, PT ;  /* 0x000000120000720c */ /* 0x040fe40003f04070 */
[----:B------:R-:W-:Y:S01]  /*1c250*/  ISETP.GT.U32.AND P2, PT, R0, R10, PT ;  /* 0x0000000a0000720c */ /* 0x000fe20003f44070 */
[----:B------:R-:W-:Y:S01]  /*1c260*/  IMAD.HI.U32 R7, R6, R8, RZ ;  /* 0x0000000806077227 */ /* 0x000fe200078e00ff */
[----:B------:R-:W-:-:S03]  /*1c270*/  ISETP.GT.U32.AND P5, PT, R0, R2, PT ;  /* 0x000000020000720c */ /* 0x000fc60003fa4070 */
[----:B------:R-:W-:-:S04]  /*1c280*/  IMAD.MOV R7, RZ, RZ, -R7 ;  /* 0x000000ffff077224 */ /* 0x000fc800078e0a07 */
[----:B------:R-:W-:Y:S02]  /*1c290*/  IMAD R8, R0, R7, R8 ;  /* 0x0000000700087224 */ /* 0x000fe400078e0208 */
[--C-:B------:R-:W-:Y:S02]  /*1c2a0*/  @!P0 IMAD.IADD R18, R18, 0x1, -R0.reuse ;  /* 0x0000000112128824 */ /* 0x100fe400078e0a00 */
[--C-:B------:R-:W-:Y:S01]  /*1c2b0*/  @!P2 IMAD.IADD R10, R10, 0x1, -R0.reuse ;  /* 0x000000010a0aa824 */ /* 0x100fe200078e0a00 */
[----:B------:R-:W-:Y:S01]  /*1c2c0*/  ISETP.GT.U32.AND P2, PT, R0, R8, PT ;  /* 0x000000080000720c */ /* 0x000fe20003f44070 */
[----:B------:R-:W-:Y:S02]  /*1c2d0*/  @!P5 IMAD.IADD R2, R2, 0x1, -R0 ;  /* 0x000000010202d824 */ /* 0x000fe400078e0a00 */
[----:B------:R-:W-:Y:S02]  /*1c2e0*/  IMAD.MOV.U32 R20, RZ, RZ, R10 ;  /* 0x000000ffff147224 */ /* 0x000fe400078e000a */
[----:B------:R-:W-:-:S02]  /*1c2f0*/  @!P1 IMAD.MOV R2, RZ, RZ, -R2 ;  /* 0x000000ffff029224 */ /* 0x000fc400078e0a02 */
[----:B------:R-:W-:-:S06]  /*1c300*/  @!P3 IMAD.MOV R20, RZ, RZ, -R20 ;  /* 0x000000ffff14b224 */ /* 0x000fcc00078e0a14 */
[----:B------:R-:W-:Y:S01]  /*1c310*/  @!P2 IMAD.IADD R8, R8, 0x1, -R0 ;  /* 0x000000010808a824 */ /* 0x000fe200078e0a00 */
[----:B------:R-:W-:Y:S02]  /*1c320*/  ISETP.GE.AND P2, PT, R23, RZ, PT ;  /* 0x000000ff1700720c */ /* 0x000fe40003f46270 */
[----:B------:R-:W2:Y:S01]  /*1c330*/  LDL.LU R23, [R1+0xc20] ;  /* 0x000c200001177983 */ /* 0x000ea20000300800 */
[----:B------:R-:W-:Y:S01]  /*1c340*/  @!P4 IMAD.MOV R11, RZ, RZ, -R11 ;  /* 0x000000ffff0bc224 */ /* 0x000fe200078e0a0b */
[----:B---3--:R-:W-:Y:S02]  /*1c350*/  IABS R17, R22 ;  /* 0x0000001600117213 */ /* 0x008fe40000000000 */
[----:B------:R-:W-:-:S03]  /*1c360*/  IABS R13, R19 ;  /* 0x00000013000d7213 */ /* 0x000fc60000000000 */
[----:B------:R-:W-:-:S04]  /*1c370*/  IMAD.HI.U32 R12, R6, R17, RZ ;  /* 0x00000011060c7227 */ /* 0x000fc800078e00ff */
[----:B------:R-:W-:Y:S02]  /*1c380*/  IMAD.MOV R12, RZ, RZ, -R12 ;  /* 0x000000ffff0c7224 */ /* 0x000fe400078e0a0c */
[----:B------:R-:W-:Y:S02]  /*1c390*/  IMAD.MOV.U32 R9, RZ, RZ, R13 ;  /* 0x000000ffff097224 */ /* 0x000fe400078e000d */
[----:B------:R-:W-:Y:S02]  /*1c3a0*/  IMAD R17, R0, R12, R17 ;  /* 0x0000000c00117224 */ /* 0x000fe400078e0211 */
[----:B------:R-:W-:-:S04]  /*1c3b0*/  IMAD.HI.U32 R12, R6, R9, RZ ;  /* 0x00000009060c7227 */ /* 0x000fc800078e00ff */
[----:B------:R-:W-:-:S04]  /*1c3c0*/  IMAD.MOV R12, RZ, RZ, -R12 ;  /* 0x000000ffff0c7224 */ /* 0x000fc800078e0a0c */
[----:B------:R-:W-:-:S05]  /*1c3d0*/  IMAD R9, R0, R12, R9 ;  /* 0x0000000c00097224 */ /* 0x000fca00078e0209 */
[C---:B------:R-:W-:Y:S02]  /*1c3e0*/  ISETP.GT.U32.AND P0, PT, R0.reuse, R9, PT ;  /* 0x000000090000720c */ /* 0x040fe40003f04070 */
[----:B------:R-:W-:-:S11]  /*1c3f0*/  ISETP.GT.U32.AND P5, PT, R0, R17, PT ;  /* 0x000000110000720c */ /* 0x000fd60003fa4070 */
[--C-:B------:R-:W-:Y:S02]  /*1c400*/  @!P0 IMAD.IADD R9, R9, 0x1, -R0.reuse ;  /* 0x0000000109098824 */ /* 0x100fe400078e0a00 */
[----:B------:R-:W-:Y:S01]  /*1c410*/  @!P5 IMAD.IADD R17, R17, 0x1, -R0 ;  /* 0x000000011111d824 */ /* 0x000fe200078e0a00 */
[----:B------:R-:W-:Y:S02]  /*1c420*/  ISETP.GE.AND P5, PT, R22, RZ, PT ;  /* 0x000000ff1600720c */ /* 0x000fe40003fa6270 */
[----:B------:R-:W-:Y:S01]  /*1c430*/  ISETP.GT.U32.AND P3, PT, R0, R9, PT ;  /* 0x000000090000720c */ /* 0x000fe20003f64070 */
[----:B------:R-:W3:Y:S04]  /*1c440*/  LDL.LU R22, [R1+0xc24] ;  /* 0x000c240001167983 */ /* 0x000ee80000300800 */
[----:B------:R-:W-:Y:S04]  /*1c450*/  STL [R1+0x178], R20 ;  /* 0x0001781401007387 */ /* 0x000fe80000100800 */
[----:B------:R0:W-:Y:S01]  /*1c460*/  STL [R1+0x170], R2 ;  /* 0x0001700201007387 */ /* 0x0001e20000100800 */
[----:B------:R-:W-:Y:S01]  /*1c470*/  IABS R13, R3 ;  /* 0x00000003000d7213 */ /* 0x000fe20000000000 */
[----:B0-----:R-:W-:-:S04]  /*1c480*/  IMAD.MOV.U32 R2, RZ, RZ, R18 ;  /* 0x000000ffff027224 */ /* 0x001fc800078e0012 */
[----:B------:R-:W-:Y:S01]  /*1c490*/  @!P6 IMAD.MOV R2, RZ, RZ, -R2 ;  /* 0x000000ffff02e224 */ /* 0x000fe200078e0a02 */
[----:B------:R-:W-:Y:S01]  /*1c4a0*/  STL [R1+0x174], R11 ;  /* 0x0001740b01007387 */ /* 0x000fe20000100800 */
[----:B------:R-:W-:Y:S01]  /*1c4b0*/  @!P3 IMAD.IADD R9, R9, 0x1, -R0 ;  /* 0x000000010909b824 */ /* 0x000fe200078e0a00 */
[----:B------:R-:W-:Y:S02]  /*1c4c0*/  ISETP.GE.AND P3, PT, R3, RZ, PT ;  /* 0x000000ff0300720c */ /* 0x000fe40003f66270 */
[----:B------:R0:W-:Y:S04]  /*1c4d0*/  STL [R1+0x16c], R2 ;  /* 0x00016c0201007387 */ /* 0x0001e80000100800 */
[----:B------:R-:W3:Y:S01]  /*1c4e0*/  LDL.LU R3, [R1+0xc28] ;  /* 0x000c280001037983 */ /* 0x000ee20000300800 */
[----:B------:R-:W-:-:S05]  /*1c4f0*/  IABS R7, R24 ;  /* 0x0000001800077213 */ /* 0x000fca0000000000 */
[----:B------:R-:W-:-:S04]  /*1c500*/  IMAD.HI.U32 R12, R6, R7, RZ ;  /* 0x00000007060c7227 */ /* 0x000fc800078e00ff */
[----:B------:R-:W-:Y:S01]  /*1c510*/  IMAD.MOV R12, RZ, RZ, -R12 ;  /* 0x000000ffff0c7224 */ /* 0x000fe200078e0a0c */
[----:B------:R-:W-:-:S03]  /*1c520*/  ISETP.GT.U32.AND P0, PT, R0, R8, PT ;  /* 0x000000080000720c */ /* 0x000fc60003f04070 */
[----:B------:R-:W-:-:S05]  /*1c530*/  IMAD R7, R0, R12, R7 ;  /* 0x0000000c00077224 */ /* 0x000fca00078e0207 */
[----:B------:R-:W-:Y:S01]  /*1c540*/  ISETP.GT.U32.AND P6, PT, R0, R7, PT ;  /* 0x000000070000720c */ /* 0x000fe20003fc4070 */
[----:B------:R-:W-:Y:S01]  /*1c550*/  IMAD.HI.U32 R12, R6, R13, RZ ;  /* 0x0000000d060c7227 */ /* 0x000fe200078e00ff */
[----:B------:R-:W-:Y:S02]  /*1c560*/  ISETP.GT.U32.AND P1, PT, R0, R17, PT ;  /* 0x000000110000720c */ /* 0x000fe40003f24070 */
[----:B----4-:R-:W-:Y:S01]  /*1c570*/  IABS R16, R21 ;  /* 0x0000001500107213 */ /* 0x010fe20000000000 */
[----:B------:R-:W-:Y:S02]  /*1c580*/  IMAD.MOV R12, RZ, RZ, -R12 ;  /* 0x000000ffff0c7224 */ /* 0x000fe400078e0a0c */
[----:B------:R-:W-:Y:S02]  /*1c590*/  @!P0 IMAD.IADD R8, R8, 0x1, -R0 ;  /* 0x0000000108088824 */ /* 0x000fe400078e0a00 */
[----:B0-----:R-:W-:Y:S02]  /*1c5a0*/  IMAD R2, R0, R12, R13 ;  /* 0x0000000c00027224 */ /* 0x001fe400078e020d */
[----:B------:R-:W-:-:S02]  /*1c5b0*/  IMAD.MOV.U32 R18, RZ, RZ, R8 ;  /* 0x000000ffff127224 */ /* 0x000fc400078e0008 */
[----:B------:R-:W-:Y:S02]  /*1c5c0*/  @!P6 IMAD.IADD R7, R7, 0x1, -R0 ;  /* 0x000000010707e824 */ /* 0x000fe400078e0a00 */
[----:B------:R-:W-:Y:S01]  /*1c5d0*/  IMAD.HI.U32 R10, R6, R16, RZ ;  /* 0x00000010060a7227 */ /* 0x000fe200078e00ff */
[----:B------:R-:W-:-:S03]  /*1c5e0*/  IABS R13, R29 ;  /* 0x0000001d000d7213 */ /* 0x000fc60000000000 */
[----:B------:R-:W-:Y:S01]  /*1c5f0*/  @!P2 IMAD.MOV R18, RZ, RZ, -R18 ;  /* 0x000000ffff12a224 */ /* 0x000fe200078e0a12 */
[----:B------:R-:W-:Y:S01]  /*1c600*/  ISETP.GT.U32.AND P2, PT, R0, R7, PT ;  /* 0x000000070000720c */ /* 0x000fe20003f44070 */
[----:B------:R-:W-:Y:S02]  /*1c610*/  IMAD.MOV R10, RZ, RZ, -R10 ;  /* 0x000000ffff0a7224 */ /* 0x000fe400078e0a0a */
[----:B------:R-:W-:-:S04]  /*1c620*/  IMAD.HI.U32 R8, R6, R13, RZ ;  /* 0x0000000d06087227 */ /* 0x000fc800078e00ff */
[C---:B------:R-:W-:Y:S02]  /*1c630*/  IMAD R16, R0.reuse, R10, R16 ;  /* 0x0000000a00107224 */ /* 0x040fe400078e0210 */
[----:B------:R-:W-:Y:S01]  /*1c640*/  @!P1 IMAD.IADD R17, R17, 0x1, -R0 ;  /* 0x0000000111119824 */ /* 0x000fe200078e0a00 */
[C---:B------:R-:W-:Y:S01]  /*1c650*/  ISETP.GT.U32.AND P1, PT, R0.reuse, R2, PT ;  /* 0x000000020000720c */ /* 0x040fe20003f24070 */
[----:B------:R-:W-:Y:S01]  /*1c660*/  IMAD.MOV R8, RZ, RZ, -R8 ;  /* 0x000000ffff087224 */ /* 0x000fe200078e0a08 */
[----:B------:R-:W-:-:S03]  /*1c670*/  ISETP.GT.U32.AND P6, PT, R0, R16, PT ;  /* 0x000000100000720c */ /* 0x000fc60003fc4070 */
[----:B------:R-:W-:Y:S02]  /*1c680*/  IMAD R13, R0, R8, R13 ;  /* 0x00000008000d7224 */ /* 0x000fe400078e020d */
[----:B------:R-:W-:-:S03]  /*1c690*/  @!P2 IMAD.IADD R7, R7, 0x1, -R0 ;  /* 0x000000010707a824 */ /* 0x000fc600078e0a00 */
[----:B------:R-:W-:-:S03]  /*1c6a0*/  ISETP.GT.U32.AND P2, PT, R0, R13, PT ;  /* 0x0000000d0000720c */ /* 0x000fc60003f44070 */
[--C-:B------:R-:W-:Y:S02]  /*1c6b0*/  @!P1 IMAD.IADD R2, R2, 0x1, -R0.reuse ;  /* 0x0000000102029824 */ /* 0x100fe400078e0a00 */
[----:B------:R-:W-:Y:S01]  /*1c6c0*/  @!P6 IMAD.IADD R16, R16, 0x1, -R0 ;  /* 0x000000011010e824 */ /* 0x000fe200078e0a00 */
[----:B------:R-:W-:Y:S02]  /*1c6d0*/  ISETP.GE.AND P4, PT, R19, RZ, PT ;  /* 0x000000ff1300720c */ /* 0x000fe40003f86270 */
[----:B------:R-:W-:Y:S02]  /*1c6e0*/  ISETP.GT.U32.AND P6, PT, R0, R2, PT ;  /* 0x000000020000720c */ /* 0x000fe40003fc4070 */
[----:B------:R-:W-:-:S03]  /*1c6f0*/  ISETP.GE.AND P0, PT, R24, RZ, PT ;  /* 0x000000ff1800720c */ /* 0x000fc60003f06270 */
[--C-:B------:R-:W-:Y:S01]  /*1c700*/  @!P2 IMAD.IADD R13, R13, 0x1, -R0.reuse ;  /* 0x000000010d0da824 */ /* 0x100fe200078e0a00 */
[----:B------:R-:W-:Y:S01]  /*1c710*/  ISETP.GE.AND P1, PT, R21, RZ, PT ;  /* 0x000000ff1500720c */ /* 0x000fe20003f26270 */
[----:B------:R-:W-:Y:S01]  /*1c720*/  IMAD.MOV.U32 R21, RZ, RZ, R15 ;  /* 0x000000ffff157224 */ /* 0x000fe200078e000f */
[----:B--2---:R-:W-:Y:S01]  /*1c730*/  IABS R12, R23 ;  /* 0x00000017000c7213 */ /* 0x004fe20000000000 */
[----:B------:R-:W-:Y:S01]  /*1c740*/  IMAD.MOV.U32 R15, RZ, RZ, R17 ;  /* 0x000000ffff0f7224 */ /* 0x000fe200078e0011 */
[----:B------:R-:W-:Y:S01]  /*1c750*/  ISETP.GT.U32.AND P2, PT, R0, R13, PT ;  /* 0x0000000d0000720c */ /* 0x000fe20003f44070 */
[----:B------:R-:W-:Y:S02]  /*1c760*/  IMAD.MOV.U32 R17, RZ, RZ, R7 ;  /* 0x000000ffff117224 */ /* 0x000fe400078e0007 */
[----:B------:R-:W-:Y:S02]  /*1c770*/  @!P5 IMAD.MOV R15, RZ, RZ, -R15 ;  /* 0x000000ffff0fd224 */ /* 0x000fe400078e0a0f */
[----:B------:R-:W-:Y:S01]  /*1c780*/  @!P6 IMAD.IADD R2, R2, 0x1, -R0 ;  /* 0x000000010202e824 */ /* 0x000fe200078e0a00 */
[----:B------:R-:W-:Y:S01]  /*1c790*/  @!P4 IADD3 R9, -R9, RZ, RZ ;  /* 0x000000ff0909c210 */ /* 0x000fe20007ffe1ff */
[----:B------:R-:W-:Y:S01]  /*1c7a0*/  IMAD.HI.U32 R10, R6, R12, RZ ;  /* 0x0000000c060a7227 */ /* 0x000fe200078e00ff */
[----:B------:R-:W-:Y:S03]  /*1c7b0*/  STL [R1+0x158], R18 ;  /* 0x0001581201007387 */ /* 0x000fe60000100800 */
[----:B------:R-:W-:Y:S01]  /*1c7c0*/  @!P0 IMAD.MOV R17, RZ, RZ, -R17 ;  /* 0x000000ffff118224 */ /* 0x000fe200078e0a11 */
[----:B------:R-:W2:Y:S01]  /*1c7d0*/  LDL.LU R24, [R1+0xc2c] ;  /* 0x000c2c0001187983 */ /* 0x000ea20000300800 */
[----:B------:R-:W-:-:S02]  /*1c7e0*/  @!P3 IMAD.MOV R2, RZ, RZ, -R2 ;  /* 0x000000ffff02b224 */ /* 0x000fc400078e0a02 */
[----:B------:R-:W-:Y:S01]  /*1c7f0*/  IMAD.MOV R10, RZ, RZ, -R10 ;  /* 0x000000ffff0a7224 */ /* 0x000fe200078e0a0a */
[----:B------:R0:W-:Y:S01]  /*1c800*/  STL [R1+0x15c], R15 ;  /* 0x00015c0f01007387 */ /* 0x0001e20000100800 */
[----:B------:R-:W-:Y:S01]  /*1c810*/  ISETP.GE.AND P0, PT, R23, RZ, PT ;  /* 0x000000ff1700720c */ /* 0x000fe20003f06270 */
[----:B------:R-:W-:Y:S01]  /*1c820*/  @!P2 IMAD.IADD R13, R13, 0x1, -R0 ;  /* 0x000000010d0da824 */ /* 0x000fe200078e0a00 */
[----:B------:R-:W-:Y:S01]  /*1c830*/  ISETP.GE.AND P4, PT, R29, RZ, PT ;  /* 0x000000ff1d00720c */ /* 0x000fe20003f86270 */
[----:B------:R-:W-:Y:S01]  /*1c840*/  IMAD R12, R0, R10, R12 ;  /* 0x0000000a000c7224 */ /* 0x000fe200078e020c */
[----:B0-----:R-:W4:Y:S04]  /*1c850*/  LDL R15, [R1+0xc34] ;  /* 0x000c3400010f7983 */ /* 0x001f280000100800 */
[----:B------:R-:W-:Y:S01]  /*1c860*/  STL [R1+0x160], R9 ;  /* 0x0001600901007387 */ /* 0x000fe20000100800 */
[----:B------:R-:W-:-:S03]  /*1c870*/  IMAD.MOV.U32 R29, RZ, RZ, R14 ;  /* 0x000000ffff1d7224 */ /* 0x000fc600078e000e */
[----:B------:R0:W-:Y:S04]  /*1c880*/  STL [R1+0x164], R17 ;  /* 0x0001641101007387 */ /* 0x0001e80000100800 */
[----:B------:R-:W-:Y:S04]  /*1c890*/  STL [R1+0x168], R2 ;  /* 0x0001680201007387 */ /* 0x000fe80000100800 */
[----:B------:R-:W4:Y:S01]  /*1c8a0*/  LDL R23, [R1+0xc38] ;  /* 0x000c380001177983 */ /* 0x000f220000100800 */
[----:B---3--:R-:W-:Y:S02]  /*1c8b0*/  IABS R11, R22 ;  /* 0x00000016000b7213 */ /* 0x008fe40000000000 */
[----:B------:R-:W-:-:S02]  /*1c8c0*/  ISETP.GE.AND P3, PT, R22, RZ, PT ;  /* 0x000000ff1600720c */ /* 0x000fc40003f66270 */
[----:B------:R-:W3:Y:S01]  /*1c8d0*/  LDL R22, [R1+0xc3c] ;  /* 0x000c3c0001167983 */ /* 0x000ee20000100800 */
[----:B------:R-:W-:Y:S02]  /*1c8e0*/  IABS R10, R3 ;  /* 0x00000003000a7213 */ /* 0x000fe40000000000 */
[----:B------:R-:W-:Y:S02]  /*1c8f0*/  ISETP.GE.AND P2, PT, R3, RZ, PT ;  /* 0x000000ff0300720c */ /* 0x000fe40003f46270 */
[----:B------:R-:W3:Y:S04]  /*1c900*/  LDL.LU R3, [R1+0xc48] ;  /* 0x000c480001037983 */ /* 0x000ee80000300800 */
[----:B------:R-:W2:Y:S01]  /*1c910*/  LDL.LU R14, [R1+0xc4c] ;  /* 0x000c4c00010e7983 */ /* 0x000ea20000300800 */
[----:B------:R-:W-:Y:S01]  /*1c920*/  ISETP.GT.U32.AND P5, PT, R0, R16, PT ;  /* 0x000000100000720c */ /* 0x000fe20003fa4070 */
[----:B------:R-:W-:-:S04]  /*1c930*/  IMAD.HI.U32 R8, R6, R11, RZ ;  /* 0x0000000b06087227 */ /* 0x000fc800078e00ff */
[----:B------:R-:W-:Y:S02]  /*1c940*/  IMAD.MOV R8, RZ, RZ, -R8 ;  /* 0x000000ffff087224 */ /* 0x000fe400078e0a08 */
[----:B0-----:R-:W-:-:S04]  /*1c950*/  IMAD.HI.U32 R17, R6, R10, RZ ;  /* 0x0000000a06117227 */ /* 0x001fc800078e00ff */
[----:B------:R-:W-:Y:S01]  /*1c960*/  IMAD R11, R0, R8, R11 ;  /* 0x00000008000b7224 */ /* 0x000fe200078e020b */
[----:B------:R-:W-:Y:S01]  /*1c970*/  IABS R8, R21 ;  /* 0x0000001500087213 */ /* 0x000fe20000000000 */
[----:B--2---:R0:W-:Y:S04]  /*1c980*/  STL [R1+0x3d64], R14 ;  /* 0x003d640e01007387 */ /* 0x0041e80000100800 */
[----:B0-----:R-:W2:Y:S01]  /*1c990*/  LDL.LU R14, [R1+0xc40] ;  /* 0x000c4000010e7983 */ /* 0x001ea20000300800 */
[----:B------:R-:W-:Y:S01]  /*1c9a0*/  IABS R9, R24 ;  /* 0x0000001800097213 */ /* 0x000fe20000000000 */
[----:B------:R-:W-:-:S04]  /*1c9b0*/  @!P5 IMAD.IADD R16, R16, 0x1, -R0 ;  /* 0x000000011010d824 */ /* 0x000fc800078e0a00 */
[----:B------:R-:W-:Y:S01]  /*1c9c0*/  IMAD.HI.U32 R2, R6, R9, RZ ;  /* 0x0000000906027227 */ /* 0x000fe200078e00ff */
[----:B------:R-:W-:Y:S02]  /*1c9d0*/  ISETP.GT.U32.AND P5, PT, R0, R11, PT ;  /* 0x0000000b0000720c */ /* 0x000fe40003fa4070 */
[----:B----4-:R-:W-:Y:S01]  /*1c9e0*/  IABS R7, R15 ;  /* 0x0000000f00077213 */ /* 0x010fe20000000000 */
[----:B------:R-:W-:Y:S02]  /*1c9f0*/  IMAD.MOV R17, RZ, RZ, -R17 ;  /* 0x000000ffff117224 */ /* 0x000fe400078e0a11 */
[----:B------:R-:W-:Y:S02]  /*1ca00*/  IMAD.MOV R2, RZ, RZ, -R2 ;  /* 0x000000ffff027224 */ /* 0x000fe400078e0a02 */
[----:B------:R-:W-:Y:S01]  /*1ca10*/  IMAD.HI.U32 R18, R6, R8, RZ ;  /* 0x0000000806127227 */ /* 0x000fe200078e00ff */
[----:B------:R-:W-:-:S03]  /*1ca20*/  ISETP.GT.U32.AND P6, PT, R0, R12, PT ;  /* 0x0000000c0000720c */ /* 0x000fc60003fc4070 */
[C---:B------:R-:W-:Y:S02]  /*1ca30*/  IMAD R10, R0.reuse, R17, R10 ;  /* 0x00000011000a7224 */ /* 0x040fe400078e020a */
[----:B------:R-:W-:Y:S01]  /*1ca40*/  IMAD R9, R0, R2, R9 ;  /* 0x0000000200097224 */ /* 0x000fe200078e0209 */
[----:B------:R-:W-:Y:S01]  /*1ca50*/  IABS R2, R23 ;  /* 0x0000001700027213 */ /* 0x000fe20000000000 */
[----:B------:R-:W-:-:S04]  /*1ca60*/  IMAD.HI.U32 R17, R6, R7, RZ ;  /* 0x0000000706117227 */ /* 0x000fc800078e00ff */
[----:B------:R-:W-:Y:S02]  /*1ca70*/  IMAD.MOV R18, RZ, RZ, -R18 ;  /* 0x000000ffff127224 */ /* 0x000fe400078e0a12 */
[----:B------:R-:W-:Y:S02]  /*1ca80*/  IMAD.MOV R17, RZ, RZ, -R17 ;  /* 0x000000ffff117224 */ /* 0x000fe400078e0a11 */
[----:B------:R-:W-:Y:S02]  /*1ca90*/  IMAD R8, R0, R18, R8 ;  /* 0x0000001200087224 */ /* 0x000fe400078e0208 */
[----:B------:R-:W-:-:S04]  /*1caa0*/  IMAD.HI.U32 R20, R6, R2, RZ ;  /* 0x0000000206147227 */ /* 0x000fc800078e00ff */
[----:B------:R-:W-:Y:S02]  /*1cab0*/  @!P5 IMAD.IADD R11, R11, 0x1, -R0 ;  /* 0x000000010b0bd824 */ /* 0x000fe400078e0a00 */
[----:B------:R-:W-:Y:S01]  /*1cac0*/  IMAD R7, R0, R17, R7 ;  /* 0x0000001100077224 */ /* 0x000fe200078e0207 */
[----:B---3--:R-:W-:Y:S01]  /*1cad0*/  IABS R17, R22 ;  /* 0x0000001600117213 */ /* 0x008fe20000000000 */
[----:B------:R-:W-:Y:S02]  /*1cae0*/  IMAD.MOV R20, RZ, RZ, -R20 ;  /* 0x000000ffff147224 */ /* 0x000fe400078e0a14 */
[----:B------:R-:W-:Y:S02]  /*1caf0*/  @!P6 IMAD.IADD R12, R12, 0x1, -R0 ;  /* 0x000000010c0ce824 */ /* 0x000fe400078e0a00 */
[----:B------:R-:W-:Y:S01]  /*1cb00*/  IMAD.MOV.U32 R15, RZ, RZ, R5 ;  /* 0x000000ffff0f7224 */ /* 0x000fe200078e0005 */
[----:B------:R-:W-:Y:S01]  /*1cb10*/  ISETP.GT.U32.AND P5, PT, R0, R11, PT ;  /* 0x0000000b0000720c */ /* 0x000fe20003fa4070 */
[----:B------:R-:W-:-:S02]  /*1cb20*/  IMAD.MOV.U32 R5, RZ, RZ, R4 ;  /* 0x000000ffff057224 */ /* 0x000fc400078e0004 */
[----:B------:R-:W3:Y:S01]  /*1cb30*/  LDL.LU R4, [R1+0xc50] ;  /* 0x000c500001047983 */ /* 0x000ee20000300800 */
[C---:B------:R-:W-:Y:S01]  /*1cb40*/  IMAD R2, R0.reuse, R20, R2 ;  /* 0x0000001400027224 */ /* 0x040fe200078e0202 */
[----:B------:R-:W-:Y:S02]  /*1cb50*/  IABS R20, R3 ;  /* 0x0000000300147213 */ /* 0x000fe40000000000 */
[----:B------:R0:W-:Y:S01]  /*1cb60*/  STL [R1+0x3d60], R3 ;  /* 0x003d600301007387 */ /* 0x0001e20000100800 */
[----:B------:R-:W-:Y:S01]  /*1cb70*/  ISETP.GT.U32.AND P6, PT, R0, R12, PT ;  /* 0x0000000c0000720c */ /* 0x000fe20003fc4070 */
[----:B0-----:R-:W-:Y:S02]  /*1cb80*/  IMAD.MOV.U32 R3, RZ, RZ, R21 ;  /* 0x000000ffff037224 */ /* 0x001fe400078e0015 */
[----:B------:R-:W-:-:S04]  /*1cb90*/  IMAD.HI.U32 R21, R6, R17, RZ ;  /* 0x0000001106157227 */ /* 0x000fc800078e00ff */
[----:B------:R-:W-:Y:S02]  /*1cba0*/  IMAD.MOV R21, RZ, RZ, -R21 ;  /* 0x000000ffff157224 */ /* 0x000fe400078e0a15 */
[--C-:B------:R-:W-:Y:S02]  /*1cbb0*/  @!P5 IMAD.IADD R11, R11, 0x1, -R0.reuse ;  /* 0x000000010b0bd824 */ /* 0x100fe400078e0a00 */
[----:B------:R-:W-:Y:S02]  /*1cbc0*/  IMAD R17, R0, R21, R17 ;  /* 0x0000001500117224 */ /* 0x000fe400078e0211 */
[----:B------:R-:W-:Y:S02]  /*1cbd0*/  @!P6 IMAD.IADD R12, R12, 0x1, -R0 ;  /* 0x000000010c0ce824 */ /* 0x000fe400078e0a00 */
[----:B------:R-:W-:Y:S02]  /*1cbe0*/  @!P4 IMAD.MOV R13, RZ, RZ, -R13 ;  /* 0x000000ffff0dc224 */ /* 0x000fe400078e0a0d */
[----:B------:R-:W-:Y:S01]  /*1cbf0*/  @!P0 IMAD.MOV R12, RZ, RZ, -R12 ;  /* 0x000000ffff0c8224 */ /* 0x000fe200078e0a0c */
[----:B--2---:R-:W-:-:S05]  /*1cc00*/  IABS R18, R14 ;  /* 0x0000000e00127213 */ /* 0x004fca0000000000 */
[----:B------:R-:W-:-:S04]  /*1cc10*/  IMAD.HI.U32 R22, R6, R18, RZ ;  /* 0x0000001206167227 */ /* 0x000fc800078e00ff */
[----:B------:R-:W-:-:S04]  /*1cc20*/  IMAD.MOV R22, RZ, RZ, -R22 ;  /* 0x000000ffff167224 */ /* 0x000fc800078e0a16 */
[----:B------:R-:W-:Y:S02]  /*1cc30*/  IMAD R18, R0, R22, R18 ;  /* 0x0000001600127224 */ /* 0x000fe400078e0212 */
[----:B------:R-:W-:Y:S02]  /*1cc40*/  IMAD.MOV.U32 R22, RZ, RZ, R3 ;  /* 0x000000ffff167224 */ /* 0x000fe400078e0003 */
[----:B------:R-:W-:-:S04]  /*1cc50*/  IMAD.MOV.U32 R3, RZ, RZ, R16 ;  /* 0x000000ffff037224 */ /* 0x000fc800078e0010 */
[----:B------:R-:W-:Y:S02]  /*1cc60*/  @!P1 IMAD.MOV R3, RZ, RZ, -R3 ;  /* 0x000000ffff039224 */ /* 0x000fe400078e0a03 */
[----:B------:R-:W-:Y:S02]  /*1cc70*/  IMAD.MOV.U32 R21, RZ, RZ, R14 ;  /* 0x000000ffff157224 */ /* 0x000fe400078e000e */
[----:B------:R-:W2:Y:S04]  /*1cc80*/  LDL.LU R14, [R1+0x3d64] ;  /* 0x003d6400010e7983 */ /* 0x000ea80000300800 */
[----:B------:R0:W-:Y:S02]  /*1cc90*/  STL [R1+0x154], R3 ;  /* 0x0001540301007387 */ /* 0x0001e40000100800 */
[----:B0-----:R-:W-:-:S02]  /*1cca0*/  IMAD.MOV.U32 R3, RZ, RZ, R11 ;  /* 0x000000ffff037224 */ /* 0x001fc400078e000b */
[----:B------:R-:W-:Y:S02]  /*1ccb0*/  STL [R1+0x150], R13 ;  /* 0x0001500d01007387 */ /* 0x000fe40000100800 */
[----:B------:R-:W-:Y:S02]  /*1ccc0*/  @!P3 IMAD.MOV R3, RZ, RZ, -R3 ;  /* 0x000000ffff03b224 */ /* 0x000fe400078e0a03 */
[----:B------:R-:W-:Y:S04]  /*1ccd0*/  STL [R1+0x14c], R12 ;  /* 0x00014c0c01007387 */ /* 0x000fe80000100800 */
[----:B------:R0:W-:Y:S04]  /*1cce0*/  STL [R1+0x148], R3 ;  /* 0x0001480301007387 */ /* 0x0001e80000100800 */
[----:B0-----:R-:W4:Y:S01]  /*1ccf0*/  LDL.LU R3, [R1+0xc34] ;  /* 0x000c340001037983 */ /* 0x001f220000300800 */
[----:B------:R-:W-:-:S02]  /*1cd00*/  ISETP.GT.U32.AND P5, PT, R0, R9, PT ;  /* 0x000000090000720c */ /* 0x000fc40003fa4070 */
[----:B------:R-:W-:Y:S02]  /*1cd10*/  ISETP.GT.U32.AND P6, PT, R0, R10, PT ;  /* 0x0000000a0000720c */ /* 0x000fe40003fc4070 */
[----:B------:R-:W-:-:S09]  /*1cd20*/  IABS R19, R29 ;  /* 0x0000001d00137213 */ /* 0x000fd20000000000 */
[--C-:B------:R-:W-:Y:S01]  /*1cd30*/  @!P5 IMAD.IADD R9, R9, 0x1, -R0.reuse ;  /* 0x000000010909d824 */ /* 0x100fe200078e0a00 */
[----:B------:R-:W-:Y:S01]  /*1cd40*/  ISETP.GT.U32.AND P5, PT, R0, R7, PT ;  /* 0x000000070000720c */ /* 0x000fe20003fa4070 */
[----:B------:R-:W-:Y:S02]  /*1cd50*/  @!P6 IMAD.IADD R10, R10, 0x1, -R0 ;  /* 0x000000010a0ae824 */ /* 0x000fe400078e0a00 */
[----:B------:R-:W-:-:S03]  /*1cd60*/  IMAD.HI.U32 R23, R6, R19, RZ ;  /* 0x0000001306177227 */ /* 0x000fc600078e00ff */
[----:B------:R-:W-:Y:S01]  /*1cd70*/  ISETP.GT.U32.AND P1, PT, R0, R10, PT ;  /* 0x0000000a0000720c */ /* 0x000fe20003f24070 */
[----:B------:R-:W-:-:S06]  /*1cd80*/  IMAD.MOV R23, RZ, RZ, -R23 ;  /* 0x000000ffff177224 */ /* 0x000fcc00078e0a17 */
[----:B------:R-:W-:Y:S01]  /*1cd90*/  @!P5 IMAD.IADD R7, R7, 0x1, -R0 ;  /* 0x000000010707d824 */ /* 0x000fe200078e0a00 */
[----:B------:R-:W-:Y:S01]  /*1cda0*/  ISETP.GE.AND P5, PT, R24, RZ, PT ;  /* 0x000000ff1800720c */ /* 0x000fe20003fa6270 */
[----:B------:R-:W-:-:S04]  /*1cdb0*/  IMAD.HI.U32 R24, R6, R20, RZ ;  /* 0x0000001406187227 */ /* 0x000fc800078e00ff */
[----:B------:R-:W-:Y:S02]  /*1cdc0*/  IMAD.MOV R24, RZ, RZ, -R24 ;  /* 0x000000ffff187224 */ /* 0x000fe400078e0a18 */
[----:B------:R-:W-:Y:S02]  /*1cdd0*/  IMAD.MOV.U32 R16, RZ, RZ, R22 ;  /* 0x000000ffff107224 */ /* 0x000fe400078e0016 */
[C---:B------:R-:W-:Y:S02]  /*1cde0*/  IMAD R19, R0.reuse, R23, R19 ;  /* 0x0000001700137224 */ /* 0x040fe400078e0213 */
[----:B------:R-:W-:Y:S01]  /*1cdf0*/  IMAD.MOV.U32 R22, RZ, RZ, R21 ;  /* 0x000000ffff167224 */ /* 0x000fe200078e0015 */
[----:B------:R-:W3:Y:S01]  /*1ce00*/  LDL.LU R23, [R1+0xc3c] ;  /* 0x000c3c0001177983 */ /* 0x000ee20000300800 */
[----:B------:R-:W-:Y:S02]  /*1ce10*/  IMAD.MOV.U32 R21, RZ, RZ, R29 ;  /* 0x000000ffff157224 */ /* 0x000fe400078e001d */
[----:B------:R-:W-:Y:S01]  /*1ce20*/  IMAD R20, R0, R24, R20 ;  /* 0x0000001800147224 */ /* 0x000fe200078e0214 */
[----:B------:R-:W3:Y:S01]  /*1ce30*/  LDL.LU R29, [R1+0xc54] ;  /* 0x000c5400011d7983 */ /* 0x000ee20000300800 */
[----:B------:R-:W-:-:S03]  /*1ce40*/  @!P1 IMAD.IADD R10, R10, 0x1, -R0 ;  /* 0x000000010a0a9824 */ /* 0x000fc600078e0a00 */
[----:B------:R-:W3:Y:S01]  /*1ce50*/  LDL.LU R24, [R1+0xc38] ;  /* 0x000c380001187983 */ /* 0x000ee20000300800 */
[----:B------:R-:W-:-:S13]  /*1ce60*/  ISETP.GT.U32.AND P1, PT, R0, R17, PT ;  /* 0x000000110000720c */ /* 0x000fda0003f24070 */
[--C-:B------:R-:W-:Y:S01]  /*1ce70*/  @!P1 IMAD.IADD R17, R17, 0x1, -R0.reuse ;  /* 0x0000000111119824 */ /* 0x100fe200078e0a00 */
[----:B------:R-:W-:Y:S02]  /*1ce80*/  ISETP.GT.U32.AND P6, PT, R0, R8, PT ;  /* 0x000000080000720c */ /* 0x000fe40003fc4070 */
[----:B----4-:R-:W-:Y:S02]  /*1ce90*/  ISETP.GE.AND P1, PT, R3, RZ, PT ;  /* 0x000000ff0300720c */ /* 0x010fe40003f26270 */
[----:B------:R-:W4:Y:S09]  /*1cea0*/  LDL.LU R3, [R1+0x3d60] ;  /* 0x003d600001037983 */ /* 0x000f320000300800 */
[----:B------:R-:W-:Y:S01]  /*1ceb0*/  @!P6 IMAD.IADD R8, R8, 0x1, -R0 ;  /* 0x000000010808e824 */ /* 0x000fe200078e0a00 */
[----:B------:R-:W-:-:S02]  /*1cec0*/  ISETP.GT.U32.AND P6, PT, R0, R2, PT ;  /* 0x000000020000720c */ /* 0x000fc40003fc4070 */
[C---:B------:R-:W-:Y:S02]  /*1ced0*/  ISETP.GT.U32.AND P4, PT, R0.reuse, R9, PT ;  /* 0x000000090000720c */ /* 0x040fe40003f84070 */
[----:B------:R-:W-:-:S09]  /*1cee0*/  ISETP.GT.U32.AND P0, PT, R0, R8, PT ;  /* 0x000000080000720c */ /* 0x000fd20003f04070 */
[--C-:B------:R-:W-:Y:S01]  /*1cef0*/  @!P6 IMAD.IADD R2, R2, 0x1, -R0.reuse ;  /* 0x000000010202e824 */ /* 0x100fe200078e0a00 */
[C---:B------:R-:W-:Y:S01]  /*1cf00*/  ISETP.GT.U32.AND P6, PT, R0.reuse, R7, PT ;  /* 0x000000070000720c */ /* 0x040fe20003fc4070 */
[--C-:B------:R-:W-:Y:S01]  /*1cf10*/  @!P4 IMAD.IADD R9, R9, 0x1, -R0.reuse ;  /* 0x000000010909c824 */ /* 0x100fe200078e0a00 */
[----:B------:R-:W-:Y:S01]  /*1cf20*/  ISETP.GT.U32.AND P4, PT, R0, R18, PT ;  /* 0x000000120000720c */ /* 0x000fe20003f84070 */
[----:B------:R-:W-:Y:S01]  /*1cf30*/  @!P0 IMAD.IADD R8, R8, 0x1, -R0 ;  /* 0x0000000108088824 */ /* 0x000fe200078e0a00 */
[----:B------:R-:W-:Y:S02]  /*1cf40*/  ISETP.GT.U32.AND P0, PT, R0, R19, PT ;  /* 0x000000130000720c */ /* 0x000fe40003f04070 */
[----:B--2---:R-:W-:-:S07]  /*1cf50*/  IABS R12, R14 ;  /* 0x0000000e000c7213 */ /* 0x004fce0000000000 */
[----:B------:R-:W-:Y:S01]  /*1cf60*/  @!P6 IMAD.IADD R7, R7, 0x1, -R0 ;  /* 0x000000010707e824 */ /* 0x000fe200078e0a00 */
[----:B------:R-:W-:Y:S01]  /*1cf70*/  ISETP.GE.AND P6, PT, R16, RZ, PT ;  /* 0x000000ff1000720c */ /* 0x000fe20003fc6270 */
[----:B------:R-:W-:Y:S01]  /*1cf80*/  IMAD.HI.U32 R16, R6, R12, RZ ;  /* 0x0000000c06107227 */ /* 0x000fe200078e00ff */
[----:B------:R-:W-:-:S03]  /*1cf90*/  ISETP.GT.U32.AND P3, PT, R0, R2, PT ;  /* 0x000000020000720c */ /* 0x000fc60003f64070 */
[----:B------:R-:W-:Y:S01]  /*1cfa0*/  IMAD.MOV R16, RZ, RZ, -R16 ;  /* 0x000000ffff107224 */ /* 0x000fe200078e0a10 */
[----:B------:R-:W-:Y:S01]  /*1cfb0*/  @!P4 IADD3 R18, R18, -R0, RZ ;  /* 0x800000001212c210 */ /* 0x000fe20007ffe0ff */
[----:B------:R-:W-:Y:S02]  /*1cfc0*/  @!P0 IMAD.IADD R19, R19, 0x1, -R0 ;  /* 0x0000000113138824 */ /* 0x000fe400078e0a00 */
[C---:B------:R-:W-:Y:S02]  /*1cfd0*/  IMAD R12, R0.reuse, R16, R12 ;  /* 0x00000010000c7224 */ /* 0x040fe400078e020c */
[----:B------:R-:W-:Y:S01]  /*1cfe0*/  @!P5 IMAD.MOV R9, RZ, RZ, -R9 ;  /* 0x000000ffff09d224 */ /* 0x000fe200078e0a09 */
[----:B------:R-:W-:Y:S01]  /*1cff0*/  ISETP.GT.U32.AND P5, PT, R0, R19, PT ;  /* 0x000000130000720c */ /* 0x000fe20003fa4070 */
[----:B------:R-:W-:Y:S01]  /*1d000*/  @!P1 IMAD.MOV R7, RZ, RZ, -R7 ;  /* 0x000000ffff079224 */ /* 0x000fe200078e0a07 */
[----:B---3--:R-:W-:Y:S02]  /*1d010*/  ISETP.GE.AND P4, PT, R24, RZ, PT ;  /* 0x000000ff1800720c */ /* 0x008fe40003f86270 */
[----:B------:R-:W-:Y:S01]  /*1d020*/  ISETP.GT.U32.AND P1, PT, R0, R12, PT ;  /* 0x0000000c0000720c */ /* 0x000fe20003f24070 */
[----:B------:R-:W-:-:S02]  /*1d030*/  @!P3 IMAD.IADD R2, R2, 0x1, -R0 ;  /* 0x000000010202b824 */ /* 0x000fc400078e0a00 */
[----:B------:R-:W-:Y:S02]  /*1d040*/  @!P2 IMAD.MOV R10, RZ, RZ, -R10 ;  /* 0x000000ffff0aa224 */ /* 0x000fe400078e0a0a */
[----:B------:R-:W-:-:S03]  /*1d050*/  @!P6 IMAD.MOV R8, RZ, RZ, -R8 ;  /* 0x000000ffff08e224 */ /* 0x000fc600078e0a08 */
[----:B------:R-:W-:Y:S03]  /*1d060*/  STL [R1+0x144], R10 ;  /* 0x0001440a01007387 */ /* 0x000fe60000100800 */
[----:B------:R-:W-:Y:S01]  /*1d070*/  @!P4 IMAD.MOV R2, RZ, RZ, -R2 ;  /* 0x000000ffff02c224 */ /* 0x000fe200078e0a02 */
[----:B------:R-:W-:Y:S01]  /*1d080*/  STL [R1+0x140], R9 ;  /* 0x0001400901007387 */ /* 0x000fe20000100800 */
[----:B------:R-:W-:-:S03]  /*1d090*/  @!P5 IMAD.IADD R19, R19, 0x1, -R0 ;  /* 0x000000011313d824 */ /* 0x000fc600078e0a00 */
[----:B------:R0:W-:Y:S01]  /*1d0a0*/  STL [R1+0x13c], R8 ;  /* 0x00013c0801007387 */ /* 0x0001e20000100800 */
[----:B------:R-:W-:Y:S01]  /*1d0b0*/  @!P1 IMAD.IADD R12, R12, 0x1, -R0 ;  /* 0x000000010c0c9824 */ /* 0x000fe200078e0a00 */
[----:B------:R-:W-:Y:S02]  /*1d0c0*/  IABS R11, R4 ;  /* 0x00000004000b7213 */ /* 0x000fe40000000000 */
[----:B------:R1:W-:Y:S01]  /*1d0d0*/  STL [R1+0x138], R7 ;  /* 0x0001380701007387 */ /* 0x0003e20000100800 */
[----:B------:R-:W-:-:S03]  /*1d0e0*/  ISETP.GE.AND P1, PT, R4, RZ, PT ;  /* 0x000000ff0400720c */ /* 0x000fc60003f26270 */
[----:B------:R-:W-:Y:S01]  /*1d0f0*/  STL [R1+0x130], R2 ;  /* 0x0001300201007387 */ /* 0x000fe20000100800 */
[----:B----4-:R-:W-:-:S03]  /*1d100*/  ISETP.GE.AND P5, PT, R3, RZ, PT ;  /* 0x000000ff0300720c */ /* 0x010fc60003fa6270 */
[----:B------:R-:W2:Y:S04]  /*1d110*/  LDL.LU R3, [R1+0x3d5c] ;  /* 0x003d5c0001037983 */ /* 0x000ea80000300800 */
[----:B------:R-:W3:Y:S01]  /*1d120*/  LDL.LU R4, [R1+0xc60] ;  /* 0x000c600001047983 */ /* 0x000ee20000300800 */
[C---:B------:R-:W-:Y:S02]  /*1d130*/  ISETP.GT.U32.AND P3, PT, R0.reuse, R20, PT ;  /* 0x000000140000720c */ /* 0x040fe40003f64070 */
[----:B------:R-:W-:Y:S01]  /*1d140*/  ISETP.GT.U32.AND P2, PT, R0, R17, PT ;  /* 0x000000110000720c */ /* 0x000fe20003f44070 */
[----:B------:R-:W-:Y:S01]  /*1d150*/  IMAD.HI.U32 R13, R6, R11, RZ ;  /* 0x0000000b060d7227 */ /* 0x000fe200078e00ff */
[----:B------:R-:W-:-:S09]  /*1d160*/  ISETP.GE.AND P0, PT, R23, RZ, PT ;  /* 0x000000ff1700720c */ /* 0x000fd20003f06270 */
[----:B------:R-:W-:Y:S01]  /*1d170*/  @!P3 IMAD.IADD R20, R20, 0x1, -R0 ;  /* 0x000000011414b824 */ /* 0x000fe200078e0a00 */
[----:B------:R-:W-:Y:S01]  /*1d180*/  ISETP.GT.U32.AND P3, PT, R0, R18, PT ;  /* 0x000000120000720c */ /* 0x000fe20003f64070 */
[----:B------:R-:W-:-:S03]  /*1d190*/  IMAD.MOV R13, RZ, RZ, -R13 ;  /* 0x000000ffff0d7224 */ /* 0x000fc600078e0a0d */
[----:B------:R-:W-:Y:S02]  /*1d1a0*/  ISETP.GT.U32.AND P6, PT, R0, R20, PT ;  /* 0x000000140000720c */ /* 0x000fe40003fc4070 */
[----:B------:R-:W-:Y:S01]  /*1d1b0*/  ISETP.GE.AND P4, PT, R22, RZ, PT ;  /* 0x000000ff1600720c */ /* 0x000fe20003f86270 */
[----:B------:R-:W-:Y:S02]  /*1d1c0*/  IMAD R11, R0, R13, R11 ;  /* 0x0000000d000b7224 */ /* 0x000fe400078e020b */
[----:B------:R-:W-:-:S04]  /*1d1d0*/  @!P2 IMAD.IADD R17, R17, 0x1, -R0 ;  /* 0x000000011111a824 */ /* 0x000fc800078e0a00 */
[----:B------:R-:W-:Y:S01]  /*1d1e0*/  @!P3 IMAD.IADD R18, R18, 0x1, -R0 ;  /* 0x000000011212b824 */ /* 0x000fe200078e0a00 */
[----:B------:R-:W-:Y:S01]  /*1d1f0*/  ISETP.GE.AND P3, PT, R21, RZ, PT ;  /* 0x000000ff1500720c */ /* 0x000fe20003f66270 */
[----:B0-----:R-:W-:Y:S01]  /*1d200*/  IMAD.MOV.U32 R8, RZ, RZ, R17 ;  /* 0x000000ffff087224 */ /* 0x001fe200078e0011 */
[----:B------:R-:W-:Y:S01]  /*1d210*/  ISETP.GT.U32.AND P2, PT, R0, R11, PT ;  /* 0x0000000b0000720c */ /* 0x000fe20003f44070 */
[----:B------:R-:W-:Y:S02]  /*1d220*/  IMAD.MOV.U32 R9, RZ, RZ, R18 ;  /* 0x000000ffff097224 */ /* 0x000fe400078e0012 */
[----:B------:R-:W-:Y:S01]  /*1d230*/  @!P6 IMAD.IADD R20, R20, 0x1, -R0 ;  /* 0x000000011414e824 */ /* 0x000fe200078e0a00 */
[----:B------:R-:W-:Y:S01]  /*1d240*/  ISETP.GE.AND P6, PT, R14, RZ, PT ;  /* 0x000000ff0e00720c */ /* 0x000fe20003fc6270 */
[----:B------:R-:W-:Y:S01]  /*1d250*/  @!P0 IMAD.MOV R8, RZ, RZ, -R8 ;  /* 0x000000ffff088224 */ /* 0x000fe200078e0a08 */
[----:B------:R-:W4:Y:S01]  /*1d260*/  LDL.LU R14, [R1+0xc64] ;  /* 0x000c6400010e7983 */ /* 0x000f220000300800 */
[----:B------:R-:W-:-:S02]  /*1d270*/  @!P4 IMAD.MOV R9, RZ, RZ, -R9 ;  /* 0x000000ffff09c224 */ /* 0x000fc400078e0a09 */
[----:B------:R-:W-:Y:S01]  /*1d280*/  IMAD.MOV.U32 R10, RZ, RZ, R19 ;  /* 0x000000ffff0a7224 */ /* 0x000fe200078e0013 */
[----:B------:R-:W-:Y:S03]  /*1d290*/  STL [R1+0x12c], R8 ;  /* 0x00012c0801007387 */ /* 0x000fe60000100800 */
[----:B------:R-:W-:Y:S01]  /*1d2a0*/  @!P3 IMAD.MOV R10, RZ, RZ, -R10 ;  /* 0x000000ffff0ab224 */ /* 0x000fe200078e0a0a */
[----:B------:R0:W-:Y:S01]  /*1d2b0*/  STL [R1+0x128], R9 ;  /* 0x0001280901007387 */ /* 0x0001e20000100800 */
[----:B------:R-:W-:Y:S01]  /*1d2c0*/  @!P2 IMAD.IADD R11, R11, 0x1, -R0 ;  /* 0x000000010b0ba824 */ /* 0x000fe200078e0a00 */
[----:B-1----:R-:W-:Y:S02]  /*1d2d0*/  IABS R7, R5 ;  /* 0x0000000500077213 */ /* 0x002fe40000000000 */
[----:B------:R-:W-:Y:S01]  /*1d2e0*/  STL [R1+0x124], R10 ;  /* 0x0001240a01007387 */ /* 0x000fe20000100800 */
[----:B0-----:R-:W-:Y:S01]  /*1d2f0*/  IMAD.MOV.U32 R9, RZ, RZ, R20 ;  /* 0x000000ffff097224 */ /* 0x001fe200078e0014 */
[----:B------:R-:W-:-:S03]  /*1d300*/  ISETP.GT.U32.AND P4, PT, R0, R11, PT ;  /* 0x0000000b0000720c */ /* 0x000fc60003f84070 */
[----:B------:R-:W-:Y:S01]  /*1d310*/  @!P5 IMAD.MOV R9, RZ, RZ, -R9 ;  /* 0x000000ffff09d224 */ /* 0x000fe200078e0a09 */
[----:B------:R-:W-:Y:S02]  /*1d320*/  ISETP.GE.AND P5, PT, R5, RZ, PT ;  /* 0x000000ff0500720c */ /* 0x000fe40003fa6270 */
[----:B------:R-:W2:Y:S04]  /*1d330*/  LDL.LU R5, [R1+0xc6c] ;  /* 0x000c6c0001057983 */ /* 0x000ea80000300800 */
[----:B------:R0:W-:Y:S03]  /*1d340*/  STL [R1+0x120], R9 ;  /* 0x0001200901007387 */ /* 0x0001e60000100800 */
[----:B------:R-:W-:Y:S01]  /*1d350*/  @!P4 IMAD.IADD R11, R11, 0x1, -R0 ;  /* 0x000000010b0bc824 */ /* 0x000fe200078e0a00 */
[----:B------:R-:W-:-:S03]  /*1d360*/  ISETP.GT.U32.AND P0, PT, R0, R12, PT ;  /* 0x0000000c0000720c */ /* 0x000fc60003f04070 */
[----:B------:R-:W-:-:S10]  /*1d370*/  @!P1 IMAD.MOV R11, RZ, RZ, -R11 ;  /* 0x000000ffff0b9224 */ /* 0x000fd400078e0a0b */
[----:B------:R-:W-:-:S04]  /*1d380*/  @!P0 IMAD.IADD R12, R12, 0x1, -R0 ;  /* 0x000000010c0c8824 */ /* 0x000fc800078e0a00 */
[----:B0-----:R-:W-:-:S04]  /*1d390*/  IMAD.MOV.U32 R9, RZ, RZ, R12 ;  /* 0x000000ffff097224 */ /* 0x001fc800078e000c */
[----:B------:R-:W-:Y:S01]  /*1d3a0*/  @!P6 IMAD.MOV R9, RZ, RZ, -R9 ;  /* 0x000000ffff09e224 */ /* 0x000fe200078e0a09 */
[----:B------:R-:W-:Y:S02]  /*1d3b0*/  IABS R13, R29 ;  /* 0x0000001d000d7213 */ /* 0x000fe40000000000 */
[----:B------:R-:W-:Y:S01]  /*1d3c0*/  ISETP.GE.AND P3, PT, R29, RZ, PT ;  /* 0x000000ff1d00720c */ /* 0x000fe20003f66270 */
[----:B------:R-:W-:Y:S01]  /*1d3d0*/  IMAD.MOV.U32 R29, RZ, RZ, R26 ;  /* 0x000000ffff1d7224 */ /* 0x000fe200078e001a */
[----:B---3--:R-:W-:Y:S02]  /*1d3e0*/  ISETP.GE.AND P4, PT, R4, RZ, PT ;  /* 0x000000ff0400720c */ /* 0x008fe40003f86270 */
[----:B------:R-:W-:Y:S02]  /*1d3f0*/  IABS R16, R4 ;  /* 0x0000000400107213 */ /* 0x000fe40000000000 */
[----:B------:R-:W3:Y:S04]  /*1d400*/  LDL.LU R4, [R1+0xc70] ;  /* 0x000c700001047983 */ /* 0x000ee80000300800 */
[----:B------:R4:W-:Y:S04]  /*1d410*/  STL [R1+0x11c], R9 ;  /* 0x00011c0901007387 */ /* 0x0009e80000100800 */
[----:B------:R0:W-:Y:S04]  /*1d420*/  STL [R1+0x10c], R11 ;  /* 0x00010c0b01007387 */ /* 0x0001e80000100800 */
[----:B------:R-:W3:Y:S01]  /*1d430*/  LDL.LU R26, [R1+0xc74] ;  /* 0x000c7400011a7983 */ /* 0x000ee20000300800 */
[----:B------:R-:W-:-:S04]  /*1d440*/  IMAD.HI.U32 R2, R6, R13, RZ ;  /* 0x0000000d06027227 */ /* 0x000fc800078e00ff */
[----:B------:R-:W-:-:S04]  /*1d450*/  IMAD.MOV R2, RZ, RZ, -R2 ;  /* 0x000000ffff027224 */ /* 0x000fc800078e0a02 */
[----:B------:R-:W-:Y:S02]  /*1d460*/  IMAD R2, R0, R2, R13 ;  /* 0x0000000200027224 */ /* 0x000fe400078e020d */
[----:B------:R-:W-:-:S03]  /*1d470*/  IMAD.HI.U32 R8, R6, R7, RZ ;  /* 0x0000000706087227 */ /* 0x000fc600078e00ff */
[----:B------:R-:W-:Y:S01]  /*1d480*/  ISETP.GT.U32.AND P2, PT, R0, R2, PT ;  /* 0x000000020000720c */ /* 0x000fe20003f44070 */
[----:B------:R-:W-:-:S04]  /*1d490*/  IMAD.MOV R8, RZ, RZ, -R8 ;  /* 0x000000ffff087224 */ /* 0x000fc800078e0a08 */
[----:B------:R-:W-:Y:S01]  /*1d4a0*/  IMAD R7, R0, R8, R7 ;  /* 0x0000000800077224 */ /* 0x000fe200078e0207 */
[----:B------:R-:W-:-:S07]  /*1d4b0*/  IABS R17, R15 ;  /* 0x0000000f00117213 */ /* 0x000fce0000000000 */
[----:B------:R-:W-:Y:S01]  /*1d4c0*/  @!P2 IMAD.IADD R2, R2, 0x1, -R0 ;  /* 0x000000010202a824 */ /* 0x000fe200078e0a00 */
[----:B------:R-:W-:Y:S01]  /*1d4d0*/  ISETP.GT.U32.AND P2, PT, R0, R7, PT ;  /* 0x000000070000720c */ /* 0x000fe20003f44070 */
[----:B------:R-:W-:-:S03]  /*1d4e0*/  IMAD.HI.U32 R10, R6, R17, RZ ;  /* 0x00000011060a7227 */ /* 0x000fc600078e00ff */
[----:B------:R-:W-:Y:S01]  /*1d4f0*/  ISETP.GT.U32.AND P6, PT, R0, R2, PT ;  /* 0x000000020000720c */ /* 0x000fe20003fc4070 */
[----:B------:R-:W-:Y:S01]  /*1d500*/  IMAD.MOV R10, RZ, RZ, -R10 ;  /* 0x000000ffff0a7224 */ /* 0x000fe200078e0a0a */
[----:B----4-:R-:W-:-:S07]  /*1d510*/  IABS R9, R14 ;  /* 0x0000000e00097213 */ /* 0x010fce0000000000 */
[----:B------:R-:W-:Y:S02]  /*1d520*/  @!P2 IMAD.IADD R7, R7, 0x1, -R0 ;  /* 0x000000010707a824 */ /* 0x000fe400078e0a00 */
[----:B------:R-:W-:Y:S02]  /*1d530*/  IMAD R17, R0, R10, R17 ;  /* 0x0000000a00117224 */ /* 0x000fe400078e0211 */
[----:B------:R-:W-:Y:S01]  /*1d540*/  IMAD.HI.U32 R10, R6, R16, RZ ;  /* 0x00000010060a7227 */ /* 0x000fe200078e00ff */
[----:B------:R-:W-:Y:S02]  /*1d550*/  ISETP.GT.U32.AND P2, PT, R0, R7, PT ;  /* 0x000000070000720c */ /* 0x000fe40003f44070 */
[----:B------:R-:W-:Y:S01]  /*1d560*/  IABS R8, R25 ;  /* 0x0000001900087213 */ /* 0x000fe20000000000 */
[----:B------:R-:W-:Y:S02]  /*1d570*/  IMAD.MOV R10, RZ, RZ, -R10 ;  /* 0x000000ffff0a7224 */ /* 0x000fe400078e0a0a */
[----:B------:R-:W-:Y:S01]  /*1d580*/  IMAD.HI.U32 R18, R6, R9, RZ ;  /* 0x0000000906127227 */ /* 0x000fe200078e00ff */
[----:B------:R-:W-:-:S03]  /*1d590*/  ISETP.GE.AND P0, PT, R15, RZ, PT ;  /* 0x000000ff0f00720c */ /* 0x000fc60003f06270 */
[----:B------:R-:W-:Y:S01]  /*1d5a0*/  @!P6 IMAD.IADD R2, R2, 0x1, -R0 ;  /* 0x000000010202e824 */ /* 0x000fe200078e0a00 */
[C---:B------:R-:W-:Y:S01]  /*1d5b0*/  ISETP.GT.U32.AND P6, PT, R0.reuse, R17, PT ;  /* 0x000000110000720c */ /* 0x040fe20003fc4070 */
[----:B------:R-:W-:Y:S02]  /*1d5c0*/  IMAD R16, R0, R10, R16 ;  /* 0x0000000a00107224 */ /* 0x000fe400078e0210 */
[----:B------:R-:W-:Y:S02]  /*1d5d0*/  IMAD.MOV R18, RZ, RZ, -R18 ;  /* 0x000000ffff127224 */ /* 0x000fe400078e0a12 */
[----:B------:R-:W-:Y:S01]  /*1d5e0*/  IMAD.HI.U32 R13, R6, R8, RZ ;  /* 0x00000008060d7227 */ /* 0x000fe200078e00ff */
[----:B--2---:R-:W-:-:S03]  /*1d5f0*/  IABS R12, R5 ;  /* 0x00000005000c7213 */ /* 0x004fc60000000000 */
[C---:B------:R-:W-:Y:S02]  /*1d600*/  IMAD R9, R0.reuse, R18, R9 ;  /* 0x0000001200097224 */ /* 0x040fe400078e0209 */
[----:B------:R-:W-:Y:S01]  /*1d610*/  @!P2 IMAD.IADD R7, R7, 0x1, -R0 ;  /* 0x000000010707a824 */ /* 0x000fe200078e0a00 */
[----:B------:R-:W-:Y:S01]  /*1d620*/  ISETP.GT.U32.AND P2, PT, R0, R16, PT ;  /* 0x000000100000720c */ /* 0x000fe20003f44070 */
[----:B------:R-:W-:Y:S02]  /*1d630*/  IMAD.MOV.U32 R15, RZ, RZ, R2 ;  /* 0x000000ffff0f7224 */ /* 0x000fe400078e0002 */
[----:B------:R-:W-:Y:S01]  /*1d640*/  IMAD.MOV R13, RZ, RZ, -R13 ;  /* 0x000000ffff0d7224 */ /* 0x000fe200078e0a0d */
[----:B------:R-:W-:Y:S01]  /*1d650*/  ISETP.GE.AND P1, PT, R14, RZ, PT ;  /* 0x000000ff0e00720c */ /* 0x000fe20003f26270 */
[----:B------:R-:W-:Y:S01]  /*1d660*/  @!P3 IMAD.MOV R15, RZ, RZ, -R15 ;  /* 0x000000ffff0fb224 */ /* 0x000fe200078e0a0f */
[----:B------:R-:W-:Y:S01]  /*1d670*/  ISETP.GT.U32.AND P3, PT, R0, R9, PT ;  /* 0x000000090000720c */ /* 0x000fe20003f64070 */
[----:B0-----:R-:W-:-:S04]  /*1d680*/  IMAD.HI.U32 R11, R6, R12, RZ ;  /* 0x0000000c060b7227 */ /* 0x001fc800078e00ff */
[C---:B------:R-:W-:Y:S02]  /*1d690*/  IMAD R8, R0.reuse, R13, R8 ;  /* 0x0000000d00087224 */ /* 0x040fe400078e0208 */
[----:B------:R-:W-:Y:S02]  /*1d6a0*/  IMAD.MOV.U32 R14, RZ, RZ, R7 ;  /* 0x000000ffff0e7224 */ /* 0x000fe400078e0007 */
[----:B------:R-:W-:Y:S02]  /*1d6b0*/  IMAD.MOV R13, RZ, RZ, -R11 ;  /* 0x000000ffff0d7224 */ /* 0x000fe400078e0a0b */
[----:B------:R-:W-:Y:S02]  /*1d6c0*/  @!P6 IMAD.IADD R17, R17, 0x1, -R0 ;  /* 0x000000011111e824 */ /* 0x000fe400078e0a00 */
[----:B------:R-:W-:Y:S01]  /*1d6d0*/  @!P5 IMAD.MOV R14, RZ, RZ, -R14 ;  /* 0x000000ffff0ed224 */ /* 0x000fe200078e0a0e */
[C---:B------:R-:W-:Y:S01]  /*1d6e0*/  ISETP.GT.U32.AND P5, PT, R0.reuse, R8, PT ;  /* 0x000000080000720c */ /* 0x040fe20003fa4070 */
[C---:B------:R-:W-:Y:S01]  /*1d6f0*/  IMAD R2, R0.reuse, R13, R12 ;  /* 0x0000000d00027224 */ /* 0x040fe200078e020c */
[----:B------:R-:W-:Y:S01]  /*1d700*/  ISETP.GT.U32.AND P6, PT, R0, R17, PT ;  /* 0x000000110000720c */ /* 0x000fe20003fc4070 */
[----:B------:R-:W-:-:S02]  /*1d710*/  @!P2 IMAD.IADD R16, R16, 0x1, -R0 ;  /* 0x000000011010a824 */ /* 0x000fc400078e0a00 */
[--C-:B------:R-:W-:Y:S01]  /*1d720*/  @!P3 IMAD.IADD R9, R9, 0x1, -R0.reuse ;  /* 0x000000010909b824 */ /* 0x100fe200078e0a00 */
[C---:B------:R-:W-:Y:S02]  /*1d730*/  ISETP.GT.U32.AND P2, PT, R0.reuse, R2, PT ;  /* 0x000000020000720c */ /* 0x040fe40003f44070 */
[----:B------:R-:W-:Y:S01]  /*1d740*/  ISETP.GT.U32.AND P3, PT, R0, R16, PT ;  /* 0x000000100000720c */ /* 0x000fe20003f64070 */
[----:B------:R0:W-:Y:S04]  /*1d750*/  STL [R1+0x110], R15 ;  /* 0x0001100f01007387 */ /* 0x0001e80000100800 */
[----:B------:R-:W-:Y:S02]  /*1d760*/  @!P5 IADD3 R8, R8, -R0, RZ ;  /* 0x800000000808d210 */ /* 0x000fe40007ffe0ff */
[----:B------:R-:W-:Y:S01]  /*1d770*/  ISETP.GT.U32.AND P5, PT, R0, R9, PT ;  /* 0x000000090000720c */ /* 0x000fe20003fa4070 */
[--C-:B------:R-:W-:Y:S01]  /*1d780*/  @!P6 IMAD.IADD R17, R17, 0x1, -R0.reuse ;  /* 0x000000011111e824 */ /* 0x100fe200078e0a00 */
[----:B------:R1:W-:Y:S01]  /*1d790*/  STL [R1+0x118], R14 ;  /* 0x0001180e01007387 */ /* 0x0003e20000100800 */
[----:B------:R-:W-:Y:S01]  /*1d7a0*/  ISETP.GE.AND P6, PT, R25, RZ, PT ;  /* 0x000000ff1900720c */ /* 0x000fe20003fc6270 */
[----:B------:R-:W-:-:S02]  /*1d7b0*/  @!P2 IMAD.IADD R2, R2, 0x1, -R0 ;  /* 0x000000010202a824 */ /* 0x000fc400078e0a00 */
[----:B0-----:R-:W2:Y:S01]  /*1d7c0*/  LDL.LU R15, [R1+0xc84] ;  /* 0x000c8400010f7983 */ /* 0x001ea20000300800 */
[----:B------:R-:W-:-:S03]  /*1d7d0*/  @!P3 IMAD.IADD R16, R16, 0x1, -R0 ;  /* 0x000000011010b824 */ /* 0x000fc600078e0a00 */
[----:B------:R-:W4:Y:S01]  /*1d7e0*/  LDL.LU R25, [R1+0xc88] ;  /* 0x000c880001197983 */ /* 0x000f220000300800 */
[----:B------:R-:W-:Y:S01]  /*1d7f0*/  ISETP.GT.U32.AND P2, PT, R0, R2, PT ;  /* 0x000000020000720c */ /* 0x000fe20003f44070 */
[----:B-1----:R-:W-:Y:S02]  /*1d800*/  IMAD.MOV.U32 R14, RZ, RZ, R17 ;  /* 0x000000ffff0e7224 */ /* 0x002fe400078e0011 */
[----:B------:R-:W-:Y:S01]  /*1d810*/  @!P5 IMAD.IADD R9, R9, 0x1, -R0 ;  /* 0x000000010909d824 */ /* 0x000fe200078e0a00 */
[----:B------:R-:W-:Y:S01]  /*1d820*/  ISETP.GE.AND P5, PT, R5, RZ, PT ;  /* 0x000000ff0500720c */ /* 0x000fe20003fa6270 */
[----:B------:R-:W-:Y:S02]  /*1d830*/  IMAD.MOV.U32 R5, RZ, RZ, R16 ;  /* 0x000000ffff057224 */ /* 0x000fe400078e0010 */
[----:B------:R-:W-:Y:S02]  /*1d840*/  @!P0 IMAD.MOV R14, RZ, RZ, -R14 ;  /* 0x000000ffff0e8224 */ /* 0x000fe400078e0a0e */
[----:B------:R-:W-:-:S03]  /*1d850*/  @!P4 IMAD.MOV R5, RZ, RZ, -R5 ;  /* 0x000000ffff05c224 */ /* 0x000fc600078e0a05 */
[----:B------:R0:W-:Y:S01]  /*1d860*/  STL [R1+0x114], R14 ;  /* 0x0001140e01007387 */ /* 0x0001e20000100800 */
[----:B------:R-:W-:Y:S01]  /*1d870*/  @!P2 IMAD.IADD R2, R2, 0x1, -R0 ;  /* 0x000000010202a824 */ /* 0x000fe200078e0a00 */
[----:B------:R-:W-:-:S13]  /*1d880*/  ISETP.GT.U32.AND P0, PT, R0, R8, PT ;  /* 0x000000080000720c */ /* 0x000fda0003f04070 */
[----:B------:R-:W-:Y:S02]  /*1d890*/  @!P0 IMAD.IADD R8, R8, 0x1, -R0 ;  /* 0x0000000108088824 */ /* 0x000fe400078e0a00 */
[----:B------:R-:W-:Y:S01]  /*1d8a0*/  @!P5 IMAD.MOV R2, RZ, RZ, -R2 ;  /* 0x000000ffff02d224 */ /* 0x000fe200078e0a02 */
[----:B------:R-:W-:Y:S02]  /*1d8b0*/  IABS R12, R28 ;  /* 0x0000001c000c7213 */ /* 0x000fe40000000000 */
[----:B------:R-:W-:Y:S02]  /*1d8c0*/  IABS R13, R27 ;  /* 0x0000001b000d7213 */ /* 0x000fe40000000000 */
[----:B---3--:R-:W-:-:S05]  /*1d8d0*/  IABS R10, R4 ;  /* 0x00000004000a7213 */ /* 0x008fca0000000000 */
[----:B------:R-:W-:-:S04]  /*1d8e0*/  IMAD.HI.U32 R11, R6, R10, RZ ;  /* 0x0000000a060b7227 */ /* 0x000fc800078e00ff */
[----:B------:R-:W-:-:S04]  /*1d8f0*/  IMAD.MOV R11, RZ, RZ, -R11 ;  /* 0x000000ffff0b7224 */ /* 0x000fc800078e0a0b */
[----:B------:R-:W-:-:S05]  /*1d900*/  IMAD R7, R0, R11, R10 ;  /* 0x0000000b00077224 */ /* 0x000fca00078e020a */
[----:B------:R-:W-:Y:S02]  /*1d910*/  ISETP.GT.U32.AND P3, PT, R0, R7, PT ;  /* 0x000000070000720c */ /* 0x000fe40003f64070 */
[----:B------:R-:W-:Y:S02]  /*1d920*/  IABS R10, R26 ;  /* 0x0000001a000a7213 */ /* 0x000fe40000000000 */
[----:B------:R-:W-:Y:S01]  /*1d930*/  ISETP.GE.AND P2, PT, R4, RZ, PT ;  /* 0x000000ff0400720c */ /* 0x000fe20003f46270 */
[----:B------:R-:W-:-:S08]  /*1d940*/  IMAD.MOV.U32 R4, RZ, RZ, R9 ;  /* 0x000000ffff047224 */ /* 0x000fd000078e0009 */
[----:B------:R-:W-:Y:S01]  /*1d950*/  @!P3 IMAD.IADD R7, R7, 0x1, -R0 ;  /* 0x000000010707b824 */ /* 0x000fe200078e0a00 */
[----:B------:R-:W-:Y:S02]  /*1d960*/  ISETP.GE.AND P3, PT, R26, RZ, PT ;  /* 0x000000ff1a00720c */ /* 0x000fe40003f66270 */
[----:B------:R-:W3:Y:S04]  /*1d970*/  LDL.LU R26, [R1+0xc8c] ;  /* 0x000c8c00011a7983 */ /* 0x000ee80000300800 */
[----:B------:R-:W-:Y:S04]  /*1d980*/  STL [R1+0xec], R5 ;  /* 0x0000ec0501007387 */ /* 0x000fe80000100800 */
[----:B0-----:R-:W3:Y:S01]  /*1d990*/  LDL.LU R14, [R1+0xc90] ;  /* 0x000c9000010e7983 */ /* 0x001ee20000300800 */
[----:B------:R-:W-:-:S05]  /*1d9a0*/  @!P1 IMAD.MOV R4, RZ, RZ, -R4 ;  /* 0x000000ffff049224 */ /* 0x000fca00078e0a04 */
[----:B------:R0:W-:Y:S01]  /*1d9b0*/  STL [R1+0xf0], R4 ;  /* 0x0000f00401007387 */ /* 0x0001e20000100800 */
[----:B------:R-:W-:-:S03]  /*1d9c0*/  IMAD.HI.U32 R17, R6, R10, RZ ;  /* 0x0000000a06117227 */ /* 0x000fc600078e00ff */
[----:B0-----:R-:W3:Y:S04]  /*1d9d0*/  LDL.LU R4, [R1+0xc94] ;  /* 0x000c940001047983 */ /* 0x001ee80000300800 */
[----:B------:R-:W3:Y:S01]  /*1d9e0*/  LDL.LU R5, [R1+0xc98] ;  /* 0x000c980001057983 */ /* 0x000ee20000300800 */
[----:B------:R-:W-:-:S04]  /*1d9f0*/  IMAD.MOV R17, RZ, RZ, -R17 ;  /* 0x000000ffff117224 */ /* 0x000fc800078e0a11 */
[----:B------:R-:W-:Y:S01]  /*1da00*/  IMAD R10, R0, R17, R10 ;  /* 0x00000011000a7224 */ /* 0x000fe200078e020a */
[----:B------:R-:W-:-:S04]  /*1da10*/  IABS R11, R29 ;  /* 0x0000001d000b7213 */ /* 0x000fc80000000000 */
[----:B------:R-:W-:Y:S01]  /*1da20*/  ISETP.GT.U32.AND P0, PT, R0, R10, PT ;  /* 0x0000000a0000720c */ /* 0x000fe20003f04070 */
[----:B------:R-:W-:-:S04]  /*1da30*/  IMAD.HI.U32 R19, R6, R11, RZ ;  /* 0x0000000b06137227 */ /* 0x000fc800078e00ff */
[----:B------:R-:W-:-:S04]  /*1da40*/  IMAD.MOV R19, RZ, RZ, -R19 ;  /* 0x000000ffff137224 */ /* 0x000fc800078e0a13 */
[----:B------:R-:W-:-:S04]  /*1da50*/  IMAD R11, R0, R19, R11 ;  /* 0x00000013000b7224 */ /* 0x000fc800078e020b */
[----:B------:R-:W-:Y:S01]  /*1da60*/  @!P0 IMAD.IADD R10, R10, 0x1, -R0 ;  /* 0x000000010a0a8824 */ /* 0x000fe200078e0a00 */
[----:B------:R-:W-:-:S04]  /*1da70*/  ISETP.GT.U32.AND P4, PT, R0, R11, PT ;  /* 0x0000000b0000720c */ /* 0x000fc80003f84070 */
[----:B------:R-:W-:Y:S01]  /*1da80*/  ISETP.GT.U32.AND P1, PT, R0, R10, PT ;  /* 0x0000000a0000720c */ /* 0x000fe20003f24070 */
[----:B------:R-:W-:-:S04]  /*1da90*/  IMAD.MOV.U32 R9, RZ, RZ, R8 ;  /* 0x000000ffff097224 */ /* 0x000fc800078e0008 */
[----:B------:R-:W-:-:S04]  /*1daa0*/  @!P6 IMAD.MOV R9, RZ, RZ, -R9 ;  /* 0x000000ffff09e224 */ /* 0x000fc800078e0a09 */
[--C-:B------:R-:W-:Y:S01]  /*1dab0*/  @!P4 IMAD.IADD R11, R11, 0x1, -R0.reuse ;  /* 0x000000010b0bc824 */ /* 0x100fe200078e0a00 */
[----:B------:R-:W-:Y:S01]  /*1dac0*/  STL [R1+0xf4], R9 ;  /* 0x0000f40901007387 */ /* 0x000fe20000100800 */
[----:B------:R-:W-:Y:S02]  /*1dad0*/  ISETP.GE.AND P4, PT, R27, RZ, PT ;  /* 0x000000ff1b00720c */ /* 0x000fe40003f86270 */
[----:B------:R-:W-:Y:S01]  /*1dae0*/  @!P1 IMAD.IADD R10, R10, 0x1, -R0 ;  /* 0x000000010a0a9824 */ /* 0x000fe200078e0a00 */
[----:B------:R0:W-:Y:S01]  /*1daf0*/  STL [R1+0x100], R2 ;  /* 0x0001000201007387 */ /* 0x0001e20000100800 */
[----:B------:R-:W-:-:S03]  /*1db00*/  ISETP.GE.AND P1, PT, R28, RZ, PT ;  /* 0x000000ff1c00720c */ /* 0x000fc60003f26270 */
[----:B------:R-:W3:Y:S04]  /*1db10*/  LDL.LU R28, [R1+0xc9c] ;  /* 0x000c9c00011c7983 */ /* 0x000ee80000300800 */
[----:B------:R-:W3:Y:S01]  /*1db20*/  LDL.LU R27, [R1+0xca0] ;  /* 0x000ca000011b7983 */ /* 0x000ee20000300800 */
[----:B------:R-:W-:-:S04]  /*1db30*/  IMAD.HI.U32 R18, R6, R12, RZ ;  /* 0x0000000c06127227 */ /* 0x000fc800078e00ff */
[----:B------:R-:W-:Y:S01]  /*1db40*/  IMAD.MOV R18, RZ, RZ, -R18 ;  /* 0x000000ffff127224 */ /* 0x000fe200078e0a12 */
[----:B------:R-:W-:-:S03]  /*1db50*/  ISETP.GT.U32.AND P0, PT, R0, R7, PT ;  /* 0x000000070000720c */ /* 0x000fc60003f04070 */
[----:B------:R-:W-:Y:S02]  /*1db60*/  IMAD R12, R0, R18, R12 ;  /* 0x00000012000c7224 */ /* 0x000fe400078e020c */
[----:B------:R-:W-:-:S03]  /*1db70*/  IMAD.HI.U32 R17, R6, R13, RZ ;  /* 0x0000000d06117227 */ /* 0x000fc600078e00ff */
[----:B------:R-:W-:Y:S01]  /*1db80*/  ISETP.GT.U32.AND P6, PT, R0, R12, PT ;  /* 0x0000000c0000720c */ /* 0x000fe20003fc4070 */
[----:B------:R-:W-:-:S04]  /*1db90*/  IMAD.MOV R17, RZ, RZ, -R17 ;  /* 0x000000ffff117224 */ /* 0x000fc800078e0a11 */
[C---:B------:R-:W-:Y:S02]  /*1dba0*/  IMAD R13, R0.reuse, R17, R13 ;  /* 0x00000011000d7224 */ /* 0x040fe400078e020d */
[--C-:B------:R-:W-:Y:S01]  /*1dbb0*/  @!P0 IMAD.IADD R7, R7, 0x1, -R0.reuse ;  /* 0x0000000107078824 */ /* 0x100fe200078e0a00 */
[----:B--2---:R-:W-:Y:S02]  /*1dbc0*/  IABS R17, R15 ;  /* 0x0000000f00117213 */ /* 0x004fe40000000000 */
[----:B------:R-:W-:Y:S02]  /*1dbd0*/  ISETP.GT.U32.AND P0, PT, R0, R13, PT ;  /* 0x0000000d0000720c */ /* 0x000fe40003f04070 */
[----:B----4-:R-:W-:Y:S01]  /*1dbe0*/  IABS R16, R25 ;  /* 0x0000001900107213 */ /* 0x010fe20000000000 */
[----:B------:R-:W-:Y:S01]  /*1dbf0*/  @!P6 IMAD.IADD R12, R12, 0x1, -R0 ;  /* 0x000000010c0ce824 */ /* 0x000fe200078e0a00 */
[----:B------:R-:W-:Y:S01]  /*1dc00*/  ISETP.GT.U32.AND P6, PT, R0, R11, PT ;  /* 0x0000000b0000720c */ /* 0x000fe20003fc4070 */
[----:B------:R-:W-:-:S02]  /*1dc10*/  @!P2 IMAD.MOV R7, RZ, RZ, -R7 ;  /* 0x000000ffff07a224 */ /* 0x000fc400078e0a07 */
[----:B------:R-:W-:Y:S01]  /*1dc20*/  IMAD.HI.U32 R8, R6, R17, RZ ;  /* 0x0000001106087227 */ /* 0x000fe200078e00ff */
[----:B------:R-:W-:-:S03]  /*1dc30*/  ISETP.GT.U32.AND P2, PT, R0, R12, PT ;  /* 0x0000000c0000720c */ /* 0x000fc60003f44070 */
[----:B0-----:R-:W-:-:S04]  /*1dc40*/  IMAD.HI.U32 R2, R6, R16, RZ ;  /* 0x0000001006027227 */ /* 0x001fc800078e00ff */
[----:B------:R-:W-:Y:S02]  /*1dc50*/  IMAD.MOV R8, RZ, RZ, -R8 ;  /* 0x000000ffff087224 */ /* 0x000fe400078e0a08 */
[----:B------:R-:W-:Y:S02]  /*1dc60*/  IMAD.MOV R2, RZ, RZ, -R2 ;  /* 0x000000ffff027224 */ /* 0x000fe400078e0a02 */
[----:B------:R-:W-:Y:S02]  /*1dc70*/  @!P0 IMAD.IADD R13, R13, 0x1, -R0 ;  /* 0x000000010d0d8824 */ /* 0x000fe400078e0a00 */
[C---:B------:R-:W-:Y:S02]  /*1dc80*/  IMAD R17, R0.reuse, R8, R17 ;  /* 0x0000000800117224 */ /* 0x040fe400078e0211 */
[C---:B------:R-:W-:Y:S01]  /*1dc90*/  IMAD R16, R0.reuse, R2, R16 ;  /* 0x0000000200107224 */ /* 0x040fe200078e0210 */
[C---:B------:R-:W-:Y:S01]  /*1dca0*/  ISETP.GT.U32.AND P0, PT, R0.reuse, R13, PT ;  /* 0x0000000d0000720c */ /* 0x040fe20003f04070 */
[--C-:B------:R-:W-:Y:S01]  /*1dcb0*/  @!P6 IMAD.IADD R11, R11, 0x1, -R0.reuse ;  /* 0x000000010b0be824 */ /* 0x100fe200078e0a00 */
[----:B------:R-:W-:Y:S01]  /*1dcc0*/  ISETP.GT.U32.AND P6, PT, R0, R17, PT ;  /* 0x000000110000720c */ /* 0x000fe20003fc4070 */
[----:B------:R-:W-:Y:S01]  /*1dcd0*/  @!P2 IMAD.IADD R12, R12, 0x1, -R0 ;  /* 0x000000010c0ca824 */ /* 0x000fe200078e0a00 */
[----:B------:R-:W-:Y:S01]  /*1dce0*/  ISETP.GT.U32.AND P2, PT, R0, R16, PT ;  /* 0x000000100000720c */ /* 0x000fe20003f44070 */
[----:B------:R-:W-:Y:S01]  /*1dcf0*/  STL [R1+0xfc], R7 ;  /* 0x0000fc0701007387 */ /* 0x000fe20000100800 */
[----:B------:R-:W-:-:S07]  /*1dd00*/  ISETP.GE.AND P5, PT, R29, RZ, PT ;  /* 0x000000ff1d00720c */ /* 0x000fce0003fa6270 */
[--C-:B------:R-:W-:Y:S01]  /*1dd10*/  @!P0 IMAD.IADD R13, R13, 0x1, -R0.reuse ;  /* 0x000000010d0d8824 */ /* 0x100fe200078e0a00 */
[----:B------:R-:W-:Y:S01]  /*1dd20*/  ISETP.GE.AND P0, PT, R15, RZ, PT ;  /* 0x000000ff0f00720c */ /* 0x000fe20003f06270 */
[--C-:B------:R-:W-:Y:S02]  /*1dd30*/  @!P6 IMAD.IADD R17, R17, 0x1, -R0.reuse ;  /* 0x000000011111e824 */ /* 0x100fe400078e0a00 */
[----:B------:R-:W-:Y:S01]  /*1dd40*/  @!P2 IMAD.IADD R16, R16, 0x1, -R0 ;  /* 0x000000011010a824 */ /* 0x000fe200078e0a00 */
[----:B------:R-:W-:Y:S01]  /*1dd50*/  ISETP.GE.AND P2, PT, R25, RZ, PT ;  /* 0x000000ff1900720c */ /* 0x000fe20003f46270 */
[----:B------:R-:W-:Y:S01]  /*1dd60*/  IMAD.MOV.U32 R15, RZ, RZ, R10 ;  /* 0x000000ffff0f7224 */ /* 0x000fe200078e000a */
[----:B------:R-:W2:Y:S01]  /*1dd70*/  LDL.LU R25, [R1+0xca4] ;  /* 0x000ca40001197983 */ /* 0x000ea20000300800 */
[----:B------:R-:W-:Y:S02]  /*1dd80*/  @!P1 IMAD.MOV R12, RZ, RZ, -R12 ;  /* 0x000000ffff0c9224 */ /* 0x000fe400078e0a0c */
[----:B------:R-:W-:Y:S01]  /*1dd90*/  @!P3 IMAD.MOV R15, RZ, RZ, -R15 ;  /* 0x000000ffff0fb224 */ /* 0x000fe200078e0a0f */
[C---:B------:R-:W-:Y:S01]  /*1dda0*/  ISETP.GT.U32.AND P3, PT, R0.reuse, R17, PT ;  /* 0x000000110000720c */ /* 0x040fe20003f64070 */
[----:B------:R-:W-:Y:S01]  /*1ddb0*/  @!P5 IMAD.MOV R11, RZ, RZ, -R11 ;  /* 0x000000ffff0bd224 */ /* 0x000fe200078e0a0b */
[----:B------:R-:W-:Y:S01]  /*1ddc0*/  ISETP.GT.U32.AND P5, PT, R0, R16, PT ;  /* 0x000000100000720c */ /* 0x000fe20003fa4070 */
[----:B------:R-:W-:Y:S01]  /*1ddd0*/  @!P4 IMAD.MOV R13, RZ, RZ, -R13 ;  /* 0x000000ffff0dc224 */ /* 0x000fe200078e0a0d */
[----:B------:R-:W-:Y:S09]  /*1dde0*/  STL [R1+0xe8], R15 ;  /* 0x0000e80f01007387 */ /* 0x000ff20000100800 */
[--C-:B------:R-:W-:Y:S01]  /*1ddf0*/  @!P3 IMAD.IADD R17, R17, 0x1, -R0.reuse ;  /* 0x000000011111b824 */ /* 0x100fe200078e0a00 */
[----:B------:R0:W-:Y:S01]  /*1de00*/  STL [R1+0x3d40], R11 ;  /* 0x003d400b01007387 */ /* 0x0001e20000100800 */
[----:B------:R-:W-:-:S03]  /*1de10*/  @!P5 IMAD.IADD R16, R16, 0x1, -R0 ;  /* 0x000000011010d824 */ /* 0x000fc600078e0a00 */
[----:B------:R-:W-:Y:S04]  /*1de20*/  STL [R1+0x3d44], R12 ;  /* 0x003d440c01007387 */ /* 0x000fe80000100800 */
[----:B------:R-:W-:Y:S01]  /*1de30*/  STL [R1+0x3d48], R13 ;  /* 0x003d480d01007387 */ /* 0x000fe20000100800 */
[----:B0-----:R-:W-:-:S04]  /*1de40*/  IMAD.MOV.U32 R11, RZ, RZ, R16 ;  /* 0x000000ffff0b7224 */ /* 0x001fc800078e0010 */
[----:B------:R-:W-:Y:S01]  /*1de50*/  @!P2 IMAD.MOV R11, RZ, RZ, -R11 ;  /* 0x000000ffff0ba224 */ /* 0x000fe200078e0a0b */
[----:B---3--:R-:W-:Y:S02]  /*1de60*/  IABS R8, R26 ;  /* 0x0000001a00087213 */ /* 0x008fe40000000000 */
[----:B------:R-:W-:-:S03]  /*1de70*/  IABS R18, R14 ;  /* 0x0000000e00127213 */ /* 0x000fc60000000000 */
[----:B------:R-:W-:-:S04]  /*1de80*/  IMAD.HI.U32 R2, R6, R8, RZ ;  /* 0x0000000806027227 */ /* 0x000fc800078e00ff */
[----:B------:R-:W-:-:S04]  /*1de90*/  IMAD.HI.U32 R20, R6, R18, RZ ;  /* 0x0000001206147227 */ /* 0x000fc800078e00ff */
[----:B------:R-:W-:Y:S02]  /*1dea0*/  IMAD.MOV R20, RZ, RZ, -R20 ;  /* 0x000000ffff147224 */ /* 0x000fe400078e0a14 */
[----:B------:R-:W-:Y:S02]  /*1deb0*/  IMAD.MOV R2, RZ, RZ, -R2 ;  /* 0x000000ffff027224 */ /* 0x000fe400078e0a02 */
[C---:B------:R-:W-:Y:S01]  /*1dec0*/  IMAD R18, R0.reuse, R20, R18 ;  /* 0x0000001400127224 */ /* 0x040fe200078e0212 */
[----:B------:R-:W-:Y:S02]  /*1ded0*/  IABS R7, R4 ;  /* 0x0000000400077213 */ /* 0x000fe40000000000 */
[----:B------:R-:W-:Y:S01]  /*1dee0*/  IABS R9, R5 ;  /* 0x0000000500097213 */ /* 0x000fe20000000000 */
[----:B------:R-:W-:Y:S02]  /*1def0*/  IMAD R8, R0, R2, R8 ;  /* 0x0000000200087224 */ /* 0x000fe400078e0208 */
[----:B------:R-:W-:Y:S01]  /*1df00*/  IMAD.HI.U32 R19, R6, R7, RZ ;  /* 0x0000000706137227 */ /* 0x000fe200078e00ff */
[----:B------:R-:W-:-:S03]  /*1df10*/  ISETP.GT.U32.AND P1, PT, R0, R18, PT ;  /* 0x000000120000720c */ /* 0x000fc60003f24070 */
[----:B------:R-:W-:Y:S01]  /*1df20*/  IMAD.HI.U32 R2, R6, R9, RZ ;  /* 0x0000000906027227 */ /* 0x000fe200078e00ff */
[----:B------:R-:W-:-:S03]  /*1df30*/  ISETP.GT.U32.AND P6, PT, R0, R8, PT ;  /* 0x000000080000720c */ /* 0x000fc60003fc4070 */
[----:B------:R-:W-:Y:S02]  /*1df40*/  IMAD.MOV R19, RZ, RZ, -R19 ;  /* 0x000000ffff137224 */ /* 0x000fe400078e0a13 */
[----:B------:R-:W-:Y:S02]  /*1df50*/  IMAD.MOV R2, RZ, RZ, -R2 ;  /* 0x000000ffff027224 */ /* 0x000fe400078e0a02 */
[C---:B------:R-:W-:Y:S02]  /*1df60*/  IMAD R7, R0.reuse, R19, R7 ;  /* 0x0000001300077224 */ /* 0x040fe400078e0207 */
[----:B------:R-:W-:-:S03]  /*1df70*/  IMAD R9, R0, R2, R9 ;  /* 0x0000000200097224 */ /* 0x000fc600078e0209 */
[----:B------:R-:W-:Y:S01]  /*1df80*/  ISETP.GT.U32.AND P4, PT, R0, R7, PT ;  /* 0x000000070000720c */ /* 0x000fe20003f84070 */
[--C-:B------:R-:W-:Y:S01]  /*1df90*/  @!P1 IMAD.IADD R18, R18, 0x1, -R0.reuse ;  /* 0x0000000112129824 */ /* 0x100fe200078e0a00 */
[----:B------:R-:W-:Y:S02]  /*1dfa0*/  ISETP.GT.U32.AND P3, PT, R0, R9, PT ;  /* 0x000000090000720c */ /* 0x000fe40003f64070 */
[----:B------:R-:W-:Y:S01]  /*1dfb0*/  ISETP.GE.AND P1, PT, R4, RZ, PT ;  /* 0x000000ff0400720c */ /* 0x000fe20003f26270 */
[----:B------:R-:W-:Y:S02]  /*1dfc0*/  IMAD.MOV.U32 R4, RZ, RZ, R17 ;  /* 0x000000ffff047224 */ /* 0x000fe400078e0011 */
[----:B------:R-:W-:Y:S02]  /*1dfd0*/  @!P6 IMAD.IADD R8, R8, 0x1, -R0 ;  /* 0x000000010808e824 */ /* 0x000fe400078e0a00 */
[----:B------:R-:W-:Y:S01]  /*1dfe0*/  @!P0 IMAD.MOV R4, RZ, RZ, -R4 ;  /* 0x000000ffff048224 */ /* 0x000fe200078e0a04 */
[----:B------:R-:W-:-:S02]  /*1dff0*/  ISETP.GE.AND P5, PT, R26, RZ, PT ;  /* 0x000000ff1a00720c */ /* 0x000fc40003fa6270 */
[C---:B------:R-:W-:Y:S01]  /*1e000*/  ISETP.GT.U32.AND P6, PT, R0.reuse, R8, PT ;  /* 0x000000080000720c */ /* 0x040fe20003fc4070 */
[----:B------:R-:W3:Y:S01]  /*1e010*/  LDL.LU R26, [R1+0xca8] ;  /* 0x000ca800011a7983 */ /* 0x000ee20000300800 */
[--C-:B------:R-:W-:Y:S02]  /*1e020*/  @!P4 IMAD.IADD R7, R7, 0x1, -R0.reuse ;  /* 0x000000010707c824 */ /* 0x100fe400078e0a00 */
[--C-:B------:R-:W-:Y:S01]  /*1e030*/  @!P3 IMAD.IADD R9, R9, 0x1, -R0.reuse ;  /* 0x000000010909b824 */ /* 0x100fe200078e0a00 */
[----:B------:R0:W-:Y:S02]  /*1e040*/  STL [R1+0x78], R4 ;  /* 0x0000780401007387 */ /* 0x0001e40000100800 */
[C---:B------:R-:W-:Y:S02]  /*1e050*/  ISETP.GT.U32.AND P0, PT, R0.reuse, R7, PT ;  /* 0x000000070000720c */ /* 0x040fe40003f04070 */
[----:B------:R-:W-:Y:S01]  /*1e060*/  ISETP.GT.U32.AND P3, PT, R0, R9, PT ;  /* 0x000000090000720c */ /* 0x000fe20003f64070 */
[----:B0-----:R-:W4:Y:S03]  /*1e070*/  LDL.LU R4, [R1+0xcac] ;  /* 0x000cac0001047983 */ /* 0x001f260000300800 */
[----:B------:R-:W-:-:S04]  /*1e080*/  @!P6 IMAD.IADD R8, R8, 0x1, -R0 ;  /* 0x000000010808e824 */ /* 0x000fc800078e0a00 */
[----:B------:R-:W-:Y:S01]  /*1e090*/  @!P5 IMAD.MOV R8, RZ, RZ, -R8 ;  /* 0x000000ffff08d224 */ /* 0x000fe200078e0a08 */
[----:B------:R0:W-:Y:S02]  /*1e0a0*/  STL [R1+0xc4], R11 ;  /* 0x0000c40b01007387 */ /* 0x0001e40000100800 */
[--C-:B------:R-:W-:Y:S01]  /*1e0b0*/  @!P0 IMAD.IADD R7, R7, 0x1, -R0.reuse ;  /* 0x0000000107078824 */ /* 0x100fe200078e0a00 */
[----:B------:R-:W-:Y:S01]  /*1e0c0*/  IABS R19, R28 ;  /* 0x0000001c00137213 */ /* 0x000fe20000000000 */
[----:B------:R-:W-:Y:S01]  /*1e0d0*/  @!P3 IMAD.IADD R9, R9, 0x1, -R0 ;  /* 0x000000010909b824 */ /* 0x000fe200078e0a00 */
[----:B------:R1:W-:Y:S01]  /*1e0e0*/  STL [R1+0xe0], R8 ;  /* 0x0000e00801007387 */ /* 0x0003e20000100800 */
[----:B------:R-:W-:Y:S02]  /*1e0f0*/  ISETP.GE.AND P0, PT, R28, RZ, PT ;  /* 0x000000ff1c00720c */ /* 0x000fe40003f06270 */
[----:B------:R-:W-:Y:S01]  /*1e100*/  IABS R2, R27 ;  /* 0x0000001b00027213 */ /* 0x000fe20000000000 */
[----:B------:R-:W4:Y:S01]  /*1e110*/  LDL.LU R28, [R1+0xcb0] ;  /* 0x000cb000011c7983 */ /* 0x000f220000300800 */
[----:B------:R-:W-:-:S03]  /*1e120*/  ISETP.GE.AND P3, PT, R27, RZ, PT ;  /* 0x000000ff1b00720c */ /* 0x000fc60003f66270 */
[----:B------:R-:W4:Y:S01]  /*1e130*/  LDL.LU R27, [R1+0xcb4] ;  /* 0x000cb400011b7983 */ /* 0x000f220000300800 */
[----:B------:R-:W-:-:S04]  /*1e140*/  IMAD.MOV.U32 R10, RZ, RZ, R19 ;  /* 0x000000ffff0a7224 */ /* 0x000fc800078e0013 */
[----:B------:R-:W-:-:S04]  /*1e150*/  IMAD.HI.U32 R20, R6, R10, RZ ;  /* 0x0000000a06147227 */ /* 0x000fc800078e00ff */
[----:B------:R-:W-:Y:S01]  /*1e160*/  IMAD.MOV R20, RZ, RZ, -R20 ;  /* 0x000000ffff147224 */ /* 0x000fe200078e0a14 */
[----:B------:R-:W-:-:S03]  /*1e170*/  ISETP.GT.U32.AND P4, PT, R0, R18, PT ;  /* 0x000000120000720c */ /* 0x000fc60003f84070 */
[----:B------:R-:W-:Y:S02]  /*1e180*/  IMAD R10, R0, R20, R10 ;  /* 0x00000014000a7224 */ /* 0x000fe400078e020a */
[----:B------:R-:W-:-:S03]  /*1e190*/  IMAD.HI.U32 R19, R6, R2, RZ ;  /* 0x0000000206137227 */ /* 0x000fc600078e00ff */
[----:B------:R-:W-:Y:S02]  /*1e1a0*/  ISETP.GT.U32.AND P2, PT, R0, R10, PT ;  /* 0x0000000a0000720c */ /* 0x000fe40003f44070 */
[----:B------:R-:W-:Y:S02]  /*1e1b0*/  ISETP.GE.AND P6, PT, R14, RZ, PT ;  /* 0x000000ff0e00720c */ /* 0x000fe40003fc6270 */
[----:B------:R-:W-:Y:S01]  /*1e1c0*/  IADD3 R19, -R19, RZ, RZ ;  /* 0x000000ff13137210 */ /* 0x000fe20007ffe1ff */
[----:B------:R-:W-:Y:S01]  /*1e1d0*/  @!P4 IMAD.IADD R18, R18, 0x1, -R0 ;  /* 0x000000011212c824 */ /* 0x000fe200078e0a00 */
[----:B------:R-:W-:-:S03]  /*1e1e0*/  ISETP.GE.AND P5, PT, R5, RZ, PT ;  /* 0x000000ff0500720c */ /* 0x000fc60003fa6270 */
[----:B------:R-:W-:Y:S02]  /*1e1f0*/  IMAD R2, R0, R19, R2 ;  /* 0x0000001300027224 */ /* 0x000fe400078e0202 */
[----:B------:R-:W-:Y:S02]  /*1e200*/  IMAD.MOV.U32 R5, RZ, RZ, R18 ;  /* 0x000000ffff057224 */ /* 0x000fe400078e0012 */
[----:B------:R-:W-:Y:S01]  /*1e210*/  @!P2 IMAD.IADD R10, R10, 0x1, -R0 ;  /* 0x000000010a0aa824 */ /* 0x000fe200078e0a00 */
[C---:B------:R-:W-:Y:S01]  /*1e220*/  ISETP.GT.U32.AND P4, PT, R0.reuse, R2, PT ;  /* 0x000000020000720c */ /* 0x040fe20003f84070 */
[----:B0-----:R-:W-:Y:S02]  /*1e230*/  IMAD.MOV.U32 R11, RZ, RZ, R7 ;  /* 0x000000ffff0b7224 */ /* 0x001fe400078e0007 */
[----:B------:R-:W-:Y:S01]  /*1e240*/  @!P6 IMAD.MOV R5, RZ, RZ, -R5 ;  /* 0x000000ffff05e224 */ /* 0x000fe200078e0a05 */
[----:B------:R-:W-:Y:S01]  /*1e250*/  ISETP.GT.U32.AND P6, PT, R0, R10, PT ;  /* 0x0000000a0000720c */ /* 0x000fe20003fc4070 */
[----:B------:R-:W-:Y:S01]  /*1e260*/  @!P1 IMAD.MOV R11, RZ, RZ, -R11 ;  /* 0x000000ffff0b9224 */ /* 0x000fe200078e0a0b */
[----:B--2---:R-:W-:-:S05]  /*1e270*/  IABS R16, R25 ;  /* 0x0000001900107213 */ /* 0x004fca0000000000 */
[----:B-1----:R-:W-:-:S04]  /*1e280*/  IMAD.HI.U32 R8, R6, R16, RZ ;  /* 0x0000001006087227 */ /* 0x002fc800078e00ff */
[----:B------:R-:W-:-:S04]  /*1e290*/  IMAD.MOV R8, RZ, RZ, -R8 ;  /* 0x000000ffff087224 */ /* 0x000fc800078e0a08 */
[----:B------:R-:W-:Y:S01]  /*1e2a0*/  IMAD R16, R0, R8, R16 ;  /* 0x0000000800107224 */ /* 0x000fe200078e0210 */
[----:B------:R0:W-:Y:S01]  /*1e2b0*/  STL [R1+0xc8], R5 ;  /* 0x0000c80501007387 */ /* 0x0001e20000100800 */
[----:B------:R-:W-:-:S03]  /*1e2c0*/  ISETP.GE.AND P2, PT, R25, RZ, PT ;  /* 0x000000ff1900720c */ /* 0x000fc60003f46270 */
[----:B------:R-:W-:Y:S01]  /*1e2d0*/  ISETP.GT.U32.AND P1, PT, R0, R16, PT ;  /* 0x000000100000720c */ /* 0x000fe20003f24070 */
[----:B------:R-:W-:Y:S04]  /*1e2e0*/  STL [R1+0xdc], R11 ;  /* 0x0000dc0b01007387 */ /* 0x000fe80000100800 */
[----:B------:R-:W2:Y:S01]  /*1e2f0*/  LDL.LU R25, [R1+0xcb8] ;  /* 0x000cb80001197983 */ /* 0x000ea20000300800 */
[--C-:B------:R-:W-:Y:S02]  /*1e300*/  @!P4 IMAD.IADD R2, R2, 0x1, -R0.reuse ;  /* 0x000000010202c824 */ /* 0x100fe400078e0a00 */
[----:B------:R-:W-:-:S03]  /*1e310*/  @!P6 IMAD.IADD R10, R10, 0x1, -R0 ;  /* 0x000000010a0ae824 */ /* 0x000fc600078e0a00 */
[----:B------:R-:W-:Y:S01]  /*1e320*/  ISETP.GT.U32.AND P4, PT, R0, R2, PT ;  /* 0x000000020000720c */ /* 0x000fe20003f84070 */
[----:B0-----:R-:W-:Y:S02]  /*1e330*/  IMAD.MOV.U32 R5, RZ, RZ, R9 ;  /* 0x000000ffff057224 */ /* 0x001fe400078e0009 */
[----:B------:R-:W-:Y:S02]  /*1e340*/  @!P1 IMAD.IADD R16, R16, 0x1, -R0 ;  /* 0x0000000110109824 */ /* 0x000fe400078e0a00 */
[----:B------:R-:W-:-:S08]  /*1e350*/  @!P5 IMAD.MOV R5, RZ, RZ, -R5 ;  /* 0x000000ffff05d224 */ /* 0x000fd000078e0a05 */
[----:B------:R-:W-:-:S04]  /*1e360*/  @!P4 IMAD.IADD R2, R2, 0x1, -R0 ;  /* 0x000000010202c824 */ /* 0x000fc800078e0a00 */
[----:B------:R-:W-:Y:S01]  /*1e370*/  @!P3 IMAD.MOV R2, RZ, RZ, -R2 ;  /* 0x000000ffff02b224 */ /* 0x000fe200078e0a02 */
[----:B---3--:R-:W-:Y:S02]  /*1e380*/  IABS R17, R26 ;  /* 0x0000001a00117213 */ /* 0x008fe40000000000 */
[----:B------:R-:W-:Y:S02]  /*1e390*/  ISETP.GE.AND P5, PT, R26, RZ, PT ;  /* 0x000000ff1a00720c */ /* 0x000fe40003fa6270 */
[----:B------:R-:W3:Y:S01]  /*1e3a0*/  LDL.LU R26, [R1+0xcbc] ;  /* 0x000cbc00011a7983 */ /* 0x000ee20000300800 */
[----:B----4-:R-:W-:Y:S02]  /*1e3b0*/  IABS R7, R4 ;  /* 0x0000000400077213 */ /* 0x010fe40000000000 */
[----:B------:R-:W-:Y:S01]  /*1e3c0*/  ISETP.GE.AND P6, PT, R4, RZ, PT ;  /* 0x000000ff0400720c */ /* 0x000fe20003fc6270 */
[----:B------:R-:W-:-:S04]  /*1e3d0*/  IMAD.MOV.U32 R4, RZ, RZ, R10 ;  /* 0x000000ffff047224 */ /* 0x000fc800078e000a */
[----:B------:R-:W-:Y:S01]  /*1e3e0*/  @!P0 IMAD.MOV R4, RZ, RZ, -R4 ;  /* 0x000000ffff048224 */ /* 0x000fe200078e0a04 */
[----:B------:R-:W-:Y:S01]  /*1e3f0*/  ISETP.GT.U32.AND P0, PT, R0, R16, PT ;  /* 0x000000100000720c */ /* 0x000fe20003f04070 */
[----:B------:R-:W-:Y:S04]  /*1e400*/  STL [R1+0xd4], R5 ;  /* 0x0000d40501007387 */ /* 0x000fe80000100800 */
[----:B------:R-:W4:Y:S04]  /*1e410*/  LDL.LU R14, [R1+0xcc0] ;  /* 0x000cc000010e7983 */ /* 0x000f280000300800 */
[----:B------:R0:W-:Y:S01]  /*1e420*/  STL [R1+0xd0], R4 ;  /* 0x0000d00401007387 */ /* 0x0001e20000100800 */
[----:B------:R-:W-:-:S03]  /*1e430*/  IABS R18, R27 ;  /* 0x0000001b00127213 */ /* 0x000fc60000000000 */
[----:B------:R-:W-:Y:S01]  /*1e440*/  @!P0 IMAD.IADD R16, R16, 0x1, -R0 ;  /* 0x0000000110108824 */ /* 0x000fe200078e0a00 */
[----:B------:R2:W-:Y:S01]  /*1e450*/  STL [R1+0xcc], R2 ;  /* 0x0000cc0201007387 */ /* 0x0005e20000100800 */
[----:B------:R-:W-:-:S03]  /*1e460*/  ISETP.GE.AND P0, PT, R27, RZ, PT ;  /* 0x000000ff1b00720c */ /* 0x000fc60003f06270 */
[----:B------:R-:W4:Y:S01]  /*1e470*/  LDL.LU R27, [R1+0xcc4] ;  /* 0x000cc400011b7983 */ /* 0x000f220000300800 */
[----:B------:R-:W-:-:S03]  /*1e480*/  IMAD.HI.U32 R8, R6, R17, RZ ;  /* 0x0000001106087227 */ /* 0x000fc600078e00ff */
[----:B0-----:R-:W4:Y:S01]  /*1e490*/  LDL.LU R4, [R1+0xcc8] ;  /* 0x000cc80001047983 */ /* 0x001f220000300800 */
[----:B------:R-:W-:-:S04]  /*1e4a0*/  IMAD.MOV R8, RZ, RZ, -R8 ;  /* 0x000000ffff087224 */ /* 0x000fc800078e0a08 */
[----:B------:R-:W-:Y:S02]  /*1e4b0*/  IMAD R17, R0, R8, R17 ;  /* 0x0000000800117224 */ /* 0x000fe400078e0211 */
[----:B------:R-:W-:-:S03]  /*1e4c0*/  IMAD.HI.U32 R8, R6, R7, RZ ;  /* 0x0000000706087227 */ /* 0x000fc600078e00ff */
[----:B------:R-:W-:Y:S01]  /*1e4d0*/  ISETP.GT.U32.AND P4, PT, R0, R17, PT ;  /* 0x000000110000720c */ /* 0x000fe20003f84070 */
[----:B------:R-:W-:-:S04]  /*1e4e0*/  IMAD.MOV R8, RZ, RZ, -R8 ;  /* 0x000000ffff087224 */ /* 0x000fc800078e0a08 */
[----:B------:R-:W-:-:S05]  /*1e4f0*/  IMAD R7, R0, R8, R7 ;  /* 0x0000000800077224 */ /* 0x000fca00078e0207 */
[----:B------:R-:W-:-:S03]  /*1e500*/  ISETP.GT.U32.AND P3, PT, R0, R7, PT ;  /* 0x000000070000720c */ /* 0x000fc60003f64070 */
[----:B------:R-:W-:-:S05]  /*1e510*/  @!P4 IMAD.IADD R17, R17, 0x1, -R0 ;  /* 0x000000011111c824 */ /* 0x000fca00078e0a00 */
[----:B------:R-:W-:Y:S02]  /*1e520*/  ISETP.GT.U32.AND P4, PT, R0, R17, PT ;  /* 0x000000110000720c */ /* 0x000fe40003f84070 */
[----:B------:R-:W-:-:S03]  /*1e530*/  IABS R9, R28 ;  /* 0x0000001c00097213 */ /* 0x000fc60000000000 */
[----:B------:R-:W-:Y:S02]  /*1e540*/  @!P3 IMAD.IADD R7, R7, 0x1, -R0 ;  /* 0x000000010707b824 */ /* 0x000fe400078e0a00 */
[----:B------:R-:W-:-:S03]  /*1e550*/  IMAD.HI.U32 R19, R6, R9, RZ ;  /* 0x0000000906137227 */ /* 0x000fc600078e00ff */
[----:B------:R-:W-:Y:S01]  /*1e560*/  ISETP.GT.U32.AND P3, PT, R0, R7, PT ;  /* 0x000000070000720c */ /* 0x000fe20003f64070 */
[----:B------:R-:W-:Y:S02]  /*1e570*/  IMAD.MOV R19, RZ, RZ, -R19 ;  /* 0x000000ffff137224 */ /* 0x000fe400078e0a13 */
[----:B------:R-:W-:Y:S02]  /*1e580*/  @!P4 IMAD.IADD R17, R17, 0x1, -R0 ;  /* 0x000000011111c824 */ /* 0x000fe400078e0a00 */
[----:B------:R-:W-:-:S04]  /*1e590*/  IMAD.HI.U32 R10, R6, R18, RZ ;  /* 0x00000012060a7227 */ /* 0x000fc800078e00ff */
[----:B------:R-:W-:Y:S02]  /*1e5a0*/  IMAD.MOV.U32 R11, RZ, RZ, R16 ;  /* 0x000000ffff0b7224 */ /* 0x000fe400078e0010 */
[----:B------:R-:W-:Y:S02]  /*1e5b0*/  IMAD.MOV.U32 R5, RZ, RZ, R17 ;  /* 0x000000ffff057224 */ /* 0x000fe400078e0011 */
[C---:B------:R-:W-:Y:S02]  /*1e5c0*/  IMAD R9, R0.reuse, R19, R9 ;  /* 0x0000001300097224 */ /* 0x040fe400078e0209 */
[----:B------:R-:W-:Y:S02]  /*1e5d0*/  IMAD.MOV R10, RZ, RZ, -R10 ;  /* 0x000000ffff0a7224 */ /* 0x000fe400078e0a0a */
[----:B------:R-:W-:Y:S02]  /*1e5e0*/  @!P2 IMAD.MOV R11, RZ, RZ, -R11 ;  /* 0x000000ffff0ba224 */ /* 0x000fe400078e0a0b */
[----:B------:R-:W-:Y:S01]  /*1e5f0*/  @!P5 IMAD.MOV R5, RZ, RZ, -R5 ;  /* 0x000000ffff05d224 */ /* 0x000fe200078e0a05 */
[C---:B------:R-:W-:Y:S01]  /*1e600*/  ISETP.GT.U32.AND P4, PT, R0.reuse, R9, PT ;  /* 0x000000090000720c */ /* 0x040fe20003f84070 */
[----:B------:R-:W-:-:S02]  /*1e610*/  IMAD R18, R0, R10, R18 ;  /* 0x0000000a00127224 */ /* 0x000fc400078e0212 */
[----:B------:R-:W-:Y:S01]  /*1e620*/  @!P3 IMAD.IADD R7, R7, 0x1, -R0 ;  /* 0x000000010707b824 */ /* 0x000fe200078e0a00 */
[----:B------:R-:W-:Y:S02]  /*1e630*/  STL [R1+0xa8], R11 ;  /* 0x0000a80b01007387 */ /* 0x000fe40000100800 */
[----:B------:R-:W-:Y:S02]  /*1e640*/  ISETP.GT.U32.AND P2, PT, R0, R18, PT ;  /* 0x000000120000720c */ /* 0x000fe40003f44070 */
[----:B------:R0:W-:Y:S01]  /*1e650*/  STL [R1+0xbc], R5 ;  /* 0x0000bc0501007387 */ /* 0x0001e20000100800 */
[----:B------:R-:W-:Y:S02]  /*1e660*/  ISETP.GE.AND P1, PT, R28, RZ, PT ;  /* 0x000000ff1c00720c */ /* 0x000fe40003f26270 */
[----:B--2---:R-:W-:Y:S01]  /*1e670*/  IABS R2, R25 ;  /* 0x0000001900027213 */ /* 0x004fe20000000000 */
[----:B------:R-:W2:Y:S01]  /*1e680*/  LDL.LU R28, [R1+0xccc] ;  /* 0x000ccc00011c7983 */ /* 0x000ea20000300800 */
[----:B0-----:R-:W-:-:S04]  /*1e690*/  IMAD.MOV.U32 R5, RZ, RZ, R7 ;  /* 0x000000ffff057224 */ /* 0x001fc800078e0007 */
[----:B------:R-:W-:Y:S01]  /*1e6a0*/  @!P6 IMAD.MOV R5, RZ, RZ, -R5 ;  /* 0x000000ffff05e224 */ /* 0x000fe200078e0a05 */
[----:B------:R-:W-:Y:S01]  /*1e6b0*/  ISETP.GE.AND P5, PT, R25, RZ, PT ;  /* 0x000000ff1900720c */ /* 0x000fe20003fa6270 */
[----:B------:R-:W-:-:S03]  /*1e6c0*/  @!P4 IMAD.IADD R9, R9, 0x1, -R0 ;  /* 0x000000010909c824 */ /* 0x000fc600078e0a00 */
[----:B------:R0:W-:Y:S04]  /*1e6d0*/  STL [R1+0xc0], R5 ;  /* 0x0000c00501007387 */ /* 0x0001e80000100800 */
[----:B------:R-:W2:Y:S01]  /*1e6e0*/  LDL.LU R25, [R1+0xcd0] ;  /* 0x000cd00001197983 */ /* 0x000ea20000300800 */
[----:B------:R-:W-:Y:S01]  /*1e6f0*/  ISETP.GT.U32.AND P4, PT, R0, R9, PT ;  /* 0x000000090000720c */ /* 0x000fe20003f84070 */
[----:B------:R-:W-:-:S05]  /*1e700*/  @!P2 IMAD.IADD R18, R18, 0x1, -R0 ;  /* 0x000000011212a824 */ /* 0x000fca00078e0a00 */
[----:B------:R-:W-:-:S07]  /*1e710*/  ISETP.GT.U32.AND P2, PT, R0, R18, PT ;  /* 0x000000120000720c */ /* 0x000fce0003f44070 */
[----:B------:R-:W-:-:S05]  /*1e720*/  @!P4 IADD3 R9, R9, -R0, RZ ;  /* 0x800000000909c210 */ /* 0x000fca0007ffe0ff */
[----:B------:R-:W-:Y:S02]  /*1e730*/  IMAD.MOV.U32 R11, RZ, RZ, R9 ;  /* 0x000000ffff0b7224 */ /* 0x000fe400078e0009 */
[----:B------:R-:W-:Y:S02]  /*1e740*/  @!P2 IMAD.IADD R18, R18, 0x1, -R0 ;  /* 0x000000011212a824 */ /* 0x000fe400078e0a00 */
[----:B------:R-:W-:Y:S02]  /*1e750*/  @!P1 IMAD.MOV R11, RZ, RZ, -R11 ;  /* 0x000000ffff0b9224 */ /* 0x000fe400078e0a0b */
[----:B0-----:R-:W-:-:S04]  /*1e760*/  IMAD.MOV.U32 R5, RZ, RZ, R18 ;  /* 0x000000ffff057224 */ /* 0x001fc800078e0012 */
[----:B------:R-:W-:Y:S01]  /*1e770*/  @!P0 IMAD.MOV R5, RZ, RZ, -R5 ;  /* 0x000000ffff058224 */ /* 0x000fe200078e0a05 */
[----:B---3--:R-:W-:-:S05]  /*1e780*/  IABS R8, R26 ;  /* 0x0000001a00087213 */ /* 0x008fca0000000000 */
[----:B------:R-:W-:Y:S01]  /*1e790*/  IMAD.HI.U32 R16, R6, R8, RZ ;  /* 0x0000000806107227 */ /* 0x000fe200078e00ff */
[----:B------:R-:W-:Y:S02]  /*1e7a0*/  ISETP.GE.AND P4, PT, R26, RZ, PT ;  /* 0x000000ff1a00720c */ /* 0x000fe40003f86270 */
[----:B------:R-:W3:Y:S01]  /*1e7b0*/  LDL.LU R26, [R1+0xcd4] ;  /* 0x000cd400011a7983 */ /* 0x000ee20000300800 */
[----:B------:R-:W-:-:S03]  /*1e7c0*/  IMAD.MOV R16, RZ, RZ, -R16 ;  /* 0x000000ffff107224 */ /* 0x000fc600078e0a10 */
[----:B------:R-:W-:Y:S01]  /*1e7d0*/  STL [R1+0xb8], R11 ;  /* 0x0000b80b01007387 */ /* 0x000fe20000100800 */
[----:B------:R-:W-:Y:S01]  /*1e7e0*/  IMAD R8, R0, R16, R8 ;  /* 0x0000001000087224 */ /* 0x000fe200078e0208 */
[----:B----4-:R-:W-:Y:S02]  /*1e7f0*/  IABS R16, R27 ;  /* 0x0000001b00107213 */ /* 0x010fe40000000000 */
[----:B------:R-:W-:Y:S02]  /*1e800*/  ISETP.GE.AND P0, PT, R27, RZ, PT ;  /* 0x000000ff1b00720c */ /* 0x000fe40003f06270 */
[----:B------:R-:W4:Y:S01]  /*1e810*/  LDL.LU R27, [R1+0xcd8] ;  /* 0x000cd800011b7983 */ /* 0x000f220000300800 */
[----:B------:R-:W-:-:S04]  /*1e820*/  IMAD.HI.U32 R10, R6, R2, RZ ;  /* 0x00000002060a7227 */ /* 0x000fc800078e00ff */
[----:B------:R-:W-:-:S04]  /*1e830*/  IMAD.MOV R10, RZ, RZ, -R10 ;  /* 0x000000ffff0a7224 */ /* 0x000fc800078e0a0a */
[----:B------:R-:W-:-:S05]  /*1e840*/  IMAD R2, R0, R10, R2 ;  /* 0x0000000a00027224 */ /* 0x000fca00078e0202 */
[----:B------:R-:W-:-:S13]  /*1e850*/  ISETP.GT.U32.AND P3, PT, R0, R2, PT ;  /* 0x000000020000720c */ /* 0x000fda0003f64070 */
[----:B------:R-:W-:-:S05]  /*1e860*/  @!P3 IMAD.IADD R2, R2, 0x1, -R0 ;  /* 0x000000010202b824 */ /* 0x000fca00078e0a00 */
[C---:B------:R-:W-:Y:S02]  /*1e870*/  ISETP.GT.U32.AND P3, PT, R0.reuse, R2, PT ;  /* 0x000000020000720c */ /* 0x040fe40003f64070 */
[----:B------:R-:W-:Y:S02]  /*1e880*/  ISETP.GT.U32.AND P6, PT, R0, R8, PT ;  /* 0x000000080000720c */ /* 0x000fe40003fc4070 */
[----:B------:R-:W-:Y:S02]  /*1e890*/  IABS R10, R14 ;  /* 0x0000000e000a7213 */ /* 0x000fe40000000000 */
[----:B------:R-:W-:-:S07]  /*1e8a0*/  IABS R7, R4 ;  /* 0x0000000400077213 */ /* 0x000fce0000000000 */
[----:B------:R-:W-:Y:S01]  /*1e8b0*/  @!P3 IMAD.IADD R2, R2, 0x1, -R0 ;  /* 0x000000010202b824 */ /* 0x000fe200078e0a00 */
[----:B------:R-:W-:-:S03]  /*1e8c0*/  ISETP.GE.AND P3, PT, R4, RZ, PT ;  /* 0x000000ff0400720c */ /* 0x000fc60003f66270 */
[----:B------:R-:W-:Y:S02]  /*1e8d0*/  IMAD.MOV.U32 R4, RZ, RZ, R2 ;  /* 0x000000ffff047224 */ /* 0x000fe400078e0002 */
[----:B------:R-:W-:Y:S01]  /*1e8e0*/  IMAD.HI.U32 R17, R6, R10, RZ ;  /* 0x0000000a06117227 */ /* 0x000fe200078e00ff */
[----:B------:R0:W-:Y:S03]  /*1e8f0*/  STL [R1+0xac], R5 ;  /* 0x0000ac0501007387 */ /* 0x0001e60000100800 */
[----:B------:R-:W-:Y:S02]  /*1e900*/  @!P5 IMAD.MOV R4, RZ, RZ, -R4 ;  /* 0x000000ffff04d224 */ /* 0x000fe400078e0a04 */
[----:B------:R-:W-:Y:S02]  /*1e910*/  @!P6 IMAD.IADD R8, R8, 0x1, -R0 ;  /* 0x000000010808e824 */ /* 0x000fe400078e0a00 */
[----:B------:R-:W-:Y:S01]  /*1e920*/  IMAD.MOV R17, RZ, RZ, -R17 ;  /* 0x000000ffff117224 */ /* 0x000fe200078e0a11 */
[----:B0-----:R-:W3:Y:S03]  /*1e930*/  LDL.LU R5, [R1+0xcdc] ;  /* 0x000cdc0001057983 */ /* 0x001ee60000300800 */
[C---:B------:R-:W-:Y:S01]  /*1e940*/  IMAD R10, R0.reuse, R17, R10 ;  /* 0x00000011000a7224 */ /* 0x040fe200078e020a */
[----:B------:R0:W-:Y:S01]  /*1e950*/  STL [R1+0xb4], R4 ;  /* 0x0000b40401007387 */ /* 0x0001e20000100800 */
[----:B------:R-:W-:Y:S01]  /*1e960*/  ISETP.GT.U32.AND P6, PT, R0, R8, PT ;  /* 0x000000080000720c */ /* 0x000fe20003fc4070 */
[----:B------:R-:W-:-:S02]  /*1e970*/  IMAD.HI.U32 R17, R6, R16, RZ ;  /* 0x0000001006117227 */ /* 0x000fc400078e00ff */
[----:B0-----:R-:W3:Y:S02]  /*1e980*/  LDL.LU R4, [R1+0xce0] ;  /* 0x000ce00001047983 */ /* 0x001ee40000300800 */
[----:B------:R-:W-:-:S04]  /*1e990*/  IMAD.MOV R17, RZ, RZ, -R17 ;  /* 0x000000ffff117224 */ /* 0x000fc800078e0a11 */
[----:B------:R-:W-:-:S04]  /*1e9a0*/  IMAD R16, R0, R17, R16 ;  /* 0x0000001100107224 */ /* 0x000fc800078e0210 */
[----:B------:R-:W-:Y:S01]  /*1e9b0*/  @!P6 IMAD.IADD R8, R8, 0x1, -R0 ;  /* 0x000000010808e824 */ /* 0x000fe200078e0a00 */
[----:B------:R-:W-:Y:S01]  /*1e9c0*/  ISETP.GT.U32.AND P6, PT, R0, R16, PT ;  /* 0x000000100000720c */ /* 0x000fe20003fc4070 */
[----:B------:R-:W-:Y:S01]  /*1e9d0*/  IMAD.HI.U32 R9, R6, R7, RZ ;  /* 0x0000000706097227 */ /* 0x000fe200078e00ff */
[----:B------:R-:W-:-:S03]  /*1e9e0*/  ISETP.GT.U32.AND P2, PT, R0, R10, PT ;  /* 0x0000000a0000720c */ /* 0x000fc60003f44070 */
[----:B------:R-:W-:Y:S02]  /*1e9f0*/  IMAD.MOV.U32 R11, RZ, RZ, R8 ;  /* 0x000000ffff0b7224 */ /* 0x000fe400078e0008 */
[----:B------:R-:W-:Y:S02]  /*1ea00*/  IMAD.MOV R9, RZ, RZ, -R9 ;  /* 0x000000ffff097224 */ /* 0x000fe400078e0a09 */
[----:B------:R-:W-:Y:S01]  /*1ea10*/  @!P4 IMAD.MOV R11, RZ, RZ, -R11 ;  /* 0x000000ffff0bc224 */ /* 0x000fe200078e0a0b */
[----:B--2---:R-:W-:Y:S01]  /*1ea20*/  ISETP.GE.AND P5, PT, R28, RZ, PT ;  /* 0x000000ff1c00720c */ /* 0x004fe20003fa6270 */
[----:B------:R-:W-:Y:S01]  /*1ea30*/  IMAD R7, R0, R9, R7 ;  /* 0x0000000900077224 */ /* 0x000fe200078e0207 */
[----:B------:R-:W-:Y:S01]  /*1ea40*/  IABS R9, R28 ;  /* 0x0000001c00097213 */ /* 0x000fe20000000000 */
[--C-:B------:R-:W-:Y:S01]  /*1ea50*/  @!P6 IMAD.IADD R16, R16, 0x1, -R0.reuse ;  /* 0x000000011010e824 */ /* 0x100fe200078e0a00 */
[----:B------:R-:W-:Y:S01]  /*1ea60*/  IABS R19, R25 ;  /* 0x0000001900137213 */ /* 0x000fe20000000000 */
[----:B------:R0:W-:Y:S01]  /*1ea70*/  STL [R1+0x238], R11 ;  /* 0x0002380b01007387 */ /* 0x0001e20000100800 */
[----:B------:R-:W-:-:S03]  /*1ea80*/  @!P2 IMAD.IADD R10, R10, 0x1, -R0 ;  /* 0x000000010a0aa824 */ /* 0x000fc600078e0a00 */
[----:B------:R-:W2:Y:S01]  /*1ea90*/  LDL.LU R28, [R1+0xce4] ;  /* 0x000ce400011c7983 */ /* 0x000ea20000300800 */
[----:B------:R-:W-:Y:S01]  /*1eaa0*/  ISETP.GT.U32.AND P6, PT, R0, R16, PT ;  /* 0x000000100000720c */ /* 0x000fe20003fc4070 */
[----:B------:R-:W-:Y:S01]  /*1eab0*/  IMAD.HI.U32 R17, R6, R19, RZ ;  /* 0x0000001306117227 */ /* 0x000fe200078e00ff */
[----:B------:R-:W-:-:S03]  /*1eac0*/  ISETP.GT.U32.AND P2, PT, R0, R10, PT ;  /* 0x0000000a0000720c */ /* 0x000fc60003f44070 */
[----:B------:R-:W-:Y:S01]  /*1ead0*/  IMAD.MOV R17, RZ, RZ, -R17 ;  /* 0x000000ffff117224 */ /* 0x000fe200078e0a11 */
[----:B------:R-:W-:-:S03]  /*1eae0*/  ISETP.GE.AND P1, PT, R14, RZ, PT ;  /* 0x000000ff0e00720c */ /* 0x000fc60003f26270 */
[----:B------:R-:W-:-:S04]  /*1eaf0*/  IMAD R19, R0, R17, R19 ;  /* 0x0000001100137224 */ /* 0x000fc800078e0213 */
[--C-:B------:R-:W-:Y:S01]  /*1eb00*/  @!P6 IMAD.IADD R16, R16, 0x1, -R0.reuse ;  /* 0x000000011010e824 */ /* 0x100fe200078e0a00 */
[----:B------:R-:W-:Y:S01]  /*1eb10*/  ISETP.GT.U32.AND P6, PT, R0, R19, PT ;  /* 0x000000130000720c */ /* 0x000fe20003fc4070 */
[----:B------:R-:W-:Y:S02]  /*1eb20*/  @!P2 IMAD.IADD R10, R10, 0x1, -R0 ;  /* 0x000000010a0aa824 */ /* 0x000fe400078e0a00 */
[----:B0-----:R-:W-:Y:S02]  /*1eb30*/  IMAD.MOV.U32 R11, RZ, RZ, R16 ;  /* 0x000000ffff0b7224 */ /* 0x001fe400078e0010 */
[----:B------:R-:W-:Y:S02]  /*1eb40*/  @!P1 IMAD.MOV R10, RZ, RZ, -R10 ;  /* 0x000000ffff0a9224 */ /* 0x000fe400078e0a0a */
[----:B------:R-:W-:Y:S01]  /*1eb50*/  @!P0 IMAD.MOV R11, RZ, RZ, -R11 ;  /* 0x000000ffff0b8224 */ /* 0x000fe200078e0a0b */
[----:B------:R-:W-:Y:S02]  /*1eb60*/  ISETP.GE.AND P2, PT, R25, RZ, PT ;  /* 0x000000ff1900720c */ /* 0x000fe40003f46270 */
[----:B------:R-:W2:Y:S03]  /*1eb70*/  LDL.LU R25, [R1+0xce8] ;  /* 0x000ce80001197983 */ /* 0x000ea60000300800 */
[----:B------:R-:W-:Y:S01]  /*1eb80*/  @!P6 IMAD.IADD R19, R19, 0x1, -R0 ;  /* 0x000000011313e824 */ /* 0x000fe200078e0a00 */
[----:B------:R-:W-:Y:S04]  /*1eb90*/  STL [R1+0xb0], R10 ;  /* 0x0000b00a01007387 */ /* 0x000fe80000100800 */
[----:B------:R0:W-:Y:S01]  /*1eba0*/  STL [R1+0xa0], R11 ;  /* 0x0000a00b01007387 */ /* 0x0001e20000100800 */
[----:B----4-:R-:W-:-:S02]  /*1ebb0*/  IABS R18, R27 ;  /* 0x0000001b00127213 */ /* 0x010fc40000000000 */
[----:B------:R-:W-:Y:S02]  /*1ebc0*/  ISETP.GE.AND P6, PT, R27, RZ, PT ;  /* 0x000000ff1b00720c */ /* 0x000fe40003fc6270 */
[----:B------:R-:W4:Y:S01]  /*1ebd0*/  LDL.LU R27, [R1+0xcec] ;  /* 0x000cec00011b7983 */ /* 0x000f220000300800 */
[----:B------:R-:W-:Y:S01]  /*1ebe0*/  IMAD.MOV.U32 R2, RZ, RZ, R9 ;  /* 0x000000ffff027224 */ /* 0x000fe200078e0009 */
[----:B------:R-:W-:Y:S02]  /*1ebf0*/  ISETP.GT.U32.AND P4, PT, R0, R7, PT ;  /* 0x000000070000720c */ /* 0x000fe40003f84070 */
[----:B------:R-:W4:Y:S01]  /*1ec00*/  LDL.LU R14, [R1+0xcf0] ;  /* 0x000cf000010e7983 */ /* 0x000f220000300800 */
[----:B------:R-:W-:-:S04]  /*1ec10*/  IMAD.HI.U32 R9, R6, R2, RZ ;  /* 0x0000000206097227 */ /* 0x000fc800078e00ff */
[----:B------:R-:W-:-:S04]  /*1ec20*/  IMAD.MOV R9, RZ, RZ, -R9 ;  /* 0x000000ffff097224 */ /* 0x000fc800078e0a09 */
[----:B------:R-:W-:-:S05]  /*1ec30*/  IMAD R2, R0, R9, R2 ;  /* 0x0000000900027224 */ /* 0x000fca00078e0202 */
[----:B------:R-:W-:Y:S01]  /*1ec40*/  ISETP.GT.U32.AND P1, PT, R0, R2, PT ;  /* 0x000000020000720c */ /* 0x000fe20003f24070 */
[----:B------:R-:W-:-:S05]  /*1ec50*/  @!P4 IMAD.IADD R7, R7, 0x1, -R0 ;  /* 0x000000010707c824 */ /* 0x000fca00078e0a00 */
[----:B------:R-:W-:Y:S01]  /*1ec60*/  ISETP.GT.U32.AND P4, PT, R0, R7, PT ;  /* 0x000000070000720c */ /* 0x000fe20003f84070 */
[----:B------:R-:W-:-:S06]  /*1ec70*/  IMAD.HI.U32 R20, R6, R18, RZ ;  /* 0x0000001206147227 */ /* 0x000fcc00078e00ff */
[----:B------:R-:W-:Y:S01]  /*1ec80*/  @!P1 IMAD.IADD R2, R2, 0x1, -R0 ;  /* 0x0000000102029824 */ /* 0x000fe200078e0a00 */
[----:B---3--:R-:W-:-:S04]  /*1ec90*/  IABS R8, R26 ;  /* 0x0000001a00087213 */ /* 0x008fc80000000000 */
[----:B------:R-:W-:Y:S01]  /*1eca0*/  ISETP.GT.U32.AND P1, PT, R0, R2, PT ;  /* 0x000000020000720c */ /* 0x000fe20003f24070 */
[----:B------:R-:W-:Y:S02]  /*1ecb0*/  @!P4 IMAD.IADD R7, R7, 0x1, -R0 ;  /* 0x000000010707c824 */ /* 0x000fe400078e0a00 */
[----:B------:R-:W-:Y:S02]  /*1ecc0*/  IMAD.MOV R20, RZ, RZ, -R20 ;  /* 0x000000ffff147224 */ /* 0x000fe400078e0a14 */
[----:B------:R-:W-:-:S04]  /*1ecd0*/  IMAD.HI.U32 R9, R6, R8, RZ ;  /* 0x0000000806097227 */ /* 0x000fc800078e00ff */
[----:B------:R-:W-:Y:S02]  /*1ece0*/  @!P3 IMAD.MOV R7, RZ, RZ, -R7 ;  /* 0x000000ffff07b224 */ /* 0x000fe400078e0a07 */
[----:B------:R-:W-:Y:S02]  /*1ecf0*/  IMAD R18, R0, R20, R18 ;  /* 0x0000001400127224 */ /* 0x000fe400078e0212 */
[----:B------:R-:W-:Y:S01]  /*1ed00*/  IMAD.MOV R9, RZ, RZ, -R9 ;  /* 0x000000ffff097224 */ /* 0x000fe200078e0a09 */
[----:B------:R-:W-:Y:S01]  /*1ed10*/  ISETP.GE.AND P0, PT, R26, RZ, PT ;  /* 0x000000ff1a00720c */ /* 0x000fe20003f06270 */
[----:B------:R-:W-:Y:S01]  /*1ed20*/  STL [R1+0x98], R7 ;  /* 0x0000980701007387 */ /* 0x000fe20000100800 */
[----:B------:R-:W-:Y:S01]  /*1ed30*/  @!P1 IMAD.IADD R2, R2, 0x1, -R0 ;  /* 0x0000000102029824 */ /* 0x000fe200078e0a00 */
[C---:B------:R-:W-:Y:S01]  /*1ed40*/  ISETP.GT.U32.AND P1, PT, R0.reuse, R18, PT ;  /* 0x000000120000720c */ /* 0x040fe20003f24070 */
[----:B------:R-:W-:Y:S01]  /*1ed50*/  IMAD R8, R0, R9, R8 ;  /* 0x0000000900087224 */ /* 0x000fe200078e0208 */
[----:B------:R-:W3:Y:S01]  /*1ed60*/  LDL.LU R26, [R1+0xcf4] ;  /* 0x000cf400011a7983 */ /* 0x000ee20000300800 */
[----:B0-----:R-:W-:-:S03]  /*1ed70*/  IMAD.MOV.U32 R11, RZ, RZ, R2 ;  /* 0x000000ffff0b7224 */ /* 0x001fc600078e0002 */
[C---:B------:R-:W-:Y:S01]  /*1ed80*/  ISETP.GT.U32.AND P4, PT, R0.reuse, R8, PT ;  /* 0x000000080000720c */ /* 0x040fe20003f84070 */
[----:B------:R-:W-:Y:S01]  /*1ed90*/  @!P5 IMAD.MOV R11, RZ, RZ, -R11 ;  /* 0x000000ffff0bd224 */ /* 0x000fe200078e0a0b */
[----:B------:R-:W-:-:S04]  /*1eda0*/  ISETP.GT.U32.AND P3, PT, R0, R19, PT ;  /* 0x000000130000720c */ /* 0x000fc80003f64070 */
[----:B------:R0:W-:Y:S01]  /*1edb0*/  STL [R1+0x94], R11 ;  /* 0x0000940b01007387 */ /* 0x0001e20000100800 */
[--C-:B------:R-:W-:Y:S01]  /*1edc0*/  @!P1 IMAD.IADD R18, R18, 0x1, -R0.reuse ;  /* 0x0000000112129824 */ /* 0x100fe200078e0a00 */
[----:B------:R-:W-:Y:S02]  /*1edd0*/  IABS R9, R4 ;  /* 0x0000000400097213 */ /* 0x000fe40000000000 */
[----:B------:R-:W-:Y:S02]  /*1ede0*/  ISETP.GE.AND P1, PT, R4, RZ, PT ;  /* 0x000000ff0400720c */ /* 0x000fe40003f26270 */
[----:B------:R-:W3:Y:S01]  /*1edf0*/  LDL.LU R4, [R1+0xcf8] ;  /* 0x000cf80001047983 */ /* 0x000ee20000300800 */
[----:B------:R-:W-:Y:S01]  /*1ee00*/  @!P4 IMAD.IADD R8, R8, 0x1, -R0 ;  /* 0x000000010808c824 */ /* 0x000fe200078e0a00 */
[----:B------:R-:W-:-:S04]  /*1ee10*/  IABS R10, R5 ;  /* 0x00000005000a7213 */ /* 0x000fc80000000000 */
[----:B------:R-:W-:Y:S01]  /*1ee20*/  ISETP.GT.U32.AND P4, PT, R0, R8, PT ;  /* 0x000000080000720c */ /* 0x000fe20003f84070 */
[----:B------:R-:W-:-:S04]  /*1ee30*/  IMAD.HI.U32 R16, R6, R10, RZ ;  /* 0x0000000a06107227 */ /* 0x000fc800078e00ff */
[----:B------:R-:W-:Y:S02]  /*1ee40*/  @!P3 IMAD.IADD R19, R19, 0x1, -R0 ;  /* 0x000000011313b824 */ /* 0x000fe400078e0a00 */
[----:B------:R-:W-:Y:S02]  /*1ee50*/  IMAD.MOV R16, RZ, RZ, -R16 ;  /* 0x000000ffff107224 */ /* 0x000fe400078e0a10 */
[----:B0-----:R-:W-:Y:S02]  /*1ee60*/  IMAD.MOV.U32 R11, RZ, RZ, R19 ;  /* 0x000000ffff0b7224 */ /* 0x001fe400078e0013 */
[----:B------:R-:W-:Y:S02]  /*1ee70*/  IMAD R10, R0, R16, R10 ;  /* 0x00000010000a7224 */ /* 0x000fe400078e020a */
[----:B------:R-:W-:Y:S01]  /*1ee80*/  @!P4 IMAD.IADD R8, R8, 0x1, -R0 ;  /* 0x000000010808c824 */ /* 0x000fe200078e0a00 */
[----:B------:R-:W-:Y:S02]  /*1ee90*/  ISETP.GE.AND P4, PT, R5, RZ, PT ;  /* 0x000000ff0500720c */ /* 0x000fe40003f86270 */
[----:B------:R-:W-:Y:S01]  /*1eea0*/  @!P2 IADD3 R11, -R11, RZ, RZ ;  /* 0x000000ff0b0ba210 */ /* 0x000fe20007ffe1ff */
[----:B------:R-:W-:Y:S01]  /*1eeb0*/  IMAD.MOV.U32 R5, RZ, RZ, R8 ;  /* 0x000000ffff057224 */ /* 0x000fe200078e0008 */
[----:B------:R-:W-:-:S02]  /*1eec0*/  ISETP.GT.U32.AND P5, PT, R0, R10, PT ;  /* 0x0000000a0000720c */ /* 0x000fc40003fa4070 */
[----:B--2---:R-:W-:Y:S01]  /*1eed0*/  IABS R7, R28 ;  /* 0x0000001c00077213 */ /* 0x004fe20000000000 */
[----:B------:R-:W-:Y:S01]  /*1eee0*/  @!P0 IMAD.MOV R5, RZ, RZ, -R5 ;  /* 0x000000ffff058224 */ /* 0x000fe200078e0a05 */
[----:B------:R-:W-:Y:S01]  /*1eef0*/  ISETP.GE.AND P0, PT, R28, RZ, PT ;  /* 0x000000ff1c00720c */ /* 0x000fe20003f06270 */
[----:B------:R-:W-:Y:S04]  /*1ef00*/  STL [R1+0x90], R11 ;  /* 0x0000900b01007387 */ /* 0x000fe80000100800 */
[----:B------:R-:W2:Y:S04]  /*1ef10*/  LDL.LU R28, [R1+0xcfc] ;  /* 0x000cfc00011c7983 */ /* 0x000ea80000300800 */
[----:B------:R-:W-:Y:S01]  /*1ef20*/  @!P5 IMAD.IADD R10, R10, 0x1, -R0 ;  /* 0x000000010a0ad824 */ /* 0x000fe200078e0a00 */
[----:B------:R-:W-:Y:S01]  /*1ef30*/  ISETP.GT.U32.AND P5, PT, R0, R18, PT ;  /* 0x000000120000720c */ /* 0x000fe20003fa4070 */
[----:B------:R0:W-:-:S12]  /*1ef40*/  STL [R1+0x80], R5 ;  /* 0x0000800501007387 */ /* 0x0001d80000100800 */
[----:B------:R-:W-:-:S04]  /*1ef50*/  @!P5 IMAD.IADD R18, R18, 0x1, -R0 ;  /* 0x000000011212d824 */ /* 0x000fc800078e0a00 */
[----:B0-----:R-:W-:-:S04]  /*1ef60*/  IMAD.MOV.U32 R5, RZ, RZ, R18 ;  /* 0x000000ffff057224 */ /* 0x001fc800078e0012 */
[----:B------:R-:W-:Y:S01]  /*1ef70*/  @!P6 IMAD.MOV R5, RZ, RZ, -R5 ;  /* 0x000000ffff05e224 */ /* 0x000fe200078e0a05 */
[----:B----4-:R-:W-:Y:S02]  /*1ef80*/  IABS R20, R27 ;  /* 0x0000001b00147213 */ /* 0x010fe40000000000 */
[----:B------:R-:W-:Y:S02]  /*1ef90*/  ISETP.GE.AND P6, PT, R27, RZ, PT ;  /* 0x000000ff1b00720c */ /* 0x000fe40003fc6270 */
[----:B------:R-:W4:Y:S01]  /*1efa0*/  LDL.LU R27, [R1+0xd00] ;  /* 0x000d0000011b7983 */ /* 0x000f220000300800 */
[----:B------:R-:W-:-:S04]  /*1efb0*/  IMAD.HI.U32 R17, R6, R9, RZ ;  /* 0x0000000906117227 */ /* 0x000fc800078e00ff */
[----:B------:R-:W-:Y:S01]  /*1efc0*/  IMAD.MOV R17, RZ, RZ, -R17 ;  /* 0x000000ffff117224 */ /* 0x000fe200078e0a11 */
[----:B------:R-:W-:-:S03]  /*1efd0*/  IABS R2, R25 ;  /* 0x0000001900027213 */ /* 0x000fc60000000000 */
[----:B------:R-:W-:Y:S02]  /*1efe0*/  IMAD R9, R0, R17, R9 ;  /* 0x0000001100097224 */ /* 0x000fe400078e0209 */
[----:B------:R-:W-:Y:S01]  /*1eff0*/  IMAD.HI.U32 R17, R6, R7, RZ ;  /* 0x0000000706117227 */ /* 0x000fe200078e00ff */
[----:B------:R-:W-:-:S03]  /*1f000*/  ISETP.GT.U32.AND P2, PT, R0, R10, PT ;  /* 0x0000000a0000720c */ /* 0x000fc60003f44070 */
[----:B------:R-:W-:-:S04]  /*1f010*/  IMAD.HI.U32 R16, R6, R2, RZ ;  /* 0x0000000206107227 */ /* 0x000fc800078e00ff */
[----:B------:R-:W-:Y:S02]  /*1f020*/  IMAD.MOV R17, RZ, RZ, -R17 ;  /* 0x000000ffff117224 */ /* 0x000fe400078e0a11 */
[----:B------:R-:W-:Y:S02]  /*1f030*/  IMAD.MOV R16, RZ, RZ, -R16 ;  /* 0x000000ffff107224 */ /* 0x000fe400078e0a10 */
[C---:B------:R-:W-:Y:S01]  /*1f040*/  IMAD R7, R0.reuse, R17, R7 ;  /* 0x0000001100077224 */ /* 0x040fe200078e0207 */
[C---:B------:R-:W-:Y:S01]  /*1f050*/  ISETP.GT.U32.AND P3, PT, R0.reuse, R9, PT ;  /* 0x000000090000720c */ /* 0x040fe20003f64070 */
[----:B------:R-:W-:-:S03]  /*1f060*/  IMAD R2, R0, R16, R2 ;  /* 0x0000001000027224 */ /* 0x000fc600078e0202 */
[----:B------:R-:W-:Y:S01]  /*1f070*/  ISETP.GT.U32.AND P5, PT, R0, R7, PT ;  /* 0x000000070000720c */ /* 0x000fe20003fa4070 */
[----:B------:R-:W-:Y:S01]  /*1f080*/  @!P2 IMAD.IADD R10, R10, 0x1, -R0 ;  /* 0x000000010a0aa824 */ /* 0x000fe200078e0a00 */
[----:B------:R-:W-:Y:S01]  /*1f090*/  ISETP.GT.U32.AND P2, PT, R0, R2, PT ;  /* 0x000000020000720c */ /* 0x000fe20003f44070 */
[----:B------:R-:W-:-:S04]  /*1f0a0*/  IMAD.MOV.U32 R8, RZ, RZ, R20 ;  /* 0x000000ffff087224 */ /* 0x000fc800078e0014 */
[----:B------:R-:W-:Y:S01]  /*1f0b0*/  IMAD.HI.U32 R19, R6, R8, RZ ;  /* 0x0000000806137227 */ /* 0x000fe200078e00ff */
[----:B------:R-:W-:Y:S01]  /*1f0c0*/  IABS R16, R14 ;  /* 0x0000000e00107213 */ /* 0x000fe20000000000 */
[----:B------:R0:W-:Y:S02]  /*1f0d0*/  STL [R1+0x7c], R5 ;  /* 0x00007c0501007387 */ /* 0x0001e40000100800 */
[--C-:B------:R-:W-:Y:S02]  /*1f0e0*/  @!P3 IMAD.IADD R9, R9, 0x1, -R0.reuse ;  /* 0x000000010909b824 */ /* 0x100fe400078e0a00 */
[----:B------:R-:W-:Y:S02]  /*1f0f0*/  IMAD.MOV R19, RZ, RZ, -R19 ;  /* 0x000000ffff137224 */ /* 0x000fe400078e0a13 */
[----:B------:R-:W-:Y:S01]  /*1f100*/  @!P5 IMAD.IADD R7, R7, 0x1, -R0 ;  /* 0x000000010707d824 */ /* 0x000fe200078e0a00 */
[C---:B------:R-:W-:Y:S01]  /*1f110*/  ISETP.GT.U32.AND P3, PT, R0.reuse, R9, PT ;  /* 0x000000090000720c */ /* 0x040fe20003f64070 */
[----:B------:R-:W-:Y:S01]  /*1f120*/  IMAD R8, R0, R19, R8 ;  /* 0x0000001300087224 */ /* 0x000fe200078e0208 */
[----:B0-----:R-:W4:Y:S01]  /*1f130*/  LDL.LU R5, [R1+0xd04] ;  /* 0x000d040001057983 */ /* 0x001f220000300800 */
[----:B------:R-:W-:Y:S01]  /*1f140*/  @!P2 IMAD.IADD R2, R2, 0x1, -R0 ;  /* 0x000000010202a824 */ /* 0x000fe200078e0a00 */
[----:B------:R-:W-:Y:S01]  /*1f150*/  ISETP.GT.U32.AND P2, PT, R0, R7, PT ;  /* 0x000000070000720c */ /* 0x000fe20003f44070 */
[----:B------:R-:W-:Y:S01]  /*1f160*/  IMAD.HI.U32 R21, R6, R16, RZ ;  /* 0x0000001006157227 */ /* 0x000fe200078e00ff */
[----:B------:R-:W-:-:S03]  /*1f170*/  ISETP.GT.U32.AND P5, PT, R0, R8, PT ;  /* 0x000000080000720c */ /* 0x000fc60003fa4070 */
[----:B------:R-:W-:Y:S02]  /*1f180*/  IMAD.MOV R21, RZ, RZ, -R21 ;  /* 0x000000ffff157224 */ /* 0x000fe400078e0a15 */
[----:B------:R-:W-:Y:S02]  /*1f190*/  IMAD.MOV.U32 R11, RZ, RZ, R10 ;  /* 0x000000ffff0b7224 */ /* 0x000fe400078e000a */
[C---:B------:R-:W-:Y:S02]  /*1f1a0*/  IMAD R16, R0.reuse, R21, R16 ;  /* 0x0000001500107224 */ /* 0x040fe400078e0210 */
[----:B------:R-:W-:Y:S01]  /*1f1b0*/  @!P4 IMAD.MOV R11, RZ, RZ, -R11 ;  /* 0x000000ffff0bc224 */ /* 0x000fe200078e0a0b */
[----:B------:R-:W-:Y:S01]  /*1f1c0*/  ISETP.GT.U32.AND P4, PT, R0, R2, PT ;  /* 0x000000020000720c */ /* 0x000fe20003f84070 */
[--C-:B------:R-:W-:Y:S01]  /*1f1d0*/  @!P3 IMAD.IADD R9, R9, 0x1, -R0.reuse ;  /* 0x000000010909b824 */ /* 0x100fe200078e0a00 */
[----:B---3--:R-:W-:Y:S01]  /*1f1e0*/  IABS R17, R26 ;  /* 0x0000001a00117213 */ /* 0x008fe20000000000 */
[----:B------:R-:W-:Y:S01]  /*1f1f0*/  @!P2 IMAD.IADD R7, R7, 0x1, -R0 ;  /* 0x000000010707a824 */ /* 0x000fe200078e0a00 */
[----:B------:R-:W-:-:S02]  /*1f200*/  ISETP.GE.AND P3, PT, R25, RZ, PT ;  /* 0x000000ff1900720c */ /* 0x000fc40003f66270 */
[----:B------:R-:W-:Y:S01]  /*1f210*/  ISETP.GT.U32.AND P2, PT, R0, R16, PT ;  /* 0x000000100000720c */ /* 0x000fe20003f44070 */
[----:B------:R-:W3:Y:S01]  /*1f220*/  LDL.LU R25, [R1+0xd08] ;  /* 0x000d080001197983 */ /* 0x000ee20000300800 */
[----:B------:R-:W-:-:S03]  /*1f230*/  @!P5 IMAD.IADD R8, R8, 0x1, -R0 ;  /* 0x000000010808d824 */ /* 0x000fc600078e0a00 */
[----:B------:R0:W-:Y:S01]  /*1f240*/  STL [R1+0x74], R11 ;  /* 0x0000740b01007387 */ /* 0x0001e20000100800 */
[----:B------:R-:W-:Y:S01]  /*1f250*/  IMAD.HI.U32 R20, R6, R17, RZ ;  /* 0x0000001106147227 */ /* 0x000fe200078e00ff */
[----:B------:R-:W-:-:S03]  /*1f260*/  ISETP.GT.U32.AND P5, PT, R0, R8, PT ;  /* 0x000000080000720c */ /* 0x000fc60003fa4070 */
[----:B------:R-:W-:Y:S02]  /*1f270*/  @!P1 IMAD.MOV R9, RZ, RZ, -R9 ;  /* 0x000000ffff099224 */ /* 0x000fe400078e0a09 */
[----:B0-----:R-:W-:Y:S02]  /*1f280*/  IMAD.MOV.U32 R11, RZ, RZ, R7 ;  /* 0x000000ffff0b7224 */ /* 0x001fe400078e0007 */
[----:B------:R-:W-:Y:S02]  /*1f290*/  IMAD.MOV R20, RZ, RZ, -R20 ;  /* 0x000000ffff147224 */ /* 0x000fe400078e0a14 */
[----:B------:R-:W-:Y:S01]  /*1f2a0*/  @!P0 IMAD.MOV R11, RZ, RZ, -R11 ;  /* 0x000000ffff0b8224 */ /* 0x000fe200078e0a0b */
[----:B------:R-:W-:Y:S01]  /*1f2b0*/  STL [R1+0x70], R9 ;  /* 0x0000700901007387 */ /* 0x000fe20000100800 */
[--C-:B------:R-:W-:Y:S01]  /*1f2c0*/  @!P4 IMAD.IADD R2, R2, 0x1, -R0.reuse ;  /* 0x000000010202c824 */ /* 0x100fe200078e0a00 */
[----:B------:R-:W-:Y:S01]  /*1f2d0*/  ISETP.GE.AND P4, PT, R26, RZ, PT ;  /* 0x000000ff1a00720c */ /* 0x000fe20003f86270 */
[----:B------:R-:W-:Y:S01]  /*1f2e0*/  IMAD R17, R0, R20, R17 ;  /* 0x0000001400117224 */ /* 0x000fe200078e0211 */
[----:B------:R-:W-:Y:S01]  /*1f2f0*/  STL [R1+0x6c], R11 ;  /* 0x00006c0b01007387 */ /* 0x000fe20000100800 */
[----:B------:R-:W-:Y:S01]  /*1f300*/  @!P2 IMAD.IADD R16, R16, 0x1, -R0 ;  /* 0x000000011010a824 */ /* 0x000fe200078e0a00 */
[----:B------:R-:W-:-:S02]  /*1f310*/  IABS R19, R4 ;  /* 0x0000000400137213 */ /* 0x000fc40000000000 */
[----:B------:R-:W3:Y:S01]  /*1f320*/  LDL.LU R26, [R1+0xd0c] ;  /* 0x000d0c00011a7983 */ /* 0x000ee20000300800 */
[----:B------:R-:W-:Y:S01]  /*1f330*/  ISETP.GE.AND P2, PT, R4, RZ, PT ;  /* 0x000000ff0400720c */ /* 0x000fe20003f46270 */
[----:B------:R-:W-:Y:S01]  /*1f340*/  IMAD.MOV.U32 R4, RZ, RZ, R2 ;  /* 0x000000ffff047224 */ /* 0x000fe200078e0002 */
[----:B------:R-:W-:Y:S01]  /*1f350*/  ISETP.GT.U32.AND P0, PT, R0, R17, PT ;  /* 0x000000110000720c */ /* 0x000fe20003f04070 */
[----:B------:R-:W-:Y:S02]  /*1f360*/  @!P5 IMAD.IADD R8, R8, 0x1, -R0 ;  /* 0x000000010808d824 */ /* 0x000fe400078e0a00 */
[----:B------:R-:W-:-:S05]  /*1f370*/  @!P3 IMAD.MOV R4, RZ, RZ, -R4 ;  /* 0x000000ffff04b224 */ /* 0x000fca00078e0a04 */
[----:B------:R0:W-:Y:S05]  /*1f380*/  STL [R1+0x68], R4 ;  /* 0x0000680401007387 */ /* 0x0001ea0000100800 */
[----:B------:R-:W-:Y:S02]  /*1f390*/  @!P0 IMAD.IADD R17, R17, 0x1, -R0 ;  /* 0x0000000111118824 */ /* 0x000fe400078e0a00 */
[----:B0-----:R-:W-:Y:S01]  /*1f3a0*/  IMAD.MOV.U32 R4, RZ, RZ, R8 ;  /* 0x000000ffff047224 */ /* 0x001fe200078e0008 */
[----:B------:R-:W-:-:S03]  /*1f3b0*/  ISETP.GT.U32.AND P0, PT, R0, R16, PT ;  /* 0x000000100000720c */ /* 0x000fc60003f04070 */
[----:B------:R-:W-:-:S05]  /*1f3c0*/  @!P6 IMAD.MOV R4, RZ, RZ, -R4 ;  /* 0x000000ffff04e224 */ /* 0x000fca00078e0a04 */
[----:B------:R0:W-:Y:S04]  /*1f3d0*/  STL [R1+0x64], R4 ;  /* 0x0000640401007387 */ /* 0x0001e80000100800 */
[----:B0-----:R-:W3:Y:S01]  /*1f3e0*/  LDL.LU R4, [R1+0xd10] ;  /* 0x000d100001047983 */ /* 0x001ee20000300800 */
[----:B------:R-:W-:Y:S01]  /*1f3f0*/  @!P0 IMAD.IADD R16, R16, 0x1, -R0 ;  /* 0x0000000110108824 */ /* 0x000fe200078e0a00 */
[----:B--2---:R-:W-:Y:S02]  /*1f400*/  IABS R18, R28 ;  /* 0x0000001c00127213 */ /* 0x004fe40000000000 */
[----:B------:R-:W-:Y:S02]  /*1f410*/  ISETP.GE.AND P0, PT, R28, RZ, PT ;  /* 0x000000ff1c00720c */ /* 0x000fe40003f06270 */
[----:B------:R-:W2:Y:S01]  /*1f420*/  LDL.LU R28, [R1+0xd14] ;  /* 0x000d1400011c7983 */ /* 0x000ea20000300800 */
[----:B------:R-:W-:-:S13]  /*1f430*/  ISETP.GE.AND P1, PT, R14, RZ, PT ;  /* 0x000000ff0e00720c */ /* 0x000fda0003f26270 */
[----:B------:R-:W-:-:S05]  /*1f440*/  @!P1 IMAD.MOV R16, RZ, RZ, -R16 ;  /* 0x000000ffff109224 */ /* 0x000fca00078e0a10 */
[----:B------:R-:W-:Y:S01]  /*1f450*/  STL [R1+0x3d18], R16 ;  /* 0x003d181001007387 */ /* 0x000fe20000100800 */
[----:B----4-:R-:W-:Y:S02]  /*1f460*/  IABS R20, R27 ;  /* 0x0000001b00147213 */ /* 0x010fe40000000000 */
[----:B------:R-:W-:Y:S02]  /*1f470*/  ISETP.GE.AND P1, PT, R27, RZ, PT ;  /* 0x000000ff1b00720c */ /* 0x000fe40003f26270 */
[----:B------:R-:W4:Y:S01]  /*1f480*/  LDL.LU R27, [R1+0xd18] ;  /* 0x000d1800011b7983 */ /* 0x000f220000300800 */
[----:B------:R-:W-:-:S04]  /*1f490*/  IMAD.HI.U32 R10, R6, R19, RZ ;  /* 0x00000013060a7227 */ /* 0x000fc800078e00ff */
[----:B------:R-:W-:-:S04]  /*1f4a0*/  IMAD.HI.U32 R7, R6, R18, RZ ;  /* 0x0000001206077227 */ /* 0x000fc800078e00ff */
[----:B------:R-:W-:Y:S02]  /*1f4b0*/  IMAD.MOV R10, RZ, RZ, -R10 ;  /* 0x000000ffff0a7224 */ /* 0x000fe400078e0a0a */
[----:B------:R-:W-:Y:S02]  /*1f4c0*/  IMAD.MOV R7, RZ, RZ, -R7 ;  /* 0x000000ffff077224 */ /* 0x000fe400078e0a07 */
[C---:B------:R-:W-:Y:S02]  /*1f4d0*/  IMAD R10, R0.reuse, R10, R19 ;  /* 0x0000000a000a7224 */ /* 0x040fe400078e0213 */
[C---:B------:R-:W-:Y:S01]  /*1f4e0*/  IMAD R7, R0.reuse, R7, R18 ;  /* 0x0000000700077224 */ /* 0x040fe200078e0212 */
[C---:B------:R-:W-:Y:S02]  /*1f4f0*/  ISETP.GT.U32.AND P3, PT, R0.reuse, R17, PT ;  /* 0x000000110000720c */ /* 0x040fe40003f64070 */
[C---:B------:R-:W-:Y:S02]  /*1f500*/  ISETP.GT.U32.AND P5, PT, R0.reuse, R10, PT ;  /* 0x0000000a0000720c */ /* 0x040fe40003fa4070 */
[----:B------:R-:W-:Y:S01]  /*1f510*/  ISETP.GT.U32.AND P6, PT, R0, R7, PT ;  /* 0x000000070000720c */ /* 0x000fe20003fc4070 */
[----:B------:R-:W-:-:S04]  /*1f520*/  IMAD.HI.U32 R2, R6, R20, RZ ;  /* 0x0000001406027227 */ /* 0x000fc800078e00ff */
[----:B------:R-:W-:-:S04]  /*1f530*/  IMAD.MOV R2, RZ, RZ, -R2 ;  /* 0x000000ffff027224 */ /* 0x000fc800078e0a02 */
[----:B------:R-:W-:Y:S02]  /*1f540*/  IMAD R2, R0, R2, R20 ;  /* 0x0000000200027224 */ /* 0x000fe400078e0214 */
[--C-:B------:R-:W-:Y:S02]  /*1f550*/  @!P5 IMAD.IADD R10, R10, 0x1, -R0.reuse ;  /* 0x000000010a0ad824 */ /* 0x100fe400078e0a00 */
[--C-:B------:R-:W-:Y:S02]  /*1f560*/  @!P6 IMAD.IADD R7, R7, 0x1, -R0.reuse ;  /* 0x000000010707e824 */ /* 0x100fe400078e0a00 */
[----:B------:R-:W-:Y:S01]  /*1f570*/  @!P3 IMAD.IADD R17, R17, 0x1, -R0 ;  /* 0x000000011111b824 */ /* 0x000fe200078e0a00 */
[C---:B------:R-:W-:Y:S02]  /*1f580*/  ISETP.GT.U32.AND P3, PT, R0.reuse, R2, PT ;  /* 0x000000020000720c */ /* 0x040fe40003f64070 */
[C---:B------:R-:W-:Y:S02]  /*1f590*/  ISETP.GT.U32.AND P5, PT, R0.reuse, R10, PT ;  /* 0x0000000a0000720c */ /* 0x040fe40003fa4070 */
[----:B------:R-:W-:-:S02]  /*1f5a0*/  ISETP.GT.U32.AND P6, PT, R0, R7, PT ;  /* 0x000000070000720c */ /* 0x000fc40003fc4070 */
[----:B------:R-:W-:-:S05]  /*1f5b0*/  IABS R19, R5 ;  /* 0x0000000500137213 */ /* 0x000fca0000000000 */
[----:B------:R-:W-:-:S04]  /*1f5c0*/  IMAD.HI.U32 R18, R6, R19, RZ ;  /* 0x0000001306127227 */ /* 0x000fc800078e00ff */
[----:B------:R-:W-:Y:S02]  /*1f5d0*/  IMAD.MOV R18, RZ, RZ, -R18 ;  /* 0x000000ffff127224 */ /* 0x000fe400078e0a12 */
[--C-:B------:R-:W-:Y:S02]  /*1f5e0*/  @!P3 IMAD.IADD R2, R2, 0x1, -R0.reuse ;  /* 0x000000010202b824 */ /* 0x100fe400078e0a00 */
[----:B------:R-:W-:Y:S02]  /*1f5f0*/  IMAD R19, R0, R18, R19 ;  /* 0x0000001200137224 */ /* 0x000fe400078e0213 */
[--C-:B------:R-:W-:Y:S02]  /*1f600*/  @!P5 IMAD.IADD R10, R10, 0x1, -R0.reuse ;  /* 0x000000010a0ad824 */ /* 0x100fe400078e0a00 */
[----:B------:R-:W-:Y:S01]  /*1f610*/  @!P6 IMAD.IADD R7, R7, 0x1, -R0 ;  /* 0x000000010707e824 */ /* 0x000fe200078e0a00 */
[----:B------:R-:W-:Y:S01]  /*1f620*/  ISETP.GE.AND P3, PT, R5, RZ, PT ;  /* 0x000000ff0500720c */ /* 0x000fe20003f66270 */
[----:B------:R-:W-:Y:S01]  /*1f630*/  @!P4 IMAD.MOV R17, RZ, RZ, -R17 ;  /* 0x000000ffff11c224 */ /* 0x000fe200078e0a11 */
[C---:B------:R-:W-:Y:S01]  /*1f640*/  ISETP.GT.U32.AND P4, PT, R0.reuse, R2, PT ;  /* 0x000000020000720c */ /* 0x040fe20003f84070 */
[----:B------:R-:W-:Y:S01]  /*1f650*/  IMAD.MOV.U32 R11, RZ, RZ, R10 ;  /* 0x000000ffff0b7224 */ /* 0x000fe200078e000a */
[----:B------:R-:W-:Y:S01]  /*1f660*/  ISETP.GT.U32.AND P5, PT, R0, R19, PT ;  /* 0x000000130000720c */ /* 0x000fe20003fa4070 */
[----:B------:R-:W-:-:S02]  /*1f670*/  IMAD.MOV.U32 R5, RZ, RZ, R7 ;  /* 0x000000ffff057224 */ /* 0x000fc400078e0007 */
[----:B------:R-:W-:-:S03]  /*1f680*/  @!P2 IMAD.MOV R11, RZ, RZ, -R11 ;  /* 0x000000ffff0ba224 */ /* 0x000fc600078e0a0b */
[----:B------:R-:W-:Y:S01]  /*1f690*/  @!P0 IADD3 R5, -R5, RZ, RZ ;  /* 0x000000ff05058210 */ /* 0x000fe20007ffe1ff */
[----:B------:R-:W-:Y:S01]  /*1f6a0*/  STL [R1+0x3d1c], R17 ;  /* 0x003d1c1101007387 */ /* 0x000fe20000100800 */
[----:B---3--:R-:W-:Y:S02]  /*1f6b0*/  IABS R9, R25 ;  /* 0x0000001900097213 */ /* 0x008fe40000000000 */
[----:B------:R-:W-:Y:S01]  /*1f6c0*/  ISETP.GE.AND P2, PT, R25, RZ, PT ;  /* 0x000000ff1900720c */ /* 0x000fe20003f46270 */
[----:B------:R-:W-:Y:S01]  /*1f6d0*/  STL [R1+0x28], R11 ;  /* 0x0000280b01007387 */ /* 0x000fe20000100800 */
[----:B------:R-:W-:-:S03]  /*1f6e0*/  @!P4 IMAD.IADD R2, R2, 0x1, -R0 ;  /* 0x000000010202c824 */ /* 0x000fc600078e0a00 */
[----:B------:R0:W-:Y:S01]  /*1f6f0*/  STL [R1+0x5c], R5 ;  /* 0x00005c0501007387 */ /* 0x0001e20000100800 */
[----:B------:R-:W-:-:S03]  /*1f700*/  @!P5 IMAD.IADD R19, R19, 0x1, -R0 ;  /* 0x000000011313d824 */ /* 0x000fc600078e0a00 */
[----:B------:R-:W3:Y:S01]  /*1f710*/  LDL.LU R25, [R1+0xd1c] ;  /* 0x000d1c0001197983 */ /* 0x000ee20000300800 */
[----:B------:R-:W-:Y:S02]  /*1f720*/  IABS R8, R26 ;  /* 0x0000001a00087213 */ /* 0x000fe40000000000 */
[----:B------:R-:W-:Y:S02]  /*1f730*/  ISETP.GE.AND P4, PT, R26, RZ, PT ;  /* 0x000000ff1a00720c */ /* 0x000fe40003f86270 */
[----:B------:R-:W3:Y:S04]  /*1f740*/  LDL.LU R26, [R1+0xd20] ;  /* 0x000d2000011a7983 */ /* 0x000ee80000300800 */
[----:B0-----:R-:W3:Y:S01]  /*1f750*/  LDL.LU R5, [R1+0xd24] ;  /* 0x000d240001057983 */ /* 0x001ee20000300800 */
[----:B------:R-:W-:Y:S01]  /*1f760*/  ISETP.GT.U32.AND P5, PT, R0, R19, PT ;  /* 0x000000130000720c */ /* 0x000fe20003fa4070 */
[----:B------:R-:W-:-:S04]  /*1f770*/  IMAD.HI.U32 R18, R6, R8, RZ ;  /* 0x0000000806127227 */ /* 0x000fc800078e00ff */
[----:B------:R-:W-:Y:S02]  /*1f780*/  IMAD.MOV R18, RZ, RZ, -R18 ;  /* 0x000000ffff127224 */ /* 0x000fe400078e0a12 */
[----:B------:R-:W-:-:S04]  /*1f790*/  IMAD.HI.U32 R20, R6, R9, RZ ;  /* 0x0000000906147227 */ /* 0x000fc800078e00ff */
[C---:B------:R-:W-:Y:S02]  /*1f7a0*/  IMAD R8, R0.reuse, R18, R8 ;  /* 0x0000001200087224 */ /* 0x040fe400078e0208 */
[----:B------:R-:W-:Y:S02]  /*1f7b0*/  @!P5 IMAD.IADD R19, R19, 0x1, -R0 ;  /* 0x000000011313d824 */ /* 0x000fe400078e0a00 */
[----:B------:R-:W-:Y:S02]  /*1f7c0*/  IMAD.MOV.U32 R11, RZ, RZ, R2 ;  /* 0x000000ffff0b7224 */ /* 0x000fe400078e0002 */
[----:B------:R-:W-:Y:S02]  /*1f7d0*/  IMAD.MOV R20, RZ, RZ, -R20 ;  /* 0x000000ffff147224 */ /* 0x000fe400078e0a14 */
[----:B------:R-:W-:Y:S02]  /*1f7e0*/  @!P1 IMAD.MOV R11, RZ, RZ, -R11 ;  /* 0x000000ffff0b9224 */ /* 0x000fe400078e0a0b */
[----:B------:R-:W-:Y:S01]  /*1f7f0*/  IMAD R9, R0, R20, R9 ;  /* 0x0000001400097224 */ /* 0x000fe200078e0209 */
[----:B------:R-:W-:-:S02]  /*1f800*/  IABS R18, R4 ;  /* 0x0000000400127213 */ /* 0x000fc40000000000 */
[----:B------:R-:W-:Y:S01]  /*1f810*/  ISETP.GE.AND P5, PT, R4, RZ, PT ;  /* 0x000000ff0400720c */ /* 0x000fe20003fa6270 */
[----:B------:R-:W-:-:S04]  /*1f820*/  IMAD.MOV.U32 R4, RZ, RZ, R19 ;  /* 0x000000ffff047224 */ /* 0x000fc800078e0013 */
[----:B------:R-:W-:Y:S01]  /*1f830*/  @!P3 IMAD.MOV R4, RZ, RZ, -R4 ;  /* 0x000000ffff04b224 */ /* 0x000fe200078e0a04 */
[----:B------:R-:W-:Y:S01]  /*1f840*/  STL [R1+0x58], R11 ;  /* 0x0000580b01007387 */ /* 0x000fe20000100800 */
[----:B------:R-:W-:Y:S02]  /*1f850*/  ISETP.GT.U32.AND P6, PT, R0, R9, PT ;  /* 0x000000090000720c */ /* 0x000fe40003fc4070 */
[----:B--2---:R-:W-:Y:S01]  /*1f860*/  IABS R7, R28 ;  /* 0x0000001c00077213 */ /* 0x004fe20000000000 */
[----:B------:R0:W-:Y:S01]  /*1f870*/  STL [R1+0x54], R4 ;  /* 0x0000540401007387 */ /* 0x0001e20000100800 */
[----:B------:R-:W-:-:S03]  /*1f880*/  ISETP.GE.AND P3, PT, R28, RZ, PT ;  /* 0x000000ff1c00720c */ /* 0x000fc60003f66270 */
[----:B0-----:R-:W2:Y:S04]  /*1f890*/  LDL.LU R4, [R1+0xd28] ;  /* 0x000d280001047983 */ /* 0x001ea80000300800 */
[----:B------:R-:W2:Y:S02]  /*1f8a0*/  LDL.LU R28, [R1+0xd2c] ;  /* 0x000d2c00011c7983 */ /* 0x000ea40000300800 */
[----:B------:R-:W-:-:S05]  /*1f8b0*/  @!P6 IMAD.IADD R9, R9, 0x1, -R0 ;  /* 0x000000010909e824 */ /* 0x000fca00078e0a00 */
[----:B------:R-:W-:-:S13]  /*1f8c0*/  ISETP.GT.U32.AND P6, PT, R0, R9, PT ;  /* 0x000000090000720c */ /* 0x000fda0003fc4070 */
[----:B------:R-:W-:Y:S01]  /*1f8d0*/  @!P6 IMAD.IADD R9, R9, 0x1, -R0 ;  /* 0x000000010909e824 */ /* 0x000fe200078e0a00 */
[----:B----4-:R-:W-:Y:S02]  /*1f8e0*/  IABS R21, R27 ;  /* 0x0000001b00157213 */ /* 0x010fe40000000000 */
[----:B------:R-:W-:Y:S02]  /*1f8f0*/  ISETP.GE.AND P6, PT, R27, RZ, PT ;  /* 0x000000ff1b00720c */ /* 0x000fe40003fc6270 */
[----:B------:R-:W4:Y:S01]  /*1f900*/  LDL.LU R27, [R1+0xd30] ;  /* 0x000d3000011b7983 */ /* 0x000f220000300800 */
[----:B------:R-:W-:Y:S01]  /*1f910*/  ISETP.GT.U32.AND P0, PT, R0, R8, PT ;  /* 0x000000080000720c */ /* 0x000fe20003f04070 */
[----:B------:R-:W-:-:S04]  /*1f920*/  IMAD.MOV.U32 R10, RZ, RZ, R18 ;  /* 0x000000ffff0a7224 */ /* 0x000fc800078e0012 */
[----:B------:R-:W-:-:S04]  /*1f930*/  IMAD.HI.U32 R18, R6, R10, RZ ;  /* 0x0000000a06127227 */ /* 0x000fc800078e00ff */
[----:B------:R-:W-:-:S04]  /*1f940*/  IMAD.MOV R18, RZ, RZ, -R18 ;  /* 0x000000ffff127224 */ /* 0x000fc800078e0a12 */
[----:B------:R-:W-:Y:S02]  /*1f950*/  @!P0 IMAD.IADD R8, R8, 0x1, -R0 ;  /* 0x0000000108088824 */ /* 0x000fe400078e0a00 */
[----:B------:R-:W-:Y:S02]  /*1f960*/  IMAD R10, R0, R18, R10 ;  /* 0x00000012000a7224 */ /* 0x000fe400078e020a */
[----:B------:R-:W-:Y:S01]  /*1f970*/  IMAD.HI.U32 R18, R6, R7, RZ ;  /* 0x0000000706127227 */ /* 0x000fe200078e00ff */
[C---:B------:R-:W-:Y:S02]  /*1f980*/  ISETP.GT.U32.AND P0, PT, R0.reuse, R8, PT ;  /* 0x000000080000720c */ /* 0x040fe40003f04070 */
[----:B------:R-:W-:Y:S01]  /*1f990*/  ISETP.GT.U32.AND P1, PT, R0, R10, PT ;  /* 0x0000000a0000720c */ /* 0x000fe20003f24070 */
[----:B------:R-:W-:Y:S02]  /*1f9a0*/  IMAD.MOV R18, RZ, RZ, -R18 ;  /* 0x000000ffff127224 */ /* 0x000fe400078e0a12 */
[----:B------:R-:W-:-:S04]  /*1f9b0*/  IMAD.HI.U32 R2, R6, R21, RZ ;  /* 0x0000001506027227 */ /* 0x000fc800078e00ff */
[----:B------:R-:W-:Y:S02]  /*1f9c0*/  IMAD R7, R0, R18, R7 ;  /* 0x0000001200077224 */ /* 0x000fe400078e0207 */
[----:B------:R-:W-:Y:S02]  /*1f9d0*/  IMAD.MOV R2, RZ, RZ, -R2 ;  /* 0x000000ffff027224 */ /* 0x000fe400078e0a02 */
[--C-:B------:R-:W-:Y:S01]  /*1f9e0*/  @!P0 IMAD.IADD R8, R8, 0x1, -R0.reuse ;  /* 0x0000000108088824 */ /* 0x100fe200078e0a00 */
[----:B------:R-:W-:Y:S01]  /*1f9f0*/  ISETP.GT.U32.AND P0, PT, R0, R7, PT ;  /* 0x000000070000720c */ /* 0x000fe20003f04070 */
[----:B------:R-:W-:Y:S02]  /*1fa00*/  @!P1 IMAD.IADD R10, R10, 0x1, -R0 ;  /* 0x000000010a0a9824 */ /* 0x000fe400078e0a00 */
[C---:B------:R-:W-:Y:S02]  /*1fa10*/  IMAD R21, R0.reuse, R2, R21 ;  /* 0x0000000200157224 */ /* 0x040fe400078e0215 */
[----:B------:R-:W-:Y:S01]  /*1fa20*/  @!P2 IMAD.MOV R9, RZ, RZ, -R9 ;  /* 0x000000ffff09a224 */ /* 0x000fe200078e0a09 */
[C---:B------:R-:W-:Y:S01]  /*1fa30*/  ISETP.GT.U32.AND P1, PT, R0.reuse, R10, PT ;  /* 0x0000000a0000720c */ /* 0x040fe20003f24070 */
[----:B------:R-:W-:Y:S01]  /*1fa40*/  IMAD.MOV.U32 R11, RZ, RZ, R8 ;  /* 0x000000ffff0b7224 */ /* 0x000fe200078e0008 */
[----:B------:R-:W-:-:S03]  /*1fa50*/  ISETP.GT.U32.AND P2, PT, R0, R21, PT ;  /* 0x000000150000720c */ /* 0x000fc60003f44070 */
[----:B------:R-:W-:Y:S02]  /*1fa60*/  @!P4 IMAD.MOV R11, RZ, RZ, -R11 ;  /* 0x000000ffff0bc224 */ /* 0x000fe400078e0a0b */
[--C-:B------:R-:W-:Y:S01]  /*1fa70*/  @!P0 IMAD.IADD R7, R7, 0x1, -R0.reuse ;  /* 0x0000000107078824 */ /* 0x100fe200078e0a00 */
[----:B------:R0:W-:Y:S04]  /*1fa80*/  STL [R1+0x50], R9 ;  /* 0x0000500901007387 */ /* 0x0001e80000100800 */
[----:B------:R-:W-:Y:S01]  /*1fa90*/  STL [R1+0x134], R11 ;  /* 0x0001340b01007387 */ /* 0x000fe20000100800 */
[----:B------:R-:W-:Y:S01]  /*1faa0*/  ISETP.GT.U32.AND P0, PT, R0, R7, PT ;  /* 0x000000070000720c */ /* 0x000fe20003f04070 */
[--C-:B------:R-:W-:Y:S02]  /*1fab0*/  @!P1 IMAD.IADD R10, R10, 0x1, -R0.reuse ;  /* 0x000000010a0a9824 */ /* 0x100fe400078e0a00 */
[----:B------:R-:W-:-:S05]  /*1fac0*/  @!P2 IMAD.IADD R21, R21, 0x1, -R0 ;  /* 0x000000011515a824 */ /* 0x000fca00078e0a00 */
[----:B------:R-:W-:-:S05]  /*1fad0*/  ISETP.GT.U32.AND P2, PT, R0, R21, PT ;  /* 0x000000150000720c */ /* 0x000fca0003f44070 */
[----:B------:R-:W-:Y:S01]  /*1fae0*/  @!P0 IMAD.IADD R7, R7, 0x1, -R0 ;  /* 0x0000000107078824 */ /* 0x000fe200078e0a00 */
[----:B---3--:R-:W-:Y:S02]  /*1faf0*/  IABS R19, R25 ;  /* 0x0000001900137213 */ /* 0x008fe40000000000 */
[----:B------:R-:W-:Y:S02]  /*1fb00*/  ISETP.GE.AND P4, PT, R25, RZ, PT ;  /* 0x000000ff1900720c */ /* 0x000fe40003f86270 */
[----:B------:R-:W3:Y:S01]  /*1fb10*/  LDL.LU R25, [R1+0xd34] ;  /* 0x000d340001197983 */ /* 0x000ee20000300800 */
[----:B------:R-:W-:Y:S02]  /*1fb20*/  IABS R18, R26 ;  /* 0x0000001a00127213 */ /* 0x000fe40000000000 */
[----:B------:R-:W-:Y:S02]  /*1fb30*/  ISETP.GE.AND P1, PT, R26, RZ, PT ;  /* 0x000000ff1a00720c */ /* 0x000fe40003f26270 */
[----:B------:R-:W-:Y:S01]  /*1fb40*/  IABS R2, R5 ;  /* 0x0000000500027213 */ /* 0x000fe20000000000 */
[----:B------:R-:W3:Y:S01]  /*1fb50*/  LDL.LU R26, [R1+0xd38] ;  /* 0x000d3800011a7983 */ /* 0x000ee20000300800 */
[----:B0-----:R-:W-:-:S04]  /*1fb60*/  IMAD.HI.U32 R9, R6, R18, RZ ;  /* 0x0000001206097227 */ /* 0x001fc800078e00ff */
[----:B------:R-:W-:-:S04]  /*1fb70*/  IMAD.HI.U32 R8, R6, R2, RZ ;  /* 0x0000000206087227 */ /* 0x000fc800078e00ff */
[----:B------:R-:W-:Y:S02]  /*1fb80*/  IMAD.MOV R9, RZ, RZ, -R9 ;  /* 0x000000ffff097224 */ /* 0x000fe400078e0a09 */
[----:B------:R-:W-:Y:S02]  /*1fb90*/  IMAD.MOV R8, RZ, RZ, -R8 ;  /* 0x000000ffff087224 */ /* 0x000fe400078e0a08 */
[C---:B------:R-:W-:Y:S02]  /*1fba0*/  IMAD R18, R0.reuse, R9, R18 ;  /* 0x0000000900127224 */ /* 0x040fe400078e0212 */
[C---:B------:R-:W-:Y:S02]  /*1fbb0*/  IMAD R2, R0.reuse, R8, R2 ;  /* 0x0000000800027224 */ /* 0x040fe400078e0202 */
[----:B------:R-:W-:Y:S01]  /*1fbc0*/  IMAD.MOV.U32 R9, RZ, RZ, R7 ;  /* 0x000000ffff097224 */ /* 0x000fe200078e0007 */
[----:B------:R-:W-:Y:S01]  /*1fbd0*/  ISETP.GT.U32.AND P0, PT, R0, R18, PT ;  /* 0x000000120000720c */ /* 0x000fe20003f04070 */
[----:B------:R-:W-:-:S02]  /*1fbe0*/  @!P2 IMAD.IADD R21, R21, 0x1, -R0 ;  /* 0x000000011515a824 */ /* 0x000fc400078e0a00 */
[----:B------:R-:W-:Y:S01]  /*1fbf0*/  @!P3 IMAD.MOV R9, RZ, RZ, -R9 ;  /* 0x000000ffff09b224 */ /* 0x000fe200078e0a09 */
[----:B------:R-:W-:Y:S02]  /*1fc00*/  ISETP.GT.U32.AND P3, PT, R0, R2, PT ;  /* 0x000000020000720c */ /* 0x000fe40003f64070 */
[----:B------:R-:W-:Y:S01]  /*1fc10*/  ISETP.GE.AND P2, PT, R5, RZ, PT ;  /* 0x000000ff0500720c */ /* 0x000fe20003f46270 */
[----:B------:R-:W-:Y:S02]  /*1fc20*/  IMAD.MOV.U32 R5, RZ, RZ, R21 ;  /* 0x000000ffff057224 */ /* 0x000fe400078e0015 */
[----:B------:R-:W-:Y:S02]  /*1fc30*/  @!P5 IMAD.MOV R10, RZ, RZ, -R10 ;  /* 0x000000ffff0ad224 */ /* 0x000fe400078e0a0a */
[----:B------:R-:W-:-:S03]  /*1fc40*/  @!P6 IMAD.MOV R5, RZ, RZ, -R5 ;  /* 0x000000ffff05e224 */ /* 0x000fc600078e0a05 */
[----:B------:R2:W-:Y:S01]  /*1fc50*/  STL [R1+0x38], R10 ;  /* 0x0000380a01007387 */ /* 0x0005e20000100800 */
[----:B------:R-:W-:-:S03]  /*1fc60*/  @!P0 IMAD.IADD R18, R18, 0x1, -R0 ;  /* 0x0000000112128824 */ /* 0x000fc600078e0a00 */
[----:B------:R-:W-:Y:S01]  /*1fc70*/  STL [R1+0x108], R9 ;  /* 0x0001080901007387 */ /* 0x000fe20000100800 */
[----:B------:R-:W-:-:S03]  /*1fc80*/  @!P3 IMAD.IADD R2, R2, 0x1, -R0 ;  /* 0x000000010202b824 */ /* 0x000fc600078e0a00 */
[----:B------:R-:W3:Y:S04]  /*1fc90*/  LDL.LU R29, [R1+0xd3c] ;  /* 0x000d3c00011d7983 */ /* 0x000ee80000300800 */
[----:B------:R0:W-:Y:S01]  /*1fca0*/  STL [R1+0xf8], R5 ;  /* 0x0000f80501007387 */ /* 0x0001e20000100800 */
[----:B------:R-:W-:Y:S02]  /*1fcb0*/  ISETP.GT.U32.AND P0, PT, R0, R18, PT ;  /* 0x000000120000720c */ /* 0x000fe40003f04070 */
[----:B--2---:R-:W-:Y:S01]  /*1fcc0*/  IABS R10, R4 ;  /* 0x00000004000a7213 */ /* 0x004fe20000000000 */
[----:B0-----:R-:W2:Y:S01]  /*1fcd0*/  LDL.LU R5, [R1+0xd40] ;  /* 0x000d400001057983 */ /* 0x001ea20000300800 */
[----:B------:R-:W-:Y:S02]  /*1fce0*/  ISETP.GE.AND P3, PT, R4, RZ, PT ;  /* 0x000000ff0400720c */ /* 0x000fe40003f66270 */
[----:B------:R-:W-:Y:S01]  /*1fcf0*/  IABS R8, R28 ;  /* 0x0000001c00087213 */ /* 0x000fe20000000000 */
[----:B------:R-:W2:Y:S04]  /*1fd00*/  LDL.LU R4, [R1+0xd44] ;  /* 0x000d440001047983 */ /* 0x000ea80000300800 */
[----:B------:R-:W-:-:S04]  /*1fd10*/  IMAD.HI.U32 R9, R6, R8, RZ ;  /* 0x0000000806097227 */ /* 0x000fc800078e00ff */
[----:B------:R-:W-:-:S04]  /*1fd20*/  IMAD.MOV R9, RZ, RZ, -R9 ;  /* 0x000000ffff097224 */ /* 0x000fc800078e0a09 */
[----:B------:R-:W-:Y:S02]  /*1fd30*/  IMAD R8, R0, R9, R8 ;  /* 0x0000000900087224 */ /* 0x000fe400078e0208 */
[----:B------:R-:W-:-:S03]  /*1fd40*/  @!P0 IMAD.IADD R18, R18, 0x1, -R0 ;  /* 0x0000000112128824 */ /* 0x000fc600078e0a00 */
[----:B------:R-:W-:-:S13]  /*1fd50*/  ISETP.GT.U32.AND P0, PT, R0, R8, PT ;  /* 0x000000080000720c */ /* 0x000fda0003f04070 */
[----:B------:R-:W-:Y:S01]  /*1fd60*/  @!P0 IMAD.IADD R8, R8, 0x1, -R0 ;  /* 0x0000000108088824 */ /* 0x000fe200078e0a00 */
[----:B----4-:R-:W-:Y:S02]  /*1fd70*/  IABS R7, R27 ;  /* 0x0000001b00077213 */ /* 0x010fe40000000000 */
[----:B------:R-:W-:Y:S02]  /*1fd80*/  ISETP.GE.AND P0, PT, R27, RZ, PT ;  /* 0x000000ff1b00720c */ /* 0x000fe40003f06270 */
[----:B------:R-:W4:Y:S01]  /*1fd90*/  LDL.LU R27, [R1+0xd48] ;  /* 0x000d4800011b7983 */ /* 0x000f220000300800 */
        /* <DEDUP_REMOVED lines=8> */
[----:B------:R-:W-:Y:S02]  /*1fe20*/  IMAD R10, R0, R20, R10 ;  /* 0x00000014000a7224 */ /* 0x000fe400078e020a */
[----:B------:R-:W-:-:S06]  /*1fe30*/  IMAD.HI.U32 R20, R6, R7, RZ ;  /* 0x0000000706147227 */ /* 0x000fcc00078e00ff */
[----:B------:R-:W-:Y:S01]  /*1fe40*/  @!P5 IMAD.IADD R19, R19, 0x1, -R0 ;  /* 0x000000011313d824 */ /* 0x000fe200078e0a00 */
[----:B------:R-:W-:Y:S01]  /*1fe50*/  ISETP.GT.U32.AND P5, PT, R0, R10, PT ;  /* 0x0000000a0000720c */ /* 0x000fe20003fa4070 */
[----:B------:R-:W-:-:S04]  /*1fe60*/  IMAD.MOV R20, RZ, RZ, -R20 ;  /* 0x000000ffff147224 */ /* 0x000fc800078e0a14 */
[C---:B------:R-:W-:Y:S01]  /*1fe70*/  IMAD R7, R0.reuse, R20, R7 ;  /* 0x0000001400077224 */ /* 0x040fe200078e0207 */
[----:B------:R-:W-:-:S07]  /*1fe80*/  ISETP.GT.U32.AND P6, PT, R0, R2, PT ;  /* 0x000000020000720c */ /* 0x000fce0003fc4070 */
[----:B------:R-:W-:Y:S01]  /*1fe90*/  @!P5 IMAD.IADD R10, R10, 0x1, -R0 ;  /* 0x000000010a0ad824 */ /* 0x000fe200078e0a00 */
[----:B------:R-:W-:Y:S01]  /*1fea0*/  ISETP.GT.U32.AND P5, PT, R0, R7, PT ;  /* 0x000000070000720c */ /* 0x000fe20003fa4070 */
[----:B------:R-:W-:Y:S02]  /*1feb0*/  IMAD.MOV.U32 R12, RZ, RZ, R19 ;  /* 0x000000ffff0c7224 */ /* 0x000fe400078e0013 */
[----:B------:R-:W-:Y:S02]  /*1fec0*/  IMAD.MOV.U32 R11, RZ, RZ, R18 ;  /* 0x000000ffff0b7224 */ /* 0x000fe400078e0012 */
[----:B------:R-:W-:Y:S02]  /*1fed0*/  @!P6 IMAD.IADD R2, R2, 0x1, -R0 ;  /* 0x000000010202e824 */ /* 0x000fe400078e0a00 */
[----:B------:R-:W-:-:S06]  /*1fee0*/  @!P4 IMAD.MOV R12, RZ, RZ, -R12 ;  /* 0x000000ffff0cc224 */ /* 0x000fcc00078e0a0c */
[----:B------:R-:W-:Y:S01]  /*1fef0*/  @!P5 IMAD.IADD R7, R7, 0x1, -R0 ;  /* 0x000000010707d824 */ /* 0x000fe200078e0a00 */
[----:B---3--:R-:W-:-:S04]  /*1ff00*/  IABS R22, R25 ;  /* 0x0000001900167213 */ /* 0x008fc80000000000 */
[----:B------:R-:W-:Y:S01]  /*1ff10*/  ISETP.GT.U32.AND P5, PT, R0, R7, PT ;  /* 0x000000070000720c */ /* 0x000fe20003fa4070 */
[----:B------:R-:W-:Y:S01]  /*1ff20*/  IMAD.HI.U32 R23, R6, R22, RZ ;  /* 0x0000001606177227 */ /* 0x000fe200078e00ff */
[----:B------:R-:W-:Y:S02]  /*1ff30*/  ISETP.GT.U32.AND P4, PT, R0, R10, PT ;  /* 0x0000000a0000720c */ /* 0x000fe40003f84070 */
[----:B------:R-:W-:Y:S01]  /*1ff40*/  IABS R9, R26 ;  /* 0x0000001a00097213 */ /* 0x000fe20000000000 */
[----:B------:R-:W-:Y:S01]  /*1ff50*/  IMAD.MOV R23, RZ, RZ, -R23 ;  /* 0x000000ffff177224 */ /* 0x000fe200078e0a17 */
[----:B------:R-:W-:Y:S01]  /*1ff60*/  @!P1 IADD3 R11, -R11, RZ, RZ ;  /* 0x000000ff0b0b9210 */ /* 0x000fe20007ffe1ff */
[----:B------:R-:W-:Y:S02]  /*1ff70*/  @!P2 IMAD.MOV R2, RZ, RZ, -R2 ;  /* 0x000000ffff02a224 */ /* 0x000fe400078e0a02 */
[----:B------:R-:W-:Y:S01]  /*1ff80*/  IMAD.HI.U32 R21, R6, R9, RZ ;  /* 0x0000000906157227 */ /* 0x000fe200078e00ff */
[----:B------:R-:W-:Y:S03]  /*1ff90*/  STL [R1+0x34], R12 ;  /* 0x0000340c01007387 */ /* 0x000fe60000100800 */
[----:B------:R-:W-:-:S02]  /*1ffa0*/  IMAD.MOV R21, RZ, RZ, -R21 ;  /* 0x000000ffff157224 */ /* 0x000fc400078e0a15 */
[----:B------:R-:W-:Y:S01]  /*1ffb0*/  IMAD R22, R0, R23, R22 ;  /* 0x0000001700167224 */ /* 0x000fe200078e0216 */
[----:B------:R0:W-:Y:S01]  /*1ffc0*/  STL [R1+0x30], R11 ;  /* 0x0000300b01007387 */ /* 0x0001e20000100800 */
[----:B------:R-:W-:Y:S01]  /*1ffd0*/  ISETP.GE.AND P6, PT, R28, RZ, PT ;  /* 0x000000ff1c00720c */ /* 0x000fe20003fc6270 */
[C---:B------:R-:W-:Y:S02]  /*1ffe0*/  IMAD R9, R0.reuse, R21, R9 ;  /* 0x0000001500097224 */ /* 0x040fe400078e0209 */
[----:B------:R1:W-:Y:S01]  /*1fff0*/  STL [R1+0xd8], R2 ;  /* 0x0000d80201007387 */ /* 0x0003e20000100800 */
[----:B------:R-:W-:Y:S01]  /*20000*/  ISETP.GT.U32.AND P2, PT, R0, R22, PT ;  /* 0x000000160000720c */ /* 0x000fe20003f44070 */
[--C-:B------:R-:W-:Y:S02]  /*20010*/  @!P5 IMAD.IADD R7, R7, 0x1, -R0.reuse ;  /* 0x000000010707d824 */ /* 0x100fe400078e0a00 */
[----:B------:R-:W3:Y:S01]  /*20020*/  LDL.LU R28, [R1+0xd4c] ;  /* 0x000d4c00011c7983 */ /* 0x000ee20000300800 */
[----:B------:R-:W-:Y:S01]  /*20030*/  ISETP.GE.AND P5, PT, R25, RZ, PT ;  /* 0x000000ff1900720c */ /* 0x000fe20003fa6270 */
[--C-:B------:R-:W-:Y:S01]  /*20040*/  @!P4 IMAD.IADD R10, R10, 0x1, -R0.reuse ;  /* 0x000000010a0ac824 */ /* 0x100fe200078e0a00 */
[C---:B------:R-:W-:Y:S01]  /*20050*/  ISETP.GT.U32.AND P4, PT, R0.reuse, R9, PT ;  /* 0x000000090000720c */ /* 0x040fe20003f84070 */
[----:B------:R-:W3:Y:S04]  /*20060*/  LDL.LU R25, [R1+0xd50] ;  /* 0x000d500001197983 */ /* 0x000ee80000300800 */
[----:B0-----:R-:W3:Y:S01]  /*20070*/  LDL.LU R11, [R1+0xd54] ;  /* 0x000d5400010b7983 */ /* 0x001ee20000300800 */
[----:B------:R-:W-:Y:S01]  /*20080*/  ISETP.GT.U32.AND P1, PT, R0, R8, PT ;  /* 0x000000080000720c */ /* 0x000fe20003f24070 */
[----:B------:R-:W-:Y:S01]  /*20090*/  @!P2 IMAD.IADD R22, R22, 0x1, -R0 ;  /* 0x000000011616a824 */ /* 0x000fe200078e0a00 */
[----:B------:R-:W-:-:S02]  /*200a0*/  ISETP.GE.AND P2, PT, R26, RZ, PT ;  /* 0x000000ff1a00720c */ /* 0x000fc40003f46270 */
[----:B------:R-:W3:Y:S03]  /*200b0*/  LDL.LU R26, [R1+0xd58] ;  /* 0x000d5800011a7983 */ /* 0x000ee60000300800 */
[----:B------:R-:W-:Y:S02]  /*200c0*/  @!P4 IMAD.IADD R9, R9, 0x1, -R0 ;  /* 0x000000010909c824 */ /* 0x000fe400078e0a00 */
[----:B------:R-:W-:-:S03]  /*200d0*/  @!P3 IMAD.MOV R10, RZ, RZ, -R10 ;  /* 0x000000ffff0ab224 */ /* 0x000fc600078e0a0a */
[----:B------:R-:W-:Y:S01]  /*200e0*/  ISETP.GT.U32.AND P3, PT, R0, R9, PT ;  /* 0x000000090000720c */ /* 0x000fe20003f64070 */
[----:B------:R-:W-:Y:S02]  /*200f0*/  @!P1 IMAD.IADD R8, R8, 0x1, -R0 ;  /* 0x0000000108089824 */ /* 0x000fe400078e0a00 */
[----:B------:R-:W-:Y:S02]  /*20100*/  IMAD.MOV.U32 R15, RZ, RZ, R7 ;  /* 0x000000ffff0f7224 */ /* 0x000fe400078e0007 */
[----:B------:R-:W-:Y:S01]  /*20110*/  IMAD.MOV.U32 R14, RZ, RZ, R8 ;  /* 0x000000ffff0e7224 */ /* 0x000fe200078e0008 */
[----:B--2---:R-:W-:-:S05]  /*20120*/  IABS R23, R4 ;  /* 0x0000000400177213 */ /* 0x004fca0000000000 */
[----:B-1----:R-:W-:-:S04]  /*20130*/  IMAD.HI.U32 R2, R6, R23, RZ ;  /* 0x0000001706027227 */ /* 0x002fc800078e00ff */
[----:B------:R-:W-:Y:S02]  /*20140*/  IMAD.MOV R2, RZ, RZ, -R2 ;  /* 0x000000ffff027224 */ /* 0x000fe400078e0a02 */
[----:B------:R-:W-:Y:S02]  /*20150*/  @!P6 IMAD.MOV R14, RZ, RZ, -R14 ;  /* 0x000000ffff0ee224 */ /* 0x000fe400078e0a0e */
[C---:B------:R-:W-:Y:S02]  /*20160*/  IMAD R23, R0.reuse, R2, R23 ;  /* 0x0000000200177224 */ /* 0x040fe400078e0217 */
[----:B------:R-:W-:Y:S01]  /*20170*/  @!P0 IMAD.MOV R15, RZ, RZ, -R15 ;  /* 0x000000ffff0f8224 */ /* 0x000fe200078e0a0f */
[----:B------:R-:W-:Y:S01]  /*20180*/  STL [R1+0x8c], R10 ;  /* 0x00008c0a01007387 */ /* 0x000fe20000100800 */
[----:B------:R-:W-:Y:S01]  /*20190*/  @!P3 IMAD.IADD R9, R9, 0x1, -R0 ;  /* 0x000000010909b824 */ /* 0x000fe200078e0a00 */
[----:B------:R-:W-:Y:S02]  /*201a0*/  ISETP.GT.U32.AND P3, PT, R0, R23, PT ;  /* 0x000000170000720c */ /* 0x000fe40003f64070 */
[----:B------:R-:W-:Y:S01]  /*201b0*/  STL [R1+0x3d04], R14 ;  /* 0x003d040e01007387 */ /* 0x000fe20000100800 */
[----:B------:R-:W-:-:S02]  /*201c0*/  IABS R20, R29 ;  /* 0x0000001d00147213 */ /* 0x000fc40000000000 */
[----:B------:R-:W-:Y:S01]  /*201d0*/  ISETP.GE.AND P6, PT, R29, RZ, PT ;  /* 0x000000ff1d00720c */ /* 0x000fe20003fc6270 */
[----:B------:R-:W-:Y:S04]  /*201e0*/  STL [R1+0x3d08], R15 ;  /* 0x003d080f01007387 */ /* 0x000fe80000100800 */
[----:B------:R-:W2:Y:S01]  /*201f0*/  LDL.LU R29, [R1+0xd5c] ;  /* 0x000d5c00011d7983 */ /* 0x000ea20000300800 */
[----:B------:R-:W-:Y:S01]  /*20200*/  IABS R21, R5 ;  /* 0x0000000500157213 */ /* 0x000fe20000000000 */
[----:B------:R-:W-:-:S04]  /*20210*/  IMAD.HI.U32 R19, R6, R20, RZ ;  /* 0x0000001406137227 */ /* 0x000fc800078e00ff */
[----:B------:R-:W-:Y:S02]  /*20220*/  IMAD.MOV R18, RZ, RZ, -R19 ;  /* 0x000000ffff127224 */ /* 0x000fe400078e0a13 */
[----:B------:R-:W-:Y:S02]  /*20230*/  IMAD.MOV.U32 R19, RZ, RZ, R21 ;  /* 0x000000ffff137224 */ /* 0x000fe400078e0015 */
[----:B------:R-:W-:Y:S01]  /*20240*/  @!P3 IMAD.IADD R23, R23, 0x1, -R0 ;  /* 0x000000011717b824 */ /* 0x000fe200078e0a00 */
[----:B----4-:R-:W-:Y:S02]  /*20250*/  IABS R21, R27 ;  /* 0x0000001b00157213 */ /* 0x010fe40000000000 */
[----:B------:R-:W-:Y:S02]  /*20260*/  ISETP.GE.AND P3, PT, R27, RZ, PT ;  /* 0x000000ff1b00720c */ /* 0x000fe40003f66270 */
[----:B------:R-:W4:Y:S01]  /*20270*/  LDL.LU R27, [R1+0xd60] ;  /* 0x000d6000011b7983 */ /* 0x000f220000300800 */
[----:B------:R-:W-:-:S02]  /*20280*/  IMAD R18, R0, R18, R20 ;  /* 0x0000001200127224 */ /* 0x000fc400078e0214 */
[----:B------:R-:W-:-:S04]  /*20290*/  IMAD.HI.U32 R20, R6, R19, RZ ;  /* 0x0000001306147227 */ /* 0x000fc800078e00ff */
[----:B------:R-:W-:Y:S01]  /*202a0*/  IMAD.MOV R20, RZ, RZ, -R20 ;  /* 0x000000ffff147224 */ /* 0x000fe200078e0a14 */
[----:B------:R-:W-:-:S03]  /*202b0*/  ISETP.GT.U32.AND P1, PT, R0, R18, PT ;  /* 0x000000120000720c */ /* 0x000fc60003f24070 */
[----:B------:R-:W-:Y:S02]  /*202c0*/  IMAD R19, R0, R20, R19 ;  /* 0x0000001400137224 */ /* 0x000fe400078e0213 */
[----:B------:R-:W-:-:S03]  /*202d0*/  IMAD.HI.U32 R2, R6, R21, RZ ;  /* 0x0000001506027227 */ /* 0x000fc600078e00ff */
[----:B------:R-:W-:Y:S01]  /*202e0*/  ISETP.GT.U32.AND P0, PT, R0, R19, PT ;  /* 0x000000130000720c */ /* 0x000fe20003f04070 */
[----:B------:R-:W-:-:S04]  /*202f0*/  IMAD.MOV R2, RZ, RZ, -R2 ;  /* 0x000000ffff027224 */ /* 0x000fc800078e0a02 */
[----:B------:R-:W-:Y:S02]  /*20300*/  @!P1 IMAD.IADD R18, R18, 0x1, -R0 ;  /* 0x0000000112129824 */ /* 0x000fe400078e0a00 */
[----:B------:R-:W-:-:S03]  /*20310*/  IMAD R21, R0, R2, R21 ;  /* 0x0000000200157224 */ /* 0x000fc600078e0215 */
[----:B------:R-:W-:-:S03]  /*20320*/  ISETP.GT.U32.AND P1, PT, R0, R18, PT ;  /* 0x000000120000720c */ /* 0x000fc60003f24070 */
[----:B------:R-:W-:Y:S01]  /*20330*/  @!P0 IMAD.IADD R19, R19, 0x1, -R0 ;  /* 0x0000000113138824 */ /* 0x000fe200078e0a00 */
[C---:B------:R-:W-:Y:S02]  /*20340*/  ISETP.GT.U32.AND P0, PT, R0.reuse, R21, PT ;  /* 0x000000150000720c */ /* 0x040fe40003f04070 */
[----:B------:R-:W-:-:S07]  /*20350*/  ISETP.GT.U32.AND P4, PT, R0, R22, PT ;  /* 0x000000160000720c */ /* 0x000fce0003f84070 */
[--C-:B------:R-:W-:Y:S01]  /*20360*/  @!P1 IMAD.IADD R18, R18, 0x1, -R0.reuse ;  /* 0x0000000112129824 */ /* 0x100fe200078e0a00 */
[----:B------:R-:W-:Y:S01]  /*20370*/  ISETP.GE.AND P1, PT, R4, RZ, PT ;  /* 0x000000ff0400720c */ /* 0x000fe20003f26270 */
[----:B------:R-:W-:Y:S02]  /*20380*/  IMAD.MOV.U32 R4, RZ, RZ, R9 ;  /* 0x000000ffff047224 */ /* 0x000fe400078e0009 */
[--C-:B------:R-:W-:Y:S02]  /*20390*/  @!P0 IMAD.IADD R21, R21, 0x1, -R0.reuse ;  /* 0x0000000115158824 */ /* 0x100fe400078e0a00 */
[----:B------:R-:W-:Y:S01]  /*203a0*/  @!P4 IMAD.IADD R22, R22, 0x1, -R0 ;  /* 0x000000011616c824 */ /* 0x000fe200078e0a00 */
[----:B------:R-:W-:Y:S01]  /*203b0*/  ISETP.GE.AND P4, PT, R5, RZ, PT ;  /* 0x000000ff0500720c */ /* 0x000fe20003f86270 */
[----:B------:R-:W-:Y:S01]  /*203c0*/  @!P2 IMAD.MOV R4, RZ, RZ, -R4 ;  /* 0x000000ffff04a224 */ /* 0x000fe200078e0a04 */
[C---:B------:R-:W-:Y:S01]  /*203d0*/  ISETP.GT.U32.AND P2, PT, R0.reuse, R21, PT ;  /* 0x000000150000720c */ /* 0x040fe20003f44070 */
[----:B------:R-:W-:Y:S01]  /*203e0*/  IMAD.MOV.U32 R5, RZ, RZ, R22 ;  /* 0x000000ffff057224 */ /* 0x000fe200078e0016 */
[----:B------:R-:W-:-:S03]  /*203f0*/  ISETP.GT.U32.AND P0, PT, R0, R19, PT ;  /* 0x000000130000720c */ /* 0x000fc60003f04070 */
[----:B------:R-:W-:Y:S01]  /*20400*/  @!P5 IMAD.MOV R5, RZ, RZ, -R5 ;  /* 0x000000ffff05d224 */ /* 0x000fe200078e0a05 */
[----:B------:R-:W-:Y:S01]  /*20410*/  ISETP.GT.U32.AND P5, PT, R0, R23, PT ;  /* 0x000000170000720c */ /* 0x000fe20003fa4070 */
[----:B------:R-:W-:-:S03]  /*20420*/  @!P6 IMAD.MOV R18, RZ, RZ, -R18 ;  /* 0x000000ffff12e224 */ /* 0x000fc600078e0a12 */
[----:B------:R0:W-:Y:S03]  /*20430*/  STL [R1+0x3d0c], R5 ;  /* 0x003d0c0501007387 */ /* 0x0001e60000100800 */
[--C-:B------:R-:W-:Y:S01]  /*20440*/  @!P2 IMAD.IADD R21, R21, 0x1, -R0.reuse ;  /* 0x000000011515a824 */ /* 0x100fe200078e0a00 */
[----:B------:R1:W-:Y:S01]  /*20450*/  STL [R1+0x3d10], R4 ;  /* 0x003d100401007387 */ /* 0x0003e20000100800 */
[----:B------:R-:W-:-:S03]  /*20460*/  @!P0 IMAD.IADD R19, R19, 0x1, -R0 ;  /* 0x0000000113138824 */ /* 0x000fc600078e0a00 */
[----:B------:R-:W-:Y:S01]  /*20470*/  STL [R1+0x3d14], R18 ;  /* 0x003d141201007387 */ /* 0x000fe20000100800 */
[----:B------:R-:W-:-:S04]  /*20480*/  @!P5 IMAD.IADD R23, R23, 0x1, -R0 ;  /* 0x000000011717d824 */ /* 0x000fc800078e0a00 */
[----:B0-----:R-:W-:Y:S01]  /*20490*/  IMAD.MOV.U32 R5, RZ, RZ, R23 ;  /* 0x000000ffff057224 */ /* 0x001fe200078e0017 */
[----:B---3--:R-:W-:Y:S02]  /*204a0*/  IABS R20, R28 ;  /* 0x0000001c00147213 */ /* 0x008fe40000000000 */
[----:B------:R-:W-:-:S03]  /*204b0*/  IABS R10, R25 ;  /* 0x00000019000a7213 */ /* 0x000fc60000000000 */
[----:B------:R-:W-:Y:S01]  /*204c0*/  IMAD.HI.U32 R2, R6, R20, RZ ;  /* 0x0000001406027227 */ /* 0x000fe200078e00ff */
[----:B------:R-:W-:-:S03]  /*204d0*/  IABS R8, R11 ;  /* 0x0000000b00087213 */ /* 0x000fc60000000000 */
[----:B------:R-:W-:Y:S02]  /*204e0*/  IMAD.MOV R2, RZ, RZ, -R2 ;  /* 0x000000ffff027224 */ /* 0x000fe400078e0a02 */
[----:B------:R-:W-:-:S04]  /*204f0*/  IMAD.HI.U32 R24, R6, R10, RZ ;  /* 0x0000000a06187227 */ /* 0x000fc800078e00ff */
[----:B------:R-:W-:Y:S02]  /*20500*/  IMAD R20, R0, R2, R20 ;  /* 0x0000000200147224 */ /* 0x000fe400078e0214 */
[----:B------:R-:W-:Y:S01]  /*20510*/  IMAD.HI.U32 R7, R6, R8, RZ ;  /* 0x0000000806077227 */ /* 0x000fe200078e00ff */
[----:B------:R-:W-:-:S03]  /*20520*/  IABS R2, R26 ;  /* 0x0000001a00027213 */ /* 0x000fc60000000000 */
[----:B------:R-:W-:Y:S01]  /*20530*/  IMAD.MOV R24, RZ, RZ, -R24 ;  /* 0x000000ffff187224 */ /* 0x000fe200078e0a18 */
[C---:B------:R-:W-:Y:S01]  /*20540*/  ISETP.GT.U32.AND P6, PT, R0.reuse, R20, PT ;  /* 0x000000140000720c */ /* 0x040fe20003fc4070 */
[----:B------:R-:W-:Y:S02]  /*20550*/  IMAD.MOV R7, RZ, RZ, -R7 ;  /* 0x000000ffff077224 */ /* 0x000fe400078e0a07 */
[----:B------:R-:W-:Y:S01]  /*20560*/  IMAD R10, R0, R24, R10 ;  /* 0x00000018000a7224 */ /* 0x000fe200078e020a */
[----:B------:R-:W-:Y:S01]  /*20570*/  ISETP.GE.AND P2, PT, R28, RZ, PT ;  /* 0x000000ff1c00720c */ /* 0x000fe20003f46270 */
[----:B------:R-:W-:Y:S01]  /*20580*/  IMAD.MOV.U32 R9, RZ, RZ, R2 ;  /* 0x000000ffff097224 */ /* 0x000fe200078e0002 */
[----:B------:R-:W3:Y:S01]  /*20590*/  LDL.LU R28, [R1+0xd64] ;  /* 0x000d6400011c7983 */ /* 0x000ee20000300800 */
[C---:B------:R-:W-:Y:S01]  /*205a0*/  IMAD R8, R0.reuse, R7, R8 ;  /* 0x0000000700087224 */ /* 0x040fe200078e0208 */
[----:B------:R-:W-:Y:S01]  /*205b0*/  ISETP.GT.U32.AND P0, PT, R0, R10, PT ;  /* 0x0000000a0000720c */ /* 0x000fe20003f04070 */
[----:B------:R-:W-:-:S03]  /*205c0*/  IMAD.HI.U32 R22, R6, R9, RZ ;  /* 0x0000000906167227 */ /* 0x000fc600078e00ff */
[----:B------:R-:W-:Y:S01]  /*205d0*/  ISETP.GT.U32.AND P5, PT, R0, R8, PT ;  /* 0x000000080000720c */ /* 0x000fe20003fa4070 */
[----:B------:R-:W-:Y:S02]  /*205e0*/  IMAD.MOV R22, RZ, RZ, -R22 ;  /* 0x000000ffff167224 */ /* 0x000fe400078e0a16 */
[--C-:B------:R-:W-:Y:S02]  /*205f0*/  @!P6 IMAD.IADD R20, R20, 0x1, -R0.reuse ;  /* 0x000000011414e824 */ /* 0x100fe400078e0a00 */
[----:B------:R-:W-:Y:S02]  /*20600*/  IMAD R9, R0, R22, R9 ;  /* 0x0000001600097224 */ /* 0x000fe400078e0209 */
[----:B------:R-:W-:Y:S02]  /*20610*/  @!P1 IMAD.MOV R5, RZ, RZ, -R5 ;  /* 0x000000ffff059224 */ /* 0x000fe400078e0a05 */
[----:B------:R-:W-:Y:S01]  /*20620*/  @!P0 IMAD.IADD R10, R10, 0x1, -R0 ;  /* 0x000000010a0a8824 */ /* 0x000fe200078e0a00 */
[----:B------:R-:W-:-:S02]  /*20630*/  ISETP.GT.U32.AND P0, PT, R0, R20, PT ;  /* 0x000000140000720c */ /* 0x000fc40003f04070 */
[----:B------:R-:W-:Y:S01]  /*20640*/  ISETP.GT.U32.AND P1, PT, R0, R9, PT ;  /* 0x000000090000720c */ /* 0x000fe20003f24070 */
[----:B------:R-:W-:Y:S01]  /*20650*/  @!P5 IMAD.IADD R8, R8, 0x1, -R0 ;  /* 0x000000010808d824 */ /* 0x000fe200078e0a00 */
[----:B------:R-:W-:Y:S01]  /*20660*/  ISETP.GE.AND P6, PT, R25, RZ, PT ;  /* 0x000000ff1900720c */ /* 0x000fe20003fc6270 */
[----:B-1----:R-:W-:Y:S01]  /*20670*/  IMAD.MOV.U32 R4, RZ, RZ, R21 ;  /* 0x000000ffff047224 */ /* 0x002fe200078e0015 */
[----:B------:R-:W3:Y:S01]  /*20680*/  LDL.LU R25, [R1+0xd68] ;  /* 0x000d680001197983 */ /* 0x000ee20000300800 */
[----:B------:R-:W-:Y:S01]  /*20690*/  @!P4 IMAD.MOV R19, RZ, RZ, -R19 ;  /* 0x000000ffff13c224 */ /* 0x000fe200078e0a13 */
[C---:B------:R-:W-:Y:S01]  /*206a0*/  ISETP.GT.U32.AND P5, PT, R0.reuse, R8, PT ;  /* 0x000000080000720c */ /* 0x040fe20003fa4070 */
[----:B------:R-:W-:Y:S01]  /*206b0*/  @!P3 IMAD.MOV R4, RZ, RZ, -R4 ;  /* 0x000000ffff04b224 */ /* 0x000fe200078e0a04 */
[----:B------:R-:W-:Y:S02]  /*206c0*/  ISETP.GT.U32.AND P4, PT, R0, R10, PT ;  /* 0x0000000a0000720c */ /* 0x000fe40003f84070 */
[----:B------:R-:W-:Y:S01]  /*206d0*/  STL [R1+0x3d20], R19 ;  /* 0x003d201301007387 */ /* 0x000fe20000100800 */
[----:B------:R-:W-:Y:S01]  /*206e0*/  @!P0 IMAD.IADD R20, R20, 0x1, -R0 ;  /* 0x0000000114148824 */ /* 0x000fe200078e0a00 */
[----:B--2---:R-:W-:-:S05]  /*206f0*/  IABS R2, R29 ;  /* 0x0000001d00027213 */ /* 0x004fca0000000000 */
[----:B------:R-:W-:Y:S01]  /*20700*/  IMAD.HI.U32 R22, R6, R2, RZ ;  /* 0x0000000206167227 */ /* 0x000fe200078e00ff */
[----:B------:R-:W-:Y:S01]  /*20710*/  STL [R1+0x14], R5 ;  /* 0x0000140501007387 */ /* 0x000fe20000100800 */
[----:B------:R-:W-:Y:S02]  /*20720*/  ISETP.GE.AND P0, PT, R26, RZ, PT ;  /* 0x000000ff1a00720c */ /* 0x000fe40003f06270 */
[----:B------:R-:W-:Y:S01]  /*20730*/  IMAD.MOV R22, RZ, RZ, -R22 ;  /* 0x000000ffff167224 */ /* 0x000fe200078e0a16 */
[----:B------:R0:W-:Y:S01]  /*20740*/  STL [R1+0x18], R4 ;  /* 0x0000180401007387 */ /* 0x0001e20000100800 */
[----:B------:R-:W-:Y:S02]  /*20750*/  @!P1 IMAD.IADD R9, R9, 0x1, -R0 ;  /* 0x0000000109099824 */ /* 0x000fe400078e0a00 */
[----:B------:R-:W-:Y:S01]  /*20760*/  IMAD R2, R0, R22, R2 ;  /* 0x0000001600027224 */ /* 0x000fe200078e0202 */
[----:B------:R-:W2:Y:S01]  /*20770*/  LDL.LU R26, [R1+0xd6c] ;  /* 0x000d6c00011a7983 */ /* 0x000ea20000300800 */
[----:B------:R-:W-:Y:S01]  /*20780*/  ISETP.GE.AND P3, PT, R11, RZ, PT ;  /* 0x000000ff0b00720c */ /* 0x000fe20003f66270 */
[----:B------:R-:W-:-:S02]  /*20790*/  @!P5 IMAD.IADD R8, R8, 0x1, -R0 ;  /* 0x000000010808d824 */ /* 0x000fc400078e0a00 */
[----:B0-----:R-:W-:Y:S01]  /*207a0*/  IMAD.MOV.U32 R4, RZ, RZ, R20 ;  /* 0x000000ffff047224 */ /* 0x001fe200078e0014 */
[----:B------:R-:W-:Y:S01]  /*207b0*/  ISETP.GT.U32.AND P5, PT, R0, R2, PT ;  /* 0x000000020000720c */ /* 0x000fe20003fa4070 */
[----:B------:R-:W-:Y:S02]  /*207c0*/  @!P4 IMAD.IADD R10, R10, 0x1, -R0 ;  /* 0x000000010a0ac824 */ /* 0x000fe400078e0a00 */
[----:B------:R-:W-:Y:S01]  /*207d0*/  @!P2 IMAD.MOV R4, RZ, RZ, -R4 ;  /* 0x000000ffff04a224 */ /* 0x000fe200078e0a04 */
[----:B------:R-:W-:Y:S01]  /*207e0*/  ISETP.GT.U32.AND P2, PT, R0, R9, PT ;  /* 0x000000090000720c */ /* 0x000fe20003f44070 */
[----:B------:R-:W-:-:S04]  /*207f0*/  IMAD.MOV.U32 R5, RZ, RZ, R10 ;  /* 0x000000ffff057224 */ /* 0x000fc800078e000a */
[----:B------:R-:W-:-:S04]  /*20800*/  @!P6 IMAD.MOV R5, RZ, RZ, -R5 ;  /* 0x000000ffff05e224 */ /* 0x000fc800078e0a05 */
[----:B------:R-:W-:-:S04]  /*20810*/  @!P5 IMAD.IADD R2, R2, 0x1, -R0 ;  /* 0x000000010202d824 */ /* 0x000fc800078e0a00 */
[----:B------:R-:W-:Y:S01]  /*20820*/  @!P2 IMAD.IADD R9, R9, 0x1, -R0 ;  /* 0x000000010909a824 */ /* 0x000fe200078e0a00 */
[----:B------:R-:W-:Y:S02]  /*20830*/  ISETP.GT.U32.AND P5, PT, R0, R2, PT ;  /* 0x000000020000720c */ /* 0x000fe40003fa4070 */
[----:B------:R-:W-:-:S11]  /*20840*/  ISETP.GE.AND P4, PT, R29, RZ, PT ;  /* 0x000000ff1d00720c */ /* 0x000fd60003f86270 */
[----:B------:R-:W-:Y:S01]  /*20850*/  @!P5 IMAD.IADD R2, R2, 0x1, -R0 ;  /* 0x000000010202d824 */ /* 0x000fe200078e0a00 */
[----:B----4-:R-:W-:Y:S02]  /*20860*/  IABS R7, R27 ;  /* 0x0000001b00077213 */ /* 0x010fe40000000000 */
[----:B------:R-:W-:Y:S02]  /*20870*/  ISETP.GE.AND P1, PT, R27, RZ, PT ;  /* 0x000000ff1b00720c */ /* 0x000fe40003f26270 */
[----:B------:R-:W4:Y:S04]  /*20880*/  LDL.LU R27, [R1+0xd70] ;  /* 0x000d7000011b7983 */ /* 0x000f280000300800 */
[----:B------:R-:W4:Y:S04]  /*20890*/  LDL.LU R18, [R1+0xd74] ;  /* 0x000d740001127983 */ /* 0x000f280000300800 */
[----:B------:R0:W-:Y:S02]  /*208a0*/  STL [R1+0x3c], R4 ;  /* 0x00003c0401007387 */ /* 0x0001e40000100800 */
[----:B0-----:R-:W-:-:S02]  /*208b0*/  IMAD.MOV.U32 R4, RZ, RZ, R8 ;  /* 0x000000ffff047224 */ /* 0x001fc400078e0008 */
[----:B------:R0:W-:Y:S02]  /*208c0*/  STL [R1+0x44], R5 ;  /* 0x0000440501007387 */ /* 0x0001e40000100800 */
[----:B------:R-:W-:Y:S02]  /*208d0*/  @!P3 IMAD.MOV R4, RZ, RZ, -R4 ;  /* 0x000000ffff04b224 */ /* 0x000fe400078e0a04 */
[----:B0-----:R-:W4:Y:S04]  /*208e0*/  LDL.LU R5, [R1+0xd78] ;  /* 0x000d780001057983 */ /* 0x001f280000300800 */
[----:B------:R0:W-:Y:S02]  /*208f0*/  STL [R1+0x4c], R4 ;  /* 0x00004c0401007387 */ /* 0x0001e40000100800 */
[----:B0-----:R-:W-:-:S04]  /*20900*/  IMAD.MOV.U32 R4, RZ, RZ, R9 ;  /* 0x000000ffff047224 */ /* 0x001fc800078e0009 */
[----:B------:R-:W-:-:S05]  /*20910*/  @!P0 IMAD.MOV R4, RZ, RZ, -R4 ;  /* 0x000000ffff048224 */ /* 0x000fca00078e0a04 */
[----:B------:R0:W-:Y:S04]  /*20920*/  STL [R1+0x24], R4 ;  /* 0x0000240401007387 */ /* 0x0001e80000100800 */
[----:B------:R-:W4:Y:S01]  /*20930*/  LDL.LU R15, [R1+0xd7c] ;  /* 0x000d7c00010f7983 */ /* 0x000f220000300800 */
[----:B0-----:R-:W-:-:S04]  /*20940*/  IMAD.MOV.U32 R4, RZ, RZ, R2 ;  /* 0x000000ffff047224 */ /* 0x001fc800078e0002 */
[----:B------:R-:W-:Y:S02]  /*20950*/  @!P4 IMAD.MOV R4, RZ, RZ, -R4 ;  /* 0x000000ffff04c224 */ /* 0x000fe400078e0a04 */
[----:B------:R-:W-:-:S03]  /*20960*/  IMAD.HI.U32 R21, R6, R7, RZ ;  /* 0x0000000706157227 */ /* 0x000fc600078e00ff */
[----:B------:R0:W-:Y:S04]  /*20970*/  STL [R1+0x2c], R4 ;  /* 0x00002c0401007387 */ /* 0x0001e80000100800 */
[----:B------:R-:W4:Y:S01]  /*20980*/  LDL.LU R14, [R1+0xd80] ;  /* 0x000d8000010e7983 */ /* 0x000f220000300800 */
[----:B------:R-:W-:-:S03]  /*20990*/  IADD3 R21, -R21, RZ, RZ ;  /* 0x000000ff15157210 */ /* 0x000fc60007ffe1ff */
[----:B------:R-:W4:Y:S02]  /*209a0*/  LDL.LU R17, [R1+0xd84] ;  /* 0x000d840001117983 */ /* 0x000f240000300800 */
[C---:B------:R-:W-:Y:S02]  /*209b0*/  IMAD R7, R0.reuse, R21, R7 ;  /* 0x0000001500077224 */ /* 0x040fe400078e0207 */
[----:B------:R-:W4:Y:S03]  /*209c0*/  LDL.LU R16, [R1+0xd88] ;  /* 0x000d880001107983 */ /* 0x000f260000300800 */
[----:B------:R-:W-:Y:S01]  /*209d0*/  ISETP.GT.U32.AND P6, PT, R0, R7, PT ;  /* 0x000000070000720c */ /* 0x000fe20003fc4070 */
[----:B------:R-:W4:Y:S04]  /*209e0*/  LDL.LU R13, [R1+0xd8c] ;  /* 0x000d8c00010d7983 */ /* 0x000f280000300800 */
[----:B------:R-:W4:Y:S04]  /*209f0*/  LDL.LU R12, [R1+0xd90] ;  /* 0x000d9000010c7983 */ /* 0x000f280000300800 */
[----:B------:R-:W4:Y:S04]  /*20a00*/  LDL.LU R11, [R1+0xd94] ;  /* 0x000d9400010b7983 */ /* 0x000f280000300800 */
[----:B------:R-:W-:-:S05]  /*20a10*/  @!P6 IMAD.IADD R7, R7, 0x1, -R0 ;  /* 0x000000010707e824 */ /* 0x000fca00078e0a00 */
[----:B------:R-:W-:-:S13]  /*20a20*/  ISETP.GT.U32.AND P6, PT, R0, R7, PT ;  /* 0x000000070000720c */ /* 0x000fda0003fc4070 */
[----:B------:R-:W-:-:S04]  /*20a30*/  @!P6 IMAD.IADD R7, R7, 0x1, -R0 ;  /* 0x000000010707e824 */ /* 0x000fc800078e0a00 */
[----:B0-----:R-:W-:-:S04]  /*20a40*/  IMAD.MOV.U32 R4, RZ, RZ, R7 ;  /* 0x000000ffff047224 */ /* 0x001fc800078e0007 */
[----:B------:R-:W-:-:S05]  /*20a50*/  @!P1 IMAD.MOV R4, RZ, RZ, -R4 ;  /* 0x000000ffff049224 */ /* 0x000fca00078e0a04 */
[----:B------:R0:W-:Y:S04]  /*20a60*/  STL [R1+0x1c], R4 ;  /* 0x00001c0401007387 */ /* 0x0001e80000100800 */
[----:B------:R-:W4:Y:S01]  /*20a70*/  LDL R29, [R1+0x9f0] ;  /* 0x0009f000011d7983 */ /* 0x000f220000100800 */
[----:B---3--:R-:W-:-:S05]  /*20a80*/  IABS R20, R28 ;  /* 0x0000001c00147213 */ /* 0x008fca0000000000 */
[----:B------:R-:W-:-:S04]  /*20a90*/  IMAD.HI.U32 R10, R6, R20, RZ ;  /* 0x00000014060a7227 */ /* 0x000fc800078e00ff */
[----:B------:R-:W-:-:S04]  /*20aa0*/  IMAD.MOV R10, RZ, RZ, -R10 ;  /* 0x000000ffff0a7224 */ /* 0x000fc800078e0a0a */
[----:B------:R-:W-:-:S05]  /*20ab0*/  IMAD R20, R0, R10, R20 ;  /* 0x0000000a00147224 */ /* 0x000fca00078e0214 */
[----:B------:R-:W-:Y:S02]  /*20ac0*/  ISETP.GT.U32.AND P5, PT, R0, R20, PT ;  /* 0x000000140000720c */ /* 0x000fe40003fa4070 */
[----:B------:R-:W-:-:S05]  /*20ad0*/  IABS R21, R25 ;  /* 0x0000001900157213 */ /* 0x000fca0000000000 */
[----:B------:R-:W-:-:S04]  /*20ae0*/  IMAD.HI.U32 R8, R6, R21, RZ ;  /* 0x0000001506087227 */ /* 0x000fc800078e00ff */
[----:B------:R-:W-:Y:S02]  /*20af0*/  IMAD.MOV R8, RZ, RZ, -R8 ;  /* 0x000000ffff087224 */ /* 0x000fe400078e0a08 */
[----:B------:R-:W-:Y:S02]  /*20b00*/  @!P5 IMAD.IADD R20, R20, 0x1, -R0 ;  /* 0x000000011414d824 */ /* 0x000fe400078e0a00 */
[----:B------:R-:W-:-:S03]  /*20b10*/  IMAD R21, R0, R8, R21 ;  /* 0x0000000800157224 */ /* 0x000fc600078e0215 */
[----:B------:R-:W-:Y:S02]  /*20b20*/  ISETP.GT.U32.AND P5, PT, R0, R20, PT ;  /* 0x000000140000720c */ /* 0x000fe40003fa4070 */
[----:B------:R-:W-:Y:S02]  /*20b30*/  ISETP.GE.AND P2, PT, R25, RZ, PT ;  /* 0x000000ff1900720c */ /* 0x000fe40003f46270 */
[----:B--2---:R-:W-:-:S09]  /*20b40*/  IABS R22, R26 ;  /* 0x0000001a00167213 */ /* 0x004fd20000000000 */
[----:B------:R-:W-:Y:S02]  /*20b50*/  @!P5 IMAD.IADD R20, R20, 0x1, -R0 ;  /* 0x000000011414d824 */ /* 0x000fe400078e0a00 */
[----:B------:R-:W-:Y:S01]  /*20b60*/  IMAD.HI.U32 R2, R6, R22, RZ ;  /* 0x0000001606027227 */ /* 0x000fe200078e00ff */
[----:B------:R-:W-:-:S03]  /*20b70*/  ISETP.GT.U32.AND P4, PT, R0, R21, PT ;  /* 0x000000150000720c */ /* 0x000fc60003f84070 */
[----:B------:R-:W-:-:S04]  /*20b80*/  IMAD.MOV R2, RZ, RZ, -R2 ;  /* 0x000000ffff027224 */ /* 0x000fc800078e0a02 */
[----:B------:R-:W-:Y:S01]  /*20b90*/  IMAD R22, R0, R2, R22 ;  /* 0x0000000200167224 */ /* 0x000fe200078e0216 */
[----:B------:R-:W-:-:S04]  /*20ba0*/  ISETP.GE.AND P0, PT, R26, RZ, PT ;  /* 0x000000ff1a00720c */ /* 0x000fc80003f06270 */
[----:B------:R-:W-:Y:S01]  /*20bb0*/  ISETP.GT.U32.AND P1, PT, R0, R22, PT ;  /* 0x000000160000720c */ /* 0x000fe20003f24070 */
[----:B------:R-:W-:-:S05]  /*20bc0*/  @!P4 IMAD.IADD R21, R21, 0x1, -R0 ;  /* 0x000000011515c824 */ /* 0x000fca00078e0a00 */
[----:B------:R-:W-:-:S07]  /*20bd0*/  ISETP.GT.U32.AND P4, PT, R0, R21, PT ;  /* 0x000000150000720c */ /* 0x000fce0003f84070 */
[----:B------:R-:W-:Y:S01]  /*20be0*/  @!P1 IMAD.IADD R22, R22, 0x1, -R0 ;  /* 0x0000000116169824 */ /* 0x000fe200078e0a00 */
[----:B------:R-:W-:-:S04]  /*20bf0*/  ISETP.GE.AND P3, PT, R28, RZ, PT ;  /* 0x000000ff1c00720c */ /* 0x000fc80003f66270 */
[----:B------:R-:W-:Y:S01]  /*20c00*/  ISETP.GT.U32.AND P1, PT, R0, R22, PT ;  /* 0x000000160000720c */ /* 0x000fe20003f24070 */
[----:B------:R-:W-:-:S08]  /*20c10*/  @!P4 IMAD.IADD R21, R21, 0x1, -R0 ;  /* 0x000000011515c824 */ /* 0x000fd000078e0a00 */
[----:B------:R-:W-:-:S04]  /*20c20*/  @!P3 IMAD.MOV R20, RZ, RZ, -R20 ;  /* 0x000000ffff14b224 */ /* 0x000fc800078e0a14 */
[----:B------:R-:W-:Y:S01]  /*20c30*/  @!P1 IMAD.IADD R22, R22, 0x1, -R0 ;  /* 0x0000000116169824 */ /* 0x000fe200078e0a00 */
[----:B----4-:R-:W-:-:S05]  /*20c40*/  IABS R23, R27 ;  /* 0x0000001b00177213 */ /* 0x010fca0000000000 */
[----:B------:R-:W-:-:S04]  /*20c50*/  IMAD.HI.U32 R8, R6, R23, RZ ;  /* 0x0000001706087227 */ /* 0x000fc800078e00ff */
[----:B------:R-:W-:-:S04]  /*20c60*/  IMAD.MOV R8, RZ, RZ, -R8 ;  /* 0x000000ffff087224 */ /* 0x000fc800078e0a08 */
[----:B------:R-:W-:-:S05]  /*20c70*/  IMAD R23, R0, R8, R23 ;  /* 0x0000000800177224 */ /* 0x000fca00078e0217 */
[----:B------:R-:W-:Y:S02]  /*20c80*/  ISETP.GT.U32.AND P5, PT, R0, R23, PT ;  /* 0x000000170000720c */ /* 0x000fe40003fa4070 */
[----:B------:R-:W-:-:S11]  /*20c90*/  IABS R25, R5 ;  /* 0x0000000500197213 */ /* 0x000fd60000000000 */
[----:B------:R-:W-:Y:S02]  /*20ca0*/  @!P5 IMAD.IADD R23, R23, 0x1, -R0 ;  /* 0x000000011717d824 */ /* 0x000fe400078e0a00 */
[----:B------:R-:W-:-:S04]  /*20cb0*/  IMAD.HI.U32 R2, R6, R25, RZ ;  /* 0x0000001906027227 */ /* 0x000fc800078e00ff */
[----:B------:R-:W-:Y:S01]  /*20cc0*/  IMAD.MOV R2, RZ, RZ, -R2 ;  /* 0x000000ffff027224 */ /* 0x000fe200078e0a02 */
[----:B------:R-:W-:-:S03]  /*20cd0*/  ISETP.GT.U32.AND P5, PT, R0, R23, PT ;  /* 0x000000170000720c */ /* 0x000fc60003fa4070 */
[----:B------:R-:W-:Y:S01]  /*20ce0*/  IMAD R25, R0, R2, R25 ;  /* 0x0000000200197224 */ /* 0x000fe200078e0219 */
[----:B------:R-:W-:Y:S02]  /*20cf0*/  IABS R24, R18 ;  /* 0x0000001200187213 */ /* 0x000fe40000000000 */
[----:B------:R-:W-:-:S05]  /*20d00*/  IABS R26, R15 ;  /* 0x0000000f001a7213 */ /* 0x000fca0000000000 */
[----:B------:R-:W-:-:S04]  /*20d10*/  IMAD.HI.U32 R2, R6, R26, RZ ;  /* 0x0000001a06027227 */ /* 0x000fc800078e00ff */
[----:B------:R-:W-:Y:S02]  /*20d20*/  IMAD.MOV R2, RZ, RZ, -R2 ;  /* 0x000000ffff027224 */ /* 0x000fe400078e0a02 */
[----:B------:R-:W-:-:S04]  /*20d30*/  IMAD.HI.U32 R9, R6, R24, RZ ;  /* 0x0000001806097227 */ /* 0x000fc800078e00ff */
[C---:B------:R-:W-:Y:S02]  /*20d40*/  IMAD R26, R0.reuse, R2, R26 ;  /* 0x00000002001a7224 */ /* 0x040fe400078e021a */
[----:B------:R-:W-:Y:S01]  /*20d50*/  IMAD.MOV R7, RZ, RZ, -R9 ;  /* 0x000000ffff077224 */ /* 0x000fe200078e0a09 */
[----:B------:R-:W-:Y:S01]  /*20d60*/  ISETP.GE.AND P6, PT, R27, RZ, PT ;  /* 0x000000ff1b00720c */ /* 0x000fe20003fc6270 */
[----:B------:R-:W-:Y:S01]  /*20d70*/  @!P5 IMAD.IADD R23, R23, 0x1, -R0 ;  /* 0x000000011717d824 */ /* 0x000fe200078e0a00 */
[----:B------:R-:W-:Y:S01]  /*20d80*/  IABS R27, R14 ;  /* 0x0000000e001b7213 */ /* 0x000fe20000000000 */
[C---:B------:R-:W-:Y:S01]  /*20d90*/  IMAD R24, R0.reuse, R7, R24 ;  /* 0x0000000700187224 */ /* 0x040fe200078e0218 */
[----:B------:R-:W-:-:S03]  /*20da0*/  ISETP.GT.U32.AND P5, PT, R0, R26, PT ;  /* 0x0000001a0000720c */ /* 0x000fc60003fa4070 */
[----:B------:R-:W-:Y:S01]  /*20db0*/  IMAD.HI.U32 R8, R6, R27, RZ ;  /* 0x0000001b06087227 */ /* 0x000fe200078e00ff */
[----:B------:R-:W-:-:S03]  /*20dc0*/  ISETP.GT.U32.AND P4, PT, R0, R24, PT ;  /* 0x000000180000720c */ /* 0x000fc60003f84070 */
[----:B------:R-:W-:Y:S01]  /*20dd0*/  IMAD.MOV R8, RZ, RZ, -R8 ;  /* 0x000000ffff087224 */ /* 0x000fe200078e0a08 */
[----:B------:R-:W-:-:S03]  /*20de0*/  ISETP.GT.U32.AND P1, PT, R0, R25, PT ;  /* 0x000000190000720c */ /* 0x000fc60003f24070 */
[----:B------:R-:W-:Y:S01]  /*20df0*/  IMAD R27, R0, R8, R27 ;  /* 0x00000008001b7224 */ /* 0x000fe200078e021b */
[----:B------:R-:W-:Y:S01]  /*20e00*/  IABS R8, R13 ;  /* 0x0000000d00087213 */ /* 0x000fe20000000000 */
[----:B------:R-:W-:-:S04]  /*20e10*/  @!P5 IMAD.IADD R26, R26, 0x1, -R0 ;  /* 0x000000011a1ad824 */ /* 0x000fc800078e0a00 */
[----:B------:R-:W-:Y:S01]  /*20e20*/  @!P4 IMAD.IADD R24, R24, 0x1, -R0 ;  /* 0x000000011818c824 */ /* 0x000fe200078e0a00 */
[----:B------:R-:W-:Y:S01]  /*20e30*/  ISETP.GT.U32.AND P3, PT, R0, R26, PT ;  /* 0x0000001a0000720c */ /* 0x000fe20003f64070 */
[----:B------:R-:W-:-:S03]  /*20e40*/  IMAD.HI.U32 R19, R6, R8, RZ ;  /* 0x0000000806137227 */ /* 0x000fc600078e00ff */
[C---:B------:R-:W-:Y:S01]  /*20e50*/  ISETP.GT.U32.AND P4, PT, R0.reuse, R24, PT ;  /* 0x000000180000720c */ /* 0x040fe20003f84070 */
[----:B------:R-:W-:Y:S01]  /*20e60*/  IMAD.MOV R19, RZ, RZ, -R19 ;  /* 0x000000ffff137224 */ /* 0x000fe200078e0a13 */
[----:B------:R-:W-:Y:S01]  /*20e70*/  IABS R9, R16 ;  /* 0x0000001000097213 */ /* 0x000fe20000000000 */
[----:B------:R-:W-:Y:S02]  /*20e80*/  @!P1 IMAD.IADD R25, R25, 0x1, -R0 ;  /* 0x0000000119199824 */ /* 0x000fe400078e0a00 */
[----:B------:R-:W-:-:S04]  /*20e90*/  IMAD R8, R0, R19, R8 ;  /* 0x0000001300087224 */ /* 0x000fc800078e0208 */
[----:B------:R-:W-:Y:S02]  /*20ea0*/  @!P3 IADD3 R26, R26, -R0, RZ ;  /* 0x800000001a1ab210 */ /* 0x000fe40007ffe0ff */
[----:B------:R-:W-:Y:S01]  /*20eb0*/  ISETP.GT.U32.AND P3, PT, R0, R8, PT ;  /* 0x000000080000720c */ /* 0x000fe20003f64070 */
[----:B------:R-:W-:Y:S01]  /*20ec0*/  IMAD.HI.U32 R2, R6, R9, RZ ;  /* 0x0000000906027227 */ /* 0x000fe200078e00ff */
[----:B------:R-:W-:Y:S02]  /*20ed0*/  ISETP.GT.U32.AND P1, PT, R0, R25, PT ;  /* 0x000000190000720c */ /* 0x000fe40003f24070 */
[----:B------:R-:W-:Y:S01]  /*20ee0*/  IABS R10, R17 ;  /* 0x00000011000a7213 */ /* 0x000fe20000000000 */
[----:B------:R-:W-:Y:S01]  /*20ef0*/  @!P4 IMAD.IADD R24, R24, 0x1, -R0 ;  /* 0x000000011818c824 */ /* 0x000fe200078e0a00 */
[----:B------:R-:W-:Y:S01]  /*20f00*/  ISETP.GT.U32.AND P4, PT, R0, R27, PT ;  /* 0x0000001b0000720c */ /* 0x000fe20003f84070 */
[----:B------:R-:W-:Y:S02]  /*20f10*/  IMAD.MOV R2, RZ, RZ, -R2 ;  /* 0x000000ffff027224 */ /* 0x000fe400078e0a02 */
[----:B------:R-:W-:-:S04]  /*20f20*/  IMAD.HI.U32 R7, R6, R10, RZ ;  /* 0x0000000a06077227 */ /* 0x000fc800078e00ff */
[----:B------:R-:W-:Y:S02]  /*20f30*/  IMAD R9, R0, R2, R9 ;  /* 0x0000000200097224 */ /* 0x000fe400078e0209 */
[----:B------:R-:W-:Y:S02]  /*20f40*/  IMAD.MOV R7, RZ, RZ, -R7 ;  /* 0x000000ffff077224 */ /* 0x000fe400078e0a07 */
[--C-:B------:R-:W-:Y:S02]  /*20f50*/  @!P3 IMAD.IADD R8, R8, 0x1, -R0.reuse ;  /* 0x000000010808b824 */ /* 0x100fe400078e0a00 */
[----:B------:R-:W-:Y:S01]  /*20f60*/  @!P1 IMAD.IADD R25, R25, 0x1, -R0 ;  /* 0x0000000119199824 */ /* 0x000fe200078e0a00 */
[C---:B------:R-:W-:Y:S01]  /*20f70*/  ISETP.GT.U32.AND P1, PT, R0.reuse, R9, PT ;  /* 0x000000090000720c */ /* 0x040fe20003f24070 */
[C---:B------:R-:W-:Y:S01]  /*20f80*/  IMAD R10, R0.reuse, R7, R10 ;  /* 0x00000007000a7224 */ /* 0x040fe200078e020a */
[----:B------:R-:W-:Y:S01]  /*20f90*/  IABS R7, R12 ;  /* 0x0000000c00077213 */ /* 0x000fe20000000000 */
[----:B------:R-:W-:Y:S01]  /*20fa0*/  @!P0 IMAD.MOV R22, RZ, RZ, -R22 ;  /* 0x000000ffff168224 */ /* 0x000fe200078e0a16 */
[----:B------:R-:W-:Y:S01]  /*20fb0*/  ISETP.GT.U32.AND P0, PT, R0, R8, PT ;  /* 0x000000080000720c */ /* 0x000fe20003f04070 */
[----:B------:R-:W-:Y:S01]  /*20fc0*/  @!P4 IMAD.IADD R27, R27, 0x1, -R0 ;  /* 0x000000011b1bc824 */ /* 0x000fe200078e0a00 */
[----:B------:R-:W-:Y:S01]  /*20fd0*/  IABS R2, R11 ;  /* 0x0000000b00027213 */ /* 0x000fe20000000000 */
[----:B0-----:R-:W-:-:S03]  /*20fe0*/  IMAD.HI.U32 R4, R6, R7, RZ ;  /* 0x0000000706047227 */ /* 0x001fc600078e00ff */
[C---:B------:R-:W-:Y:S01]  /*20ff0*/  ISETP.GT.U32.AND P4, PT, R0.reuse, R27, PT ;  /* 0x0000001b0000720c */ /* 0x040fe20003f84070 */
[----:B------:R-:W-:Y:S01]  /*21000*/  IMAD.MOV R4, RZ, RZ, -R4 ;  /* 0x000000ffff047224 */ /* 0x000fe200078e0a04 */
[----:B------:R-:W-:Y:S01]  /*21010*/  IABS R28, R29 ;  /* 0x0000001d001c7213 */ /* 0x000fe20000000000 */
[----:B------:R-:W-:Y:S01]  /*21020*/  @!P1 IMAD.IADD R9, R9, 0x1, -R0 ;  /* 0x0000000109099824 */ /* 0x000fe200078e0a00 */
[----:B------:R-:W-:Y:S01]  /*21030*/  ISETP.GT.U32.AND P5, PT, R0, R10, PT ;  /* 0x0000000a0000720c */ /* 0x000fe20003fa4070 */
[----:B------:R-:W-:-:S04]  /*21040*/  IMAD.HI.U32 R19, R6, R2, RZ ;  /* 0x0000000206137227 */ /* 0x000fc800078e00ff */
[----:B------:R-:W-:Y:S02]  /*21050*/  IMAD R7, R0, R4, R7 ;  /* 0x0000000400077224 */ /* 0x000fe400078e0207 */
[--C-:B------:R-:W-:Y:S01]  /*21060*/  @!P0 IMAD.IADD R8, R8, 0x1, -R0.reuse ;  /* 0x0000000108088824 */ /* 0x100fe200078e0a00 */
[----:B------:R-:W-:Y:S01]  /*21070*/  ISETP.GE.AND P0, PT, R16, RZ, PT ;  /* 0x000000ff1000720c */ /* 0x000fe20003f06270 */
[----:B------:R-:W-:Y:S01]  /*21080*/  IMAD.HI.U32 R4, R6, R28, RZ ;  /* 0x0000001c06047227 */ /* 0x000fe200078e00ff */
[C---:B------:R-:W-:Y:S01]  /*21090*/  ISETP.GT.U32.AND P1, PT, R0.reuse, R9, PT ;  /* 0x000000090000720c */ /* 0x040fe20003f24070 */
[----:B------:R-:W0:Y:S02]  /*210a0*/  S2R R16, SR_TID.X ;  /* 0x0000000000107919 */ /* 0x000e240000002100 */
[----:B------:R-:W-:Y:S02]  /*210b0*/  IMAD.MOV R6, RZ, RZ, -R19 ;  /* 0x000000ffff067224 */ /* 0x000fe400078e0a13 */
[----:B------:R-:W-:Y:S01]  /*210c0*/  @!P4 IMAD.IADD R27, R27, 0x1, -R0 ;  /* 0x000000011b1bc824 */ /* 0x000fe200078e0a00 */
[C---:B------:R-:W-:Y:S01]  /*210d0*/  ISETP.GT.U32.AND P4, PT, R0.reuse, R7, PT ;  /* 0x000000070000720c */ /* 0x040fe20003f84070 */
[----:B------:R-:W-:-:S02]  /*210e0*/  IMAD R6, R0, R6, R2 ;  /* 0x0000000600067224 */ /* 0x000fc400078e0202 */
[----:B------:R-:W-:Y:S02]  /*210f0*/  IMAD.MOV R2, RZ, RZ, -R4 ;  /* 0x000000ffff027224 */ /* 0x000fe400078e0a04 */
[----:B------:R-:W-:Y:S02]  /*21100*/  @!P5 IMAD.IADD R10, R10, 0x1, -R0 ;  /* 0x000000010a0ad824 */ /* 0x000fe400078e0a00 */
[C---:B------:R-:W-:Y:S02]  /*21110*/  IMAD R2, R0.reuse, R2, R28 ;  /* 0x0000000200027224 */ /* 0x040fe400078e021c */
[--C-:B------:R-:W-:Y:S01]  /*21120*/  @!P1 IMAD.IADD R9, R9, 0x1, -R0.reuse ;  /* 0x0000000109099824 */ /* 0x100fe200078e0a00 */
[C---:B------:R-:W-:Y:S02]  /*21130*/  ISETP.GT.U32.AND P5, PT, R0.reuse, R10, PT ;  /* 0x0000000a0000720c */ /* 0x040fe40003fa4070 */
[C---:B------:R-:W-:Y:S01]  /*21140*/  ISETP.GT.U32.AND P1, PT, R0.reuse, R2, PT ;  /* 0x000000020000720c */ /* 0x040fe20003f24070 */
[----:B------:R-:W-:Y:S01]  /*21150*/  @!P4 IMAD.IADD R7, R7, 0x1, -R0 ;  /* 0x000000010707c824 */ /* 0x000fe200078e0a00 */
[----:B------:R-:W-:Y:S01]  /*21160*/  ISETP.GT.U32.AND P3, PT, R0, R6, PT ;  /* 0x000000060000720c */ /* 0x000fe20003f64070 */
[----:B------:R-:W-:-:S03]  /*21170*/  @!P2 IMAD.MOV R21, RZ, RZ, -R21 ;  /* 0x000000ffff15a224 */ /* 0x000fc600078e0a15 */
[----:B------:R-:W-:Y:S01]  /*21180*/  ISETP.GT.U32.AND P4, PT, R0, R7, PT ;  /* 0x000000070000720c */ /* 0x000fe20003f84070 */
[----:B------:R-:W-:Y:S01]  /*21190*/  @!P6 IMAD.MOV R23, RZ, RZ, -R23 ;  /* 0x000000ffff17e224 */ /* 0x000fe200078e0a17 */
[----:B------:R-:W-:-:S03]  /*211a0*/  ISETP.GE.AND P2, PT, R18, RZ, PT ;  /* 0x000000ff1200720c */ /* 0x000fc60003f46270 */
[--C-:B------:R-:W-:Y:S01]  /*211b0*/  @!P5 IMAD.IADD R10, R10, 0x1, -R0.reuse ;  /* 0x000000010a0ad824 */ /* 0x100fe200078e0a00 */
[----:B------:R-:W-:Y:S01]  /*211c0*/  ISETP.GE.AND P5, PT, R5, RZ, PT ;  /* 0x000000ff0500720c */ /* 0x000fe20003fa6270 */
[--C-:B------:R-:W-:Y:S01]  /*211d0*/  @!P1 IMAD.IADD R2, R2, 0x1, -R0.reuse ;  /* 0x0000000102029824 */ /* 0x100fe200078e0a00 */
[----:B------:R-:W-:Y:S02]  /*211e0*/  ISETP.GE.AND P6, PT, R15, RZ, PT ;  /* 0x000000ff0f00720c */ /* 0x000fe40003fc6270 */
[----:B------:R-:W-:Y:S02]  /*211f0*/  ISETP.GE.AND P1, PT, R12, RZ, PT ;  /* 0x000000ff0c00720c */ /* 0x000fe40003f26270 */
[----:B------:R-:W1:Y:S01]  /*21200*/  LDC R12, c[0x0][0x230] ;  /* 0x00008c00ff0c7b82 */ /* 0x000e620000000800 */
[C---:B0-----:R-:W-:Y:S01]  /*21210*/  LOP3.LUT R4, R16.reuse, 0x7, RZ, 0xc0, !PT ;  /* 0x0000000710047812 */ /* 0x041fe200078ec0ff */
[----:B------:R-:W-:Y:S01]  /*21220*/  @!P4 IMAD.IADD R7, R7, 0x1, -R0 ;  /* 0x000000010707c824 */ /* 0x000fe200078e0a00 */
[----:B------:R-:W-:Y:S01]  /*21230*/  ISETP.GE.AND P4, PT, R13, RZ, PT ;  /* 0x000000ff0d00720c */ /* 0x000fe20003f86270 */
[----:B------:R-:W-:-:S02]  /*21240*/  IMAD.SHL.U32 R28, R16, 0x2, RZ ;  /* 0x00000002101c7824 */ /* 0x000fc400078e00ff */
[----:B------:R-:W-:Y:S02]  /*21250*/  IMAD R5, R4, 0x90, RZ ;  /* 0x0000009004057824 */ /* 0x000fe400078e02ff */
[----:B------:R-:W-:Y:S02]  /*21260*/  @!P3 IMAD.IADD R6, R6, 0x1, -R0 ;  /* 0x000000010606b824 */ /* 0x000fe400078e0a00 */
[----:B------:R-:W-:Y:S01]  /*21270*/  IMAD R13, R4, 0x110, RZ ;  /* 0x00000110040d7824 */ /* 0x000fe200078e02ff */
[----:B------:R-:W-:Y:S01]  /*21280*/  STL [R1+0x3d24], R20 ;  /* 0x003d241401007387 */ /* 0x000fe20000100800 */
[----:B------:R-:W-:Y:S02]  /*21290*/  @!P2 IMAD.MOV R24, RZ, RZ, -R24 ;  /* 0x000000ffff18a224 */ /* 0x000fe400078e0a18 */
[----:B------:R-:W-:Y:S01]  /*212a0*/  @!P5 IMAD.MOV R25, RZ, RZ, -R25 ;  /* 0x000000ffff19d224 */ /* 0x000fe200078e0a19 */
[----:B------:R-:W-:Y:S01]  /*212b0*/  STL [R1+0x3d28], R21 ;  /* 0x003d281501007387 */ /* 0x000fe20000100800 */
[----:B------:R-:W-:Y:S01]  /*212c0*/  @!P6 IMAD.MOV R26, RZ, RZ, -R26 ;  /* 0x000000ffff1ae224 */ /* 0x000fe200078e0a1a */
[----:B------:R-:W-:Y:S01]  /*212d0*/  LOP3.LUT R5, R5, 0x10, R28, 0x78, !PT ;  /* 0x0000001005057812 */ /* 0x000fe200078e781c */
[----:B------:R-:W-:Y:S01]  /*212e0*/  IMAD.SHL.U32 R4, R16, 0x40, RZ ;  /* 0x0000004010047824 */ /* 0x000fe200078e00ff */
[----:B------:R-:W-:Y:S01]  /*212f0*/  STL [R1+0x3d2c], R22 ;  /* 0x003d2c1601007387 */ /* 0x000fe20000100800 */
[----:B------:R-:W-:-:S02]  /*21300*/  ISETP.GT.U32.AND P5, PT, R0, R6, PT ;  /* 0x000000060000720c */ /* 0x000fc40003fa4070 */
[----:B------:R-:W-:Y:S01]  /*21310*/  LOP3.LUT R28, R13, 0x30, R28, 0x78, !PT ;  /* 0x000000300d1c7812 */ /* 0x000fe200078e781c */
[----:B------:R-:W-:Y:S01]  /*21320*/  STL [R1+0x3d30], R23 ;  /* 0x003d301701007387 */ /* 0x000fe20000100800 */
[----:B------:R-:W-:-:S03]  /*21330*/  LOP3.LUT R5, R5, 0x400, R4, 0xf8, !PT ;  /* 0x0000040005057812 */ /* 0x000fc600078ef804 */
[----:B------:R-:W-:Y:S01]  /*21340*/  STL [R1+0x3d34], R24 ;  /* 0x003d341801007387 */ /* 0x000fe20000100800 */
[----:B------:R-:W-:-:S03]  /*21350*/  LOP3.LUT R28, R28, 0x800, R4, 0xf8, !PT ;  /* 0x000008001c1c7812 */ /* 0x000fc600078ef804 */
[----:B------:R-:W-:Y:S04]  /*21360*/  STL [R1+0x3d38], R25 ;  /* 0x003d381901007387 */ /* 0x000fe80000100800 */
[----:B------:R-:W-:Y:S04]  /*21370*/  STL [R1+0x3d3c], R26 ;  /* 0x003d3c1a01007387 */ /* 0x000fe80000100800 */
[----:B------:R-:W2:Y:S04]  /*21380*/  LDL.LU R18, [R1+0xa90] ;  /* 0x000a900001127983 */ /* 0x000ea80000300800 */
[----:B------:R-:W3:Y:S01]  /*21390*/  LDL.LU R4, [R1+0xa8c] ;  /* 0x000a8c0001047983 */ /* 0x000ee20000300800 */
[----:B-1----:R-:W-:-:S03]  /*213a0*/  VIADD R12, R12, 0x7f ;  /* 0x0000007f0c0c7836 */ /* 0x002fc60000000000 */
[----:B------:R-:W4:Y:S01]  /*213b0*/  LDL.LU R5, [R1+0xa80] ;  /* 0x000a800001057983 */ /* 0x000f220000300800 */
[----:B------:R-:W-:Y:S01]  /*213c0*/  @!P5 IMAD.IADD R6, R6, 0x1, -R0 ;  /* 0x000000010606d824 */ /* 0x000fe200078e0a00 */
[----:B------:R-:W-:Y:S02]  /*213d0*/  ISETP.GE.AND P5, PT, R11, RZ, PT ;  /* 0x000000ff0b00720c */ /* 0x000fe40003fa6270 */
[----:B------:R-:W4:Y:S01]  /*213e0*/  LDL.LU R13, [R1+0xa78] ;  /* 0x000a7800010d7983 */ /* 0x000f220000300800 */
[----:B------:R-:W-:Y:S02]  /*213f0*/  SHF.R.S32.HI R11, RZ, 0x1f, R12 ;  /* 0x0000001fff0b7819 */ /* 0x000fe4000001140c */
[----:B------:R-:W-:Y:S02]  /*21400*/  ISETP.GE.AND P2, PT, R14, RZ, PT ;  /* 0x000000ff0e00720c */ /* 0x000fe40003f46270 */
[----:B------:R-:W-:Y:S02]  /*21410*/  LEA.HI R11, R11, R12, RZ, 0x7 ;  /* 0x0000000c0b0b7211 */ /* 0x000fe400078f38ff */
[----:B------:R-:W4:Y:S01]  /*21420*/  LDL.LU R12, [R1+0xa74] ;  /* 0x000a7400010c7983 */ /* 0x000f220000300800 */
[----:B------:R-:W-:-:S03]  /*21430*/  ISETP.GT.U32.AND P6, PT, R0, R2, PT ;  /* 0x000000020000720c */ /* 0x000fc60003fc4070 */
[----:B------:R-:W-:Y:S05]  /*21440*/  STL [R1+0x3b3c], R28 ;  /* 0x003b3c1c01007387 */ /* 0x000fea0000100800 */
[----:B------:R-:W-:-:S05]  /*21450*/  @!P2 IMAD.MOV R27, RZ, RZ, -R27 ;  /* 0x000000ffff1ba224 */ /* 0x000fca00078e0a1b */
[----:B------:R-:W-:Y:S01]  /*21460*/  @!P6 IMAD.IADD R2, R2, 0x1, -R0 ;  /* 0x000000010202e824 */ /* 0x000fe200078e0a00 */
[----:B------:R-:W-:Y:S01]  /*21470*/  STL [R1+0x3d4c], R27 ;  /* 0x003d4c1b01007387 */ /* 0x000fe20000100800 */
[----:B------:R-:W-:-:S03]  /*21480*/  ISETP.GE.AND P6, PT, R29, RZ, PT ;  /* 0x000000ff1d00720c */ /* 0x000fc60003fc6270 */
[----:B------:R-:W4:Y:S04]  /*21490*/  LDL.LU R29, [R1+0xa70] ;  /* 0x000a7000011d7983 */ /* 0x000f280000300800 */
[----:B------:R-:W4:Y:S01]  /*214a0*/  LDL.LU R11, [R1+0xa6c] ;  /* 0x000a6c00010b7983 */ /* 0x000f220000300800 */
[----:B------:R-:W-:-:S03]  /*214b0*/  ISETP.GE.AND P3, PT, R17, RZ, PT ;  /* 0x000000ff1100720c */ /* 0x000fc60003f66270 */
[----:B------:R-:W4:Y:S04]  /*214c0*/  LDL.LU R15, [R1+0xa64] ;  /* 0x000a6400010f7983 */ /* 0x000f280000300800 */
[----:B------:R-:W4:Y:S04]  /*214d0*/  LDL.LU R14, [R1+0xa60] ;  /* 0x000a6000010e7983 */ /* 0x000f280000300800 */
[----:B------:R-:W4:Y:S04]  /*214e0*/  LDL.LU R17, [R1+0xa58] ;  /* 0x000a580001117983 */ /* 0x000f280000300800 */
[----:B------:R-:W4:Y:S01]  /*214f0*/  LDL.LU R16, [R1+0xa54] ;  /* 0x000a540001107983 */ /* 0x000f220000300800 */
[----:B------:R-:W-:Y:S01]  /*21500*/  @!P3 IMAD.MOV R10, RZ, RZ, -R10 ;  /* 0x000000ffff0ab224 */ /* 0x000fe200078e0a0a */
[----:B------:R-:W-:Y:S01]  /*21510*/  ISETP.NE.AND P2, PT, R3, RZ, PT ;  /* 0x000000ff0300720c */ /* 0x000fe20003f45270 */
[----:B------:R-:W-:Y:S01]  /*21520*/  @!P0 IMAD.MOV R9, RZ, RZ, -R9 ;  /* 0x000000ffff098224 */ /* 0x000fe200078e0a09 */
[----:B------:R-:W-:-:S02]  /*21530*/  LOP3.LUT R3, RZ, R3, RZ, 0x33, !PT ;  /* 0x00000003ff037212 */ /* 0x000fc400078e33ff */
[----:B------:R-:W-:Y:S04]  /*21540*/  STL [R1+0x3d50], R10 ;  /* 0x003d500a01007387 */ /* 0x000fe80000100800 */
[----:B------:R3:W-:Y:S01]  /*21550*/  STL [R1+0x3d58], R9 ;  /* 0x003d580901007387 */ /* 0x0007e20000100800 */
[C---:B--2---:R-:W-:Y:S02]  /*21560*/  SEL R0, R3.reuse, R18, !P2 ;  /* 0x0000001203007207 */ /* 0x044fe40005000000 */
[----:B---3--:R-:W-:-:S03]  /*21570*/  SEL R9, R3, R4, !P2 ;  /* 0x0000000403097207 */ /* 0x008fc60005000000 */
[----:B------:R0:W-:Y:S01]  /*21580*/  STL [R1+0x7e8], R0 ;  /* 0x0007e80001007387 */ /* 0x0001e20000100800 */
[----:B----4-:R-:W-:-:S03]  /*21590*/  SEL R4, R3, R5, !P2 ;  /* 0x0000000503047207 */ /* 0x010fc60005000000 */
[----:B------:R1:W-:Y:S01]  /*215a0*/  STL [R1+0x7e4], R9 ;  /* 0x0007e40901007387 */ /* 0x0003e20000100800 */
[----:B0-----:R-:W-:-:S03]  /*215b0*/  SEL R0, R3, R13, !P2 ;  /* 0x0000000d03007207 */ /* 0x001fc60005000000 */
[----:B-1----:R-:W2:Y:S04]  /*215c0*/  LDL.LU R9, [R1+0xa50] ;  /* 0x000a500001097983 */ /* 0x002ea80000300800 */
[----:B------:R-:W-:Y:S04]  /*215d0*/  STL [R1+0x7e0], R4 ;  /* 0x0007e00401007387 */ /* 0x000fe80000100800 */
[----:B------:R-:W3:Y:S04]  /*215e0*/  LDL.LU R13, [R1+0xa4c] ;  /* 0x000a4c00010d7983 */ /* 0x000ee80000300800 */
[----:B------:R0:W-:Y:S04]  /*215f0*/  STL [R1+0x7dc], R0 ;  /* 0x0007dc0001007387 */ /* 0x0001e80000100800 */
[----:B------:R-:W4:Y:S04]  /*21600*/  LDL.LU R10, [R1+0xa40] ;  /* 0x000a4000010a7983 */ /* 0x000f280000300800 */
[----:B------:R-:W4:Y:S01]  /*21610*/  LDL.LU R27, [R1+0xa38] ;  /* 0x000a3800011b7983 */ /* 0x000f220000300800 */
[----:B0-----:R-:W-:-:S05]  /*21620*/  SEL R0, R3, R12, !P2 ;  /* 0x0000000c03007207 */ /* 0x001fca0005000000 */
[----:B------:R0:W-:Y:S04]  /*21630*/  STL [R1+0x7d8], R0 ;  /* 0x0007d80001007387 */ /* 0x0001e80000100800 */
[----:B0-----:R-:W4:Y:S04]  /*21640*/  LDL.LU R0, [R1+0xa34] ;  /* 0x000a340001007983 */ /* 0x001f280000300800 */
[----:B------:R-:W4:Y:S04]  /*21650*/  LDL.LU R28, [R1+0xa30] ;  /* 0x000a3000011c7983 */ /* 0x000f280000300800 */
[----:B------:R-:W4:Y:S04]  /*21660*/  LDL.LU R26, [R1+0xa2c] ;  /* 0x000a2c00011a7983 */ /* 0x000f280000300800 */
[----:B------:R-:W4:Y:S04]  /*21670*/  LDL.LU R25, [R1+0xa24] ;  /* 0x000a240001197983 */ /* 0x000f280000300800 */
[----:B------:R-:W4:Y:S04]  /*21680*/  LDL.LU R18, [R1+0xa1c] ;  /* 0x000a1c0001127983 */ /* 0x000f280000300800 */
[----:B------:R-:W4:Y:S01]  /*21690*/  LDL.LU R12, [R1+0xa14] ;  /* 0x000a1400010c7983 */ /* 0x000f220000300800 */
[----:B------:R-:W-:-:S03]  /*216a0*/  SEL R4, R3, R29, !P2 ;  /* 0x0000001d03047207 */ /* 0x000fc60005000000 */
[----:B------:R-:W4:Y:S01]  /*216b0*/  LDL.LU R29, [R1+0xa10] ;  /* 0x000a1000011d7983 */ /* 0x000f220000300800 */
[----:B------:R-:W-:-:S03]  /*216c0*/  SEL R11, R3, R11, !P2 ;  /* 0x0000000b030b7207 */ /* 0x000fc60005000000 */
[----:B------:R0:W-:Y:S01]  /*216d0*/  STL [R1+0x7d4], R4 ;  /* 0x0007d40401007387 */ /* 0x0001e20000100800 */
[----:B------:R-:W-:-:S03]  /*216e0*/  SEL R20, R3, R15, !P2 ;  /* 0x0000000f03147207 */ /* 0x000fc60005000000 */
[----:B0-----:R-:W4:Y:S04]  /*216f0*/  LDL.LU R4, [R1+0xa0c] ;  /* 0x000a0c0001047983 */ /* 0x001f280000300800 */
[----:B------:R-:W4:Y:S04]  /*21700*/  LDL.LU R5, [R1+0xa08] ;  /* 0x000a080001057983 */ /* 0x000f280000300800 */
[----:B------:R0:W-:Y:S01]  /*21710*/  STL [R1+0x7d0], R11 ;  /* 0x0007d00b01007387 */ /* 0x0001e20000100800 */
[C---:B------:R-:W-:Y:S02]  /*21720*/  SEL R19, R3.reuse, R14, !P2 ;  /* 0x0000000e03137207 */ /* 0x040fe40005000000 */
[C---:B------:R-:W-:Y:S01]  /*21730*/  SEL R15, R3.reuse, R17, !P2 ;  /* 0x00000011030f7207 */ /* 0x040fe20005000000 */
[----:B0-----:R-:W4:Y:S01]  /*21740*/  LDL.LU R11, [R1+0xa04] ;  /* 0x000a0400010b7983 */ /* 0x001f220000300800 */
[----:B------:R-:W-:-:S03]  /*21750*/  SEL R14, R3, R16, !P2 ;  /* 0x00000010030e7207 */ /* 0x000fc60005000000 */
[----:B------:R0:W-:Y:S04]  /*21760*/  STL [R1+0x7cc], R20 ;  /* 0x0007cc1401007387 */ /* 0x0001e80000100800 */
[----:B------:R1:W-:Y:S04]  /*21770*/  STL [R1+0x7c8], R19 ;  /* 0x0007c81301007387 */ /* 0x0003e80000100800 */
[----:B------:R-:W4:Y:S04]  /*21780*/  LDL.LU R24, [R1+0xa00] ;  /* 0x000a000001187983 */ /* 0x000f280000300800 */
[----:B------:R1:W-:Y:S04]  /*21790*/  STL [R1+0x7c4], R15 ;  /* 0x0007c40f01007387 */ /* 0x0003e80000100800 */
[----:B------:R-:W4:Y:S04]  /*217a0*/  LDL.LU R23, [R1+0x9fc] ;  /* 0x0009fc0001177983 */ /* 0x000f280000300800 */
[----:B------:R1:W-:Y:S04]  /*217b0*/  STL [R1+0x7c0], R14 ;  /* 0x0007c00e01007387 */ /* 0x0003e80000100800 */
[----:B------:R-:W4:Y:S04]  /*217c0*/  LDL.LU R22, [R1+0x9f8] ;  /* 0x0009f80001167983 */ /* 0x000f280000300800 */
[----:B------:R-:W4:Y:S04]  /*217d0*/  LDL.LU R21, [R1+0x9ec] ;  /* 0x0009ec0001157983 */ /* 0x000f280000300800 */
[----:B0-----:R-:W4:Y:S04]  /*217e0*/  LDL.LU R20, [R1+0x9e4] ;  /* 0x0009e40001147983 */ /* 0x001f280000300800 */
[----:B-1----:R-:W4:Y:S04]  /*217f0*/  LDL.LU R19, [R1+0x9e0] ;  /* 0x0009e00001137983 */ /* 0x002f280000300800 */
[----:B------:R-:W4:Y:S04]  /*21800*/  LDL.LU R15, [R1+0x9dc] ;  /* 0x0009dc00010f7983 */ /* 0x000f280000300800 */
[----:B------:R-:W4:Y:S04]  /*21810*/  LDL.LU R14, [R1+0x9cc] ;  /* 0x0009cc00010e7983 */ /* 0x000f280000300800 */
[----:B------:R-:W4:Y:S04]  /*21820*/  LDL.LU R17, [R1+0x9c4] ;  /* 0x0009c40001117983 */ /* 0x000f280000300800 */
[----:B------:R-:W4:Y:S01]  /*21830*/  LDL.LU R16, [R1+0x9c0] ;  /* 0x0009c00001107983 */ /* 0x000f220000300800 */
[----:B--2---:R-:W-:-:S05]  /*21840*/  SEL R9, R3, R9, !P2 ;  /* 0x0000000903097207 */ /* 0x004fca0005000000 */
[----:B------:R3:W-:Y:S02]  /*21850*/  STL [R1+0x7bc], R9 ;  /* 0x0007bc0901007387 */ /* 0x0007e40000100800 */
[C---:B---3--:R-:W-:Y:S02]  /*21860*/  SEL R9, R3.reuse, R13, !P2 ;  /* 0x0000000d03097207 */ /* 0x048fe40005000000 */
[----:B------:R-:W2:Y:S01]  /*21870*/  LDL.LU R13, [R1+0x9a8] ;  /* 0x0009a800010d7983 */ /* 0x000ea20000300800 */
[----:B----4-:R-:W-:-:S03]  /*21880*/  SEL R10, R3, R10, !P2 ;  /* 0x0000000a030a7207 */ /* 0x010fc60005000000 */
[----:B------:R0:W-:Y:S04]  /*21890*/  STL [R1+0x7b8], R9 ;  /* 0x0007b80901007387 */ /* 0x0001e80000100800 */
[----:B------:R1:W-:Y:S01]  /*218a0*/  STL [R1+0x7b4], R10 ;  /* 0x0007b40a01007387 */ /* 0x0003e20000100800 */
[C---:B0-----:R-:W-:Y:S02]  /*218b0*/  SEL R9, R3.reuse, R27, !P2 ;  /* 0x0000001b03097207 */ /* 0x041fe40005000000 */
[----:B-1----:R-:W-:-:S03]  /*218c0*/  SEL R10, R3, R0, !P2 ;  /* 0x00000000030a7207 */ /* 0x002fc60005000000 */
[----:B------:R0:W-:Y:S01]  /*218d0*/  STL [R1+0x7b0], R9 ;  /* 0x0007b00901007387 */ /* 0x0001e20000100800 */
[----:B------:R-:W-:-:S03]  /*218e0*/  SEL R0, R3, R28, !P2 ;  /* 0x0000001c03007207 */ /* 0x000fc60005000000 */
[----:B------:R1:W-:Y:S01]  /*218f0*/  STL [R1+0x7ac], R10 ;  /* 0x0007ac0a01007387 */ /* 0x0003e20000100800 */
[----:B0-----:R-:W-:-:S03]  /*21900*/  SEL R9, R3, R26, !P2 ;  /* 0x0000001a03097207 */ /* 0x001fc60005000000 */
[----:B------:R0:W-:Y:S01]  /*21910*/  STL [R1+0x7a8], R0 ;  /* 0x0007a80001007387 */ /* 0x0001e20000100800 */
[----:B-1----:R-:W-:-:S03]  /*21920*/  SEL R10, R3, R25, !P2 ;  /* 0x00000019030a7207 */ /* 0x002fc60005000000 */
[----:B------:R1:W-:Y:S04]  /*21930*/  STL [R1+0x7a4], R9 ;  /* 0x0007a40901007387 */ /* 0x0003e80000100800 */
[----:B------:R-:W-:Y:S01]  /*21940*/  STL [R1+0x7a0], R10 ;  /* 0x0007a00a01007387 */ /* 0x000fe20000100800 */
[C---:B0-----:R-:W-:Y:S02]  /*21950*/  SEL R0, R3.reuse, R18, !P2 ;  /* 0x0000001203007207 */ /* 0x041fe40005000000 */
[C---:B-1----:R-:W-:Y:S02]  /*21960*/  SEL R9, R3.reuse, R12, !P2 ;  /* 0x0000000c03097207 */ /* 0x042fe40005000000 */
[----:B------:R-:W3:Y:S04]  /*21970*/  LDL.LU R12, [R1+0x9a4] ;  /* 0x0009a400010c7983 */ /* 0x000ee80000300800 */
[----:B------:R0:W-:Y:S04]  /*21980*/  STL [R1+0x79c], R0 ;  /* 0x00079c0001007387 */ /* 0x0001e80000100800 */
[----:B------:R1:W-:Y:S01]  /*21990*/  STL [R1+0x798], R9 ;  /* 0x0007980901007387 */ /* 0x0003e20000100800 */
[----:B0-----:R-:W-:-:S03]  /*219a0*/  SEL R0, R3, R29, !P2 ;  /* 0x0000001d03007207 */ /* 0x001fc60005000000 */
[----:B------:R-:W4:Y:S01]  /*219b0*/  LDL.LU R29, [R1+0x9a0] ;  /* 0x0009a000011d7983 */ /* 0x000f220000300800 */
[C---:B-1----:R-:W-:Y:S02]  /*219c0*/  SEL R9, R3.reuse, R4, !P2 ;  /* 0x0000000403097207 */ /* 0x042fe40005000000 */
[C---:B------:R-:W-:Y:S01]  /*219d0*/  SEL R4, R3.reuse, R5, !P2 ;  /* 0x0000000503047207 */ /* 0x040fe20005000000 */
[----:B------:R0:W-:Y:S04]  /*219e0*/  STL [R1+0x794], R0 ;  /* 0x0007940001007387 */ /* 0x0001e80000100800 */
[----:B------:R-:W-:Y:S04]  /*219f0*/  STL [R1+0x790], R9 ;  /* 0x0007900901007387 */ /* 0x000fe80000100800 */
[----:B------:R-:W4:Y:S01]  /*21a00*/  LDL.LU R18, [R1+0x99c] ;  /* 0x00099c0001127983 */ /* 0x000f220000300800 */
[----:B0-----:R-:W-:-:S03]  /*21a10*/  SEL R0, R3, R11, !P2 ;  /* 0x0000000b03007207 */ /* 0x001fc60005000000 */
[----:B------:R0:W-:Y:S04]  /*21a20*/  STL [R1+0x78c], R4 ;  /* 0x00078c0401007387 */ /* 0x0001e80000100800 */
[----:B0-----:R-:W4:Y:S04]  /*21a30*/  LDL.LU R4, [R1+0x988] ;  /* 0x0009880001047983 */ /* 0x001f280000300800 */
[----:B------:R0:W-:Y:S04]  /*21a40*/  STL [R1+0x788], R0 ;  /* 0x0007880001007387 */ /* 0x0001e80000100800 */
[----:B------:R-:W4:Y:S01]  /*21a50*/  LDL.LU R5, [R1+0x984] ;  /* 0x0009840001057983 */ /* 0x000f220000300800 */
[----:B------:R-:W-:-:S03]  /*21a60*/  SEL R9, R3, R23, !P2 ;  /* 0x0000001703097207 */ /* 0x000fc60005000000 */
[----:B------:R-:W4:Y:S01]  /*21a70*/  LDL.LU R11, [R1+0x980] ;  /* 0x00098000010b7983 */ /* 0x000f220000300800 */
[C---:B0-----:R-:W-:Y:S02]  /*21a80*/  SEL R0, R3.reuse, R24, !P2 ;  /* 0x0000001803007207 */ /* 0x041fe40005000000 */
[----:B------:R-:W-:-:S03]  /*21a90*/  SEL R10, R3, R22, !P2 ;  /* 0x00000016030a7207 */ /* 0x000fc60005000000 */
[----:B------:R0:W-:Y:S04]  /*21aa0*/  STL [R1+0x784], R0 ;  /* 0x0007840001007387 */ /* 0x0001e80000100800 */
[----:B------:R1:W-:Y:S01]  /*21ab0*/  STL [R1+0x780], R9 ;  /* 0x0007800901007387 */ /* 0x0003e20000100800 */
[----:B0-----:R-:W-:-:S03]  /*21ac0*/  SEL R0, R3, R21, !P2 ;  /* 0x0000001503007207 */ /* 0x001fc60005000000 */
[----:B------:R0:W-:Y:S01]  /*21ad0*/  STL [R1+0x77c], R10 ;  /* 0x00077c0a01007387 */ /* 0x0001e20000100800 */
[----:B-1----:R-:W-:-:S03]  /*21ae0*/  SEL R9, R3, R20, !P2 ;  /* 0x0000001403097207 */ /* 0x002fc60005000000 */
[----:B------:R1:W-:Y:S04]  /*21af0*/  STL [R1+0x778], R0 ;  /* 0x0007780001007387 */ /* 0x0003e80000100800 */
[----:B------:R1:W-:Y:S01]  /*21b00*/  STL [R1+0x774], R9 ;  /* 0x0007740901007387 */ /* 0x0003e20000100800 */
[C---:B0-----:R-:W-:Y:S02]  /*21b10*/  SEL R10, R3.reuse, R19, !P2 ;  /* 0x00000013030a7207 */ /* 0x041fe40005000000 */
[----:B-1----:R-:W-:-:S03]  /*21b20*/  SEL R0, R3, R15, !P2 ;  /* 0x0000000f03007207 */ /* 0x002fc60005000000 */
[----:B------:R0:W-:Y:S01]  /*21b30*/  STL [R1+0x770], R10 ;  /* 0x0007700a01007387 */ /* 0x0001e20000100800 */
[----:B------:R-:W-:-:S03]  /*21b40*/  SEL R9, R3, R14, !P2 ;  /* 0x0000000e03097207 */ /* 0x000fc60005000000 */
[----:B------:R1:W-:Y:S04]  /*21b50*/  STL [R1+0x76c], R0 ;  /* 0x00076c0001007387 */ /* 0x0003e80000100800 */
[----:B------:R1:W-:Y:S01]  /*21b60*/  STL [R1+0x768], R9 ;  /* 0x0007680901007387 */ /* 0x0003e20000100800 */
[C---:B0-----:R-:W-:Y:S02]  /*21b70*/  SEL R10, R3.reuse, R17, !P2 ;  /* 0x00000011030a7207 */ /* 0x041fe40005000000 */
[C---:B-1----:R-:W-:Y:S01]  /*21b80*/  SEL R0, R3.reuse, R16, !P2 ;  /* 0x0000001003007207 */ /* 0x042fe20005000000 */
[----:B------:R-:W4:Y:S04]  /*21b90*/  LDL.LU R9, [R1+0x97c] ;  /* 0x00097c0001097983 */ /* 0x000f280000300800 */
[----:B------:R0:W-:Y:S04]  /*21ba0*/  STL [R1+0x764], R10 ;  /* 0x0007640a01007387 */ /* 0x0001e80000100800 */
[----:B------:R-:W4:Y:S04]  /*21bb0*/  LDL.LU R16, [R1+0x978] ;  /* 0x0009780001107983 */ /* 0x000f280000300800 */
[----:B------:R2:W-:Y:S04]  /*21bc0*/  STL [R1+0x760], R0 ;  /* 0x0007600001007387 */ /* 0x0005e80000100800 */
[----:B0-----:R-:W4:Y:S04]  /*21bd0*/  LDL.LU R10, [R1+0x970] ;  /* 0x00097000010a7983 */ /* 0x001f280000300800 */
[----:B------:R-:W4:Y:S01]  /*21be0*/  LDL.LU R27, [R1+0x96c] ;  /* 0x00096c00011b7983 */ /* 0x000f220000300800 */
[----:B--2---:R-:W-:-:S05]  /*21bf0*/  SEL R0, R3, R13, !P2 ;  /* 0x0000000d03007207 */ /* 0x004fca0005000000 */
[----:B------:R0:W-:Y:S04]  /*21c00*/  STL [R1+0x75c], R0 ;  /* 0x00075c0001007387 */ /* 0x0001e80000100800 */
[----:B0-----:R-:W2:Y:S04]  /*21c10*/  LDL.LU R0, [R1+0x968] ;  /* 0x0009680001007983 */ /* 0x001ea80000300800 */
[----:B------:R-:W2:Y:S04]  /*21c20*/  LDL.LU R28, [R1+0x964] ;  /* 0x00096400011c7983 */ /* 0x000ea80000300800 */
[----:B------:R-:W2:Y:S04]  /*21c30*/  LDL.LU R26, [R1+0x95c] ;  /* 0x00095c00011a7983 */ /* 0x000ea80000300800 */
[----:B------:R-:W2:Y:S04]  /*21c40*/  LDL.LU R25, [R1+0x958] ;  /* 0x0009580001197983 */ /* 0x000ea80000300800 */
[----:B------:R-:W2:Y:S04]  /*21c50*/  LDL.LU R15, [R1+0x954] ;  /* 0x00095400010f7983 */ /* 0x000ea80000300800 */
[----:B------:R-:W2:Y:S01]  /*21c60*/  LDL.LU R13, [R1+0x950] ;  /* 0x00095000010d7983 */ /* 0x000ea20000300800 */
[----:B---3--:R-:W-:-:S03]  /*21c70*/  SEL R14, R3, R12, !P2 ;  /* 0x0000000c030e7207 */ /* 0x008fc60005000000 */
[----:B------:R-:W3:Y:S04]  /*21c80*/  LDL.LU R12, [R1+0x94c] ;  /* 0x00094c00010c7983 */ /* 0x000ee80000300800 */
[----:B------:R0:W-:Y:S01]  /*21c90*/  STL [R1+0x758], R14 ;  /* 0x0007580e01007387 */ /* 0x0001e20000100800 */
[----:B----4-:R-:W-:-:S03]  /*21ca0*/  SEL R19, R3, R29, !P2 ;  /* 0x0000001d03137207 */ /* 0x010fc60005000000 */
[----:B0-----:R-:W4:Y:S04]  /*21cb0*/  LDL.LU R14, [R1+0x948] ;  /* 0x00094800010e7983 */ /* 0x001f280000300800 */
[----:B------:R-:W4:Y:S04]  /*21cc0*/  LDL.LU R17, [R1+0x944] ;  /* 0x0009440001117983 */ /* 0x000f280000300800 */
[----:B------:R0:W-:Y:S04]  /*21cd0*/  STL [R1+0x754], R19 ;  /* 0x0007541301007387 */ /* 0x0001e80000100800 */
[----:B------:R-:W4:Y:S01]  /*21ce0*/  LDL.LU R29, [R1+0x940] ;  /* 0x00094000011d7983 */ /* 0x000f220000300800 */
[----:B0-----:R-:W-:-:S02]  /*21cf0*/  SEL R19, R3, R18, !P2 ;  /* 0x0000001203137207 */ /* 0x001fc40005000000 */
[----:B------:R-:W-:-:S03]  /*21d00*/  SEL R18, R3, R4, !P2 ;  /* 0x0000000403127207 */ /* 0x000fc60005000000 */
[----:B------:R0:W-:Y:S04]  /*21d10*/  STL [R1+0x750], R19 ;  /* 0x0007501301007387 */ /* 0x0001e80000100800 */
[----:B------:R1:W-:Y:S01]  /*21d20*/  STL [R1+0x74c], R18 ;  /* 0x00074c1201007387 */ /* 0x0003e20000100800 */
[----:B------:R-:W-:-:S03]  /*21d30*/  SEL R5, R3, R5, !P2 ;  /* 0x0000000503057207 */ /* 0x000fc60005000000 */
[----:B------:R-:W4:Y:S01]  /*21d40*/  LDL.LU R24, [R1+0x93c] ;  /* 0x00093c0001187983 */ /* 0x000f220000300800 */
[----:B------:R-:W-:-:S03]  /*21d50*/  SEL R4, R3, R11, !P2 ;  /* 0x0000000b03047207 */ /* 0x000fc60005000000 */
[----:B------:R-:W-:Y:S04]  /*21d60*/  STL [R1+0x748], R5 ;  /* 0x0007480501007387 */ /* 0x000fe80000100800 */
[----:B------:R-:W4:Y:S04]  /*21d70*/  LDL.LU R23, [R1+0x92c] ;  /* 0x00092c0001177983 */ /* 0x000f280000300800 */
[----:B------:R1:W-:Y:S04]  /*21d80*/  STL [R1+0x744], R4 ;  /* 0x0007440401007387 */ /* 0x0003e80000100800 */
[----:B------:R-:W4:Y:S04]  /*21d90*/  LDL.LU R22, [R1+0x928] ;  /* 0x0009280001167983 */ /* 0x000f280000300800 */
[----:B------:R-:W4:Y:S04]  /*21da0*/  LDL.LU R21, [R1+0x920] ;  /* 0x0009200001157983 */ /* 0x000f280000300800 */
[----:B------:R-:W4:Y:S04]  /*21db0*/  LDL.LU R20, [R1+0x91c] ;  /* 0x00091c0001147983 */ /* 0x000f280000300800 */
[----:B0-----:R-:W4:Y:S04]  /*21dc0*/  LDL.LU R19, [R1+0x914] ;  /* 0x0009140001137983 */ /* 0x001f280000300800 */
[----:B-1----:R-:W4:Y:S04]  /*21dd0*/  LDL.LU R18, [R1+0x904] ;  /* 0x0009040001127983 */ /* 0x002f280000300800 */
[----:B------:R-:W4:Y:S04]  /*21de0*/  LDL.LU R4, [R1+0x900] ;  /* 0x0009000001047983 */ /* 0x000f280000300800 */
[----:B------:R-:W4:Y:S04]  /*21df0*/  LDL.LU R5, [R1+0x8f8] ;  /* 0x0008f80001057983 */ /* 0x000f280000300800 */
[----:B------:R-:W4:Y:S01]  /*21e00*/  LDL.LU R11, [R1+0x8f4] ;  /* 0x0008f400010b7983 */ /* 0x000f220000300800 */
[----:B------:R-:W-:-:S05]  /*21e10*/  SEL R9, R3, R9, !P2 ;  /* 0x0000000903097207 */ /* 0x000fca0005000000 */
[----:B------:R0:W-:Y:S02]  /*21e20*/  STL [R1+0x740], R9 ;  /* 0x0007400901007387 */ /* 0x0001e40000100800 */
[C---:B0-----:R-:W-:Y:S02]  /*21e30*/  SEL R9, R3.reuse, R16, !P2 ;  /* 0x0000001003097207 */ /* 0x041fe40005000000 */
[----:B------:R-:W4:Y:S01]  /*21e40*/  LDL.LU R16, [R1+0x8ec] ;  /* 0x0008ec0001107983 */ /* 0x000f220000300800 */
[----:B------:R-:W-:-:S03]  /*21e50*/  SEL R10, R3, R10, !P2 ;  /* 0x0000000a030a7207 */ /* 0x000fc60005000000 */
[----:B------:R0:W-:Y:S04]  /*21e60*/  STL [R1+0x73c], R9 ;  /* 0x00073c0901007387 */ /* 0x0001e80000100800 */
[----:B------:R2:W-:Y:S01]  /*21e70*/  STL [R1+0x738], R10 ;  /* 0x0007380a01007387 */ /* 0x0005e20000100800 */
[----:B0-----:R-:W-:-:S05]  /*21e80*/  SEL R9, R3, R27, !P2 ;  /* 0x0000001b03097207 */ /* 0x001fca0005000000 */
[----:B------:R0:W-:Y:S01]  /*21e90*/  STL [R1+0x734], R9 ;  /* 0x0007340901007387 */ /* 0x0001e20000100800 */
[C---:B--2---:R-:W-:Y:S02]  /*21ea0*/  SEL R10, R3.reuse, R0, !P2 ;  /* 0x00000000030a7207 */ /* 0x044fe40005000000 */
[----:B------:R-:W-:-:S03]  /*21eb0*/  SEL R0, R3, R28, !P2 ;  /* 0x0000001c03007207 */ /* 0x000fc60005000000 */
[----:B------:R1:W-:Y:S01]  /*21ec0*/  STL [R1+0x730], R10 ;  /* 0x0007300a01007387 */ /* 0x0003e20000100800 */
[----:B0-----:R-:W-:-:S03]  /*21ed0*/  SEL R9, R3, R26, !P2 ;  /* 0x0000001a03097207 */ /* 0x001fc60005000000 */
[----:B------:R0:W-:Y:S01]  /*21ee0*/  STL [R1+0x72c], R0 ;  /* 0x00072c0001007387 */ /* 0x0001e20000100800 */
[----:B-1----:R-:W-:-:S03]  /*21ef0*/  SEL R10, R3, R25, !P2 ;  /* 0x00000019030a7207 */ /* 0x002fc60005000000 */
[----:B------:R1:W-:Y:S01]  /*21f00*/  STL [R1+0x728], R9 ;  /* 0x0007280901007387 */ /* 0x0003e20000100800 */
[----:B0-----:R-:W-:-:S03]  /*21f10*/  SEL R0, R3, R15, !P2 ;  /* 0x0000000f03007207 */ /* 0x001fc60005000000 */
[----:B------:R-:W-:Y:S01]  /*21f20*/  STL [R1+0x724], R10 ;  /* 0x0007240a01007387 */ /* 0x000fe20000100800 */
[----:B-1----:R-:W-:-:S03]  /*21f30*/  SEL R9, R3, R13, !P2 ;  /* 0x0000000d03097207 */ /* 0x002fc60005000000 */
[----:B------:R-:W2:Y:S04]  /*21f40*/  LDL.LU R13, [R1+0x8e8] ;  /* 0x0008e800010d7983 */ /* 0x000ea80000300800 */
[----:B------:R3:W-:Y:S04]  /*21f50*/  STL [R1+0x720], R0 ;  /* 0x0007200001007387 */ /* 0x0007e80000100800 */
[----:B------:R0:W-:Y:S01]  /*21f60*/  STL [R1+0x71c], R9 ;  /* 0x00071c0901007387 */ /* 0x0001e20000100800 */
[----:B---3--:R-:W-:-:S03]  /*21f70*/  SEL R0, R3, R12, !P2 ;  /* 0x0000000c03007207 */ /* 0x008fc60005000000 */
[----:B------:R-:W3:Y:S01]  /*21f80*/  LDL.LU R12, [R1+0x8e4] ;  /* 0x0008e400010c7983 */ /* 0x000ee20000300800 */
[----:B----4-:R-:W-:-:S03]  /*21f90*/  SEL R10, R3, R14, !P2 ;  /* 0x0000000e030a7207 */ /* 0x010fc60005000000 */
[----:B------:R1:W-:Y:S01]  /*21fa0*/  STL [R1+0x718], R0 ;  /* 0x0007180001007387 */ /* 0x0003e20000100800 */
[----:B0-----:R-:W-:-:S03]  /*21fb0*/  SEL R9, R3, R17, !P2 ;  /* 0x0000001103097207 */ /* 0x001fc60005000000 */
[----:B------:R-:W-:Y:S04]  /*21fc0*/  STL [R1+0x714], R10 ;  /* 0x0007140a01007387 */ /* 0x000fe80000100800 */
[----:B------:R-:W4:Y:S01]  /*21fd0*/  LDL.LU R15, [R1+0x8e0] ;  /* 0x0008e000010f7983 */ /* 0x000f220000300800 */
[----:B-1----:R-:W-:-:S03]  /*21fe0*/  SEL R0, R3, R29, !P2 ;  /* 0x0000001d03007207 */ /* 0x002fc60005000000 */
[----:B------:R-:W-:Y:S04]  /*21ff0*/  STL [R1+0x710], R9 ;  /* 0x0007100901007387 */ /* 0x000fe80000100800 */
[----:B------:R-:W4:Y:S04]  /*22000*/  LDL.LU R14, [R1+0x8dc] ;  /* 0x0008dc00010e7983 */ /* 0x000f280000300800 */
[----:B------:R0:W-:Y:S04]  /*22010*/  STL [R1+0x70c], R0 ;  /* 0x00070c0001007387 */ /* 0x0001e80000100800 */
[----:B------:R-:W4:Y:S04]  /*22020*/  LDL.LU R17, [R1+0x8d8] ;  /* 0x0008d80001117983 */ /* 0x000f280000300800 */
[----:B------:R-:W4:Y:S01]  /*22030*/  LDL.LU R29, [R1+0x8d4] ;  /* 0x0008d400011d7983 */ /* 0x000f220000300800 */
[----:B0-----:R-:W-:-:S02]  /*22040*/  SEL R0, R3, R24, !P2 ;  /* 0x0000001803007207 */ /* 0x001fc40005000000 */
[----:B------:R-:W-:-:S03]  /*22050*/  SEL R9, R3, R23, !P2 ;  /* 0x0000001703097207 */ /* 0x000fc60005000000 */
[----:B------:R0:W-:Y:S04]  /*22060*/  STL [R1+0x708], R0 ;  /* 0x0007080001007387 */ /* 0x0001e80000100800 */
[----:B------:R1:W-:Y:S01]  /*22070*/  STL [R1+0x704], R9 ;  /* 0x0007040901007387 */ /* 0x0003e20000100800 */
[C---:B------:R-:W-:Y:S02]  /*22080*/  SEL R10, R3.reuse, R22, !P2 ;  /* 0x00000016030a7207 */ /* 0x040fe40005000000 */
[----:B0-----:R-:W-:-:S03]  /*22090*/  SEL R0, R3, R21, !P2 ;  /* 0x0000001503007207 */ /* 0x001fc60005000000 */
[----:B------:R0:W-:Y:S01]  /*220a0*/  STL [R1+0x700], R10 ;  /* 0x0007000a01007387 */ /* 0x0001e20000100800 */
[----:B-1----:R-:W-:-:S03]  /*220b0*/  SEL R9, R3, R20, !P2 ;  /* 0x0000001403097207 */ /* 0x002fc60005000000 */
[----:B------:R1:W-:Y:S04]  /*220c0*/  STL [R1+0x6fc], R0 ;  /* 0x0006fc0001007387 */ /* 0x0003e80000100800 */
[----:B------:R1:W-:Y:S01]  /*220d0*/  STL [R1+0x6f8], R9 ;  /* 0x0006f80901007387 */ /* 0x0003e20000100800 */
[C---:B0-----:R-:W-:Y:S02]  /*220e0*/  SEL R10, R3.reuse, R19, !P2 ;  /* 0x00000013030a7207 */ /* 0x041fe40005000000 */
[----:B-1----:R-:W-:-:S03]  /*220f0*/  SEL R0, R3, R18, !P2 ;  /* 0x0000001203007207 */ /* 0x002fc60005000000 */
[----:B------:R-:W-:Y:S01]  /*22100*/  STL [R1+0x6f4], R10 ;  /* 0x0006f40a01007387 */ /* 0x000fe20000100800 */
[----:B------:R-:W-:-:S03]  /*22110*/  SEL R9, R3, R4, !P2 ;  /* 0x0000000403097207 */ /* 0x000fc60005000000 */
[----:B------:R0:W-:Y:S01]  /*22120*/  STL [R1+0x6f0], R0 ;  /* 0x0006f00001007387 */ /* 0x0001e20000100800 */
[----:B------:R-:W-:-:S03]  /*22130*/  SEL R4, R3, R5, !P2 ;  /* 0x0000000503047207 */ /* 0x000fc60005000000 */
[----:B------:R1:W-:Y:S01]  /*22140*/  STL [R1+0x6ec], R9 ;  /* 0x0006ec0901007387 */ /* 0x0003e20000100800 */
[----:B0-----:R-:W-:-:S03]  /*22150*/  SEL R0, R3, R11, !P2 ;  /* 0x0000000b03007207 */ /* 0x001fc60005000000 */
[----:B-1----:R-:W4:Y:S04]  /*22160*/  LDL.LU R9, [R1+0x8d0] ;  /* 0x0008d00001097983 */ /* 0x002f280000300800 */
[----:B------:R-:W-:Y:S04]  /*22170*/  STL [R1+0x6e8], R4 ;  /* 0x0006e80401007387 */ /* 0x000fe80000100800 */
[----:B------:R-:W4:Y:S04]  /*22180*/  LDL.LU R11, [R1+0x8cc] ;  /* 0x0008cc00010b7983 */ /* 0x000f280000300800 */
        /* <DEDUP_REMOVED lines=11> */
[----:B--2---:R-:W-:-:S03]  /*22240*/  SEL R4, R3, R13, !P2 ;  /* 0x0000000d03047207 */ /* 0x004fc60005000000 */
[----:B------:R-:W2:Y:S04]  /*22250*/  LDL.LU R13, [R1+0x89c] ;  /* 0x00089c00010d7983 */ /* 0x000ea80000300800 */
[----:B------:R0:W-:Y:S01]  /*22260*/  STL [R1+0x6dc], R4 ;  /* 0x0006dc0401007387 */ /* 0x0001e20000100800 */
[----:B---3--:R-:W-:-:S03]  /*22270*/  SEL R12, R3, R12, !P2 ;  /* 0x0000000c030c7207 */ /* 0x008fc60005000000 */
[----:B0-----:R-:W3:Y:S04]  /*22280*/  LDL.LU R4, [R1+0x898] ;  /* 0x0008980001047983 */ /* 0x001ee80000300800 */
[----:B------:R-:W3:Y:S04]  /*22290*/  LDL.LU R5, [R1+0x894] ;  /* 0x0008940001057983 */ /* 0x000ee80000300800 */
[----:B------:R0:W-:Y:S04]  /*222a0*/  STL [R1+0x6d8], R12 ;  /* 0x0006d80c01007387 */ /* 0x0001e80000100800 */
[----:B0-----:R-:W3:Y:S01]  /*222b0*/  LDL.LU R12, [R1+0x890] ;  /* 0x00089000010c7983 */ /* 0x001ee20000300800 */
[----:B----4-:R-:W-:-:S02]  /*222c0*/  SEL R20, R3, R15, !P2 ;  /* 0x0000000f03147207 */ /* 0x010fc40005000000 */
[----:B------:R-:W-:-:S03]  /*222d0*/  SEL R19, R3, R14, !P2 ;  /* 0x0000000e03137207 */ /* 0x000fc60005000000 */
[----:B------:R0:W-:Y:S01]  /*222e0*/  STL [R1+0x6d4], R20 ;  /* 0x0006d41401007387 */ /* 0x0001e20000100800 */
[----:B------:R-:W-:-:S03]  /*222f0*/  SEL R15, R3, R17, !P2 ;  /* 0x00000011030f7207 */ /* 0x000fc60005000000 */
[----:B------:R1:W-:Y:S01]  /*22300*/  STL [R1+0x6d0], R19 ;  /* 0x0006d01301007387 */ /* 0x0003e20000100800 */
[----:B------:R-:W-:-:S03]  /*22310*/  SEL R14, R3, R29, !P2 ;  /* 0x0000001d030e7207 */ /* 0x000fc60005000000 */
        /* <DEDUP_REMOVED lines=12> */
[----:B------:R-:W-:-:S05]  /*223e0*/  SEL R9, R3, R9, !P2 ;  /* 0x0000000903097207 */ /* 0x000fca0005000000 */
[----:B------:R0:W-:Y:S02]  /*223f0*/  STL [R1+0x6c4], R9 ;  /* 0x0006c40901007387 */ /* 0x0001e40000100800 */
[C---:B0-----:R-:W-:Y:S02]  /*22400*/  SEL R9, R3.reuse, R11, !P2 ;  /* 0x0000000b03097207 */ /* 0x041fe40005000000 */
[C---:B------:R-:W-:Y:S01]  /*22410*/  SEL R10, R3.reuse, R10, !P2 ;  /* 0x0000000a030a7207 */ /* 0x040fe20005000000 */
[----:B------:R-:W4:Y:S04]  /*22420*/  LDL.LU R11, [R1+0x864] ;  /* 0x00086400010b7983 */ /* 0x000f280000300800 */
[----:B------:R0:W-:Y:S04]  /*22430*/  STL [R1+0x6c0], R9 ;  /* 0x0006c00901007387 */ /* 0x0001e80000100800 */
[----:B------:R1:W-:Y:S01]  /*22440*/  STL [R1+0x6bc], R10 ;  /* 0x0006bc0a01007387 */ /* 0x0003e20000100800 */
[----:B0-----:R-:W-:-:S02]  /*22450*/  SEL R9, R3, R27, !P2 ;  /* 0x0000001b03097207 */ /* 0x001fc40005000000 */
        /* <DEDUP_REMOVED lines=11> */
[----:B------:R-:W4:Y:S04]  /*22510*/  LDL.LU R16, [R1+0x860] ;  /* 0x0008600001107983 */ /* 0x000f280000300800 */
[----:B------:R2:W-:Y:S04]  /*22520*/  STL [R1+0x6a4], R0 ;  /* 0x0006a40001007387 */ /* 0x0005e80000100800 */
[----:B------:R3:W-:Y:S01]  /*22530*/  STL [R1+0x6a0], R9 ;  /* 0x0006a00901007387 */ /* 0x0007e20000100800 */
[----:B--2---:R-:W-:-:S03]  /*22540*/  SEL R0, R3, R13, !P2 ;  /* 0x0000000d03007207 */ /* 0x004fc60005000000 */
[----:B------:R-:W2:Y:S04]  /*22550*/  LDL.LU R13, [R1+0x85c] ;  /* 0x00085c00010d7983 */ /* 0x000ea80000300800 */
[----:B------:R0:W-:Y:S01]  /*22560*/  STL [R1+0x69c], R0 ;  /* 0x00069c0001007387 */ /* 0x0001e20000100800 */
[C---:B---3--:R-:W-:Y:S02]  /*22570*/  SEL R9, R3.reuse, R4, !P2 ;  /* 0x0000000403097207 */ /* 0x048fe40005000000 */
[----:B------:R-:W-:-:S03]  /*22580*/  SEL R4, R3, R5, !P2 ;  /* 0x0000000503047207 */ /* 0x000fc60005000000 */
[----:B------:R-:W-:Y:S04]  /*22590*/  STL [R1+0x698], R9 ;  /* 0x0006980901007387 */ /* 0x000fe80000100800 */
[----:B------:R-:W3:Y:S04]  /*225a0*/  LDL.LU R18, [R1+0x858] ;  /* 0x0008580001127983 */ /* 0x000ee80000300800 */
[----:B------:R1:W-:Y:S01]  /*225b0*/  STL [R1+0x694], R4 ;  /* 0x0006940401007387 */ /* 0x0003e20000100800 */
[----:B0-----:R-:W-:-:S03]  /*225c0*/  SEL R0, R3, R12, !P2 ;  /* 0x0000000c03007207 */ /* 0x001fc60005000000 */
[----:B-1----:R-:W3:Y:S04]  /*225d0*/  LDL.LU R4, [R1+0x854] ;  /* 0x0008540001047983 */ /* 0x002ee80000300800 */
[----:B------:R4:W-:Y:S04]  /*225e0*/  STL [R1+0x690], R0 ;  /* 0x0006900001007387 */ /* 0x0009e80000100800 */
[----:B------:R-:W3:Y:S04]  /*225f0*/  LDL.LU R5, [R1+0x850] ;  /* 0x0008500001057983 */ /* 0x000ee80000300800 */
[----:B------:R-:W3:Y:S01]  /*22600*/  LDL.LU R12, [R1+0x84c] ;  /* 0x00084c00010c7983 */ /* 0x000ee20000300800 */
[----:B----4-:R-:W-:-:S02]  /*22610*/  SEL R0, R3, R24, !P2 ;  /* 0x0000001803007207 */ /* 0x010fc40005000000 */
        /* <DEDUP_REMOVED lines=12> */
[----:B----4-:R-:W-:-:S03]  /*226e0*/  SEL R9, R3, R14, !P2 ;  /* 0x0000000e03097207 */ /* 0x010fc60005000000 */
[----:B------:R-:W-:Y:S04]  /*226f0*/  STL [R1+0x674], R0 ;  /* 0x0006740001007387 */ /* 0x000fe80000100800 */
[----:B------:R1:W-:Y:S01]  /*22700*/  STL [R1+0x670], R9 ;  /* 0x0006700901007387 */ /* 0x0003e20000100800 */
[----:B0-----:R-:W-:-:S03]  /*22710*/  SEL R10, R3, R17, !P2 ;  /* 0x00000011030a7207 */ /* 0x001fc60005000000 */
[----:B-1----:R-:W4:Y:S01]  /*22720*/  LDL.LU R9, [R1+0x848] ;  /* 0x0008480001097983 */ /* 0x002f220000300800 */
[----:B------:R-:W-:-:S03]  /*22730*/  SEL R0, R3, R29, !P2 ;  /* 0x0000001d03007207 */ /* 0x000fc60005000000 */
[----:B------:R0:W-:Y:S04]  /*22740*/  STL [R1+0x66c], R10 ;  /* 0x00066c0a01007387 */ /* 0x0001e80000100800 */
[----:B------:R-:W4:Y:S04]  /*22750*/  LDL.LU R29, [R1+0x844] ;  /* 0x00084400011d7983 */ /* 0x000f280000300800 */
[----:B------:R1:W-:Y:S04]  /*22760*/  STL [R1+0x668], R0 ;  /* 0x0006680001007387 */ /* 0x0003e80000100800 */
[----:B0-----:R-:W4:Y:S04]  /*22770*/  LDL.LU R10, [R1+0x840] ;  /* 0x00084000010a7983 */ /* 0x001f280000300800 */
[----:B------:R-:W4:Y:S01]  /*22780*/  LDL.LU R27, [R1+0x83c] ;  /* 0x00083c00011b7983 */ /* 0x000f220000300800 */
[----:B-1----:R-:W-:-:S05]  /*22790*/  SEL R0, R3, R11, !P2 ;  /* 0x0000000b03007207 */ /* 0x002fca0005000000 */
        /* <DEDUP_REMOVED lines=8> */
[----:B------:R-:W4:Y:S04]  /*22820*/  LDL.LU R16, [R1+0x820] ;  /* 0x0008200001107983 */ /* 0x000f280000300800 */
[----:B------:R0:W-:Y:S04]  /*22830*/  STL [R1+0x660], R14 ;  /* 0x0006600e01007387 */ /* 0x0001e80000100800 */
[----:B0-----:R-:W4:Y:S04]  /*22840*/  LDL.LU R14, [R1+0x81c] ;  /* 0x00081c00010e7983 */ /* 0x001f280000300800 */
[----:B------:R-:W4:Y:S01]  /*22850*/  LDL.LU R17, [R1+0x818] ;  /* 0x0008180001117983 */ /* 0x000f220000300800 */
[----:B--2---:R-:W-:-:S05]  /*22860*/  SEL R13, R3, R13, !P2 ;  /* 0x0000000d030d7207 */ /* 0x004fca0005000000 */
[----:B------:R0:W-:Y:S04]  /*22870*/  STL [R1+0x65c], R13 ;  /* 0x00065c0d01007387 */ /* 0x0001e80000100800 */
[----:B0-----:R-:W2:Y:S01]  /*22880*/  LDL.LU R13, [R1+0x814] ;  /* 0x00081400010d7983 */ /* 0x001ea20000300800 */
[----:B---3--:R-:W-:-:S05]  /*22890*/  SEL R19, R3, R18, !P2 ;  /* 0x0000001203137207 */ /* 0x008fca0005000000 */
[----:B------:R0:W-:Y:S01]  /*228a0*/  STL [R1+0x658], R19 ;  /* 0x0006581301007387 */ /* 0x0001e20000100800 */
[----:B------:R-:W-:-:S05]  /*228b0*/  SEL R18, R3, R4, !P2 ;  /* 0x0000000403127207 */ /* 0x000fca0005000000 */
[----:B------:R1:W-:Y:S01]  /*228c0*/  STL [R1+0x654], R18 ;  /* 0x0006541201007387 */ /* 0x0003e20000100800 */
[----:B------:R-:W-:-:S03]  /*228d0*/  SEL R5, R3, R5, !P2 ;  /* 0x0000000503057207 */ /* 0x000fc60005000000 */
[----:B------:R-:W3:Y:S01]  /*228e0*/  LDL.LU R24, [R1+0x810] ;  /* 0x0008100001187983 */ /* 0x000ee20000300800 */
[----:B------:R-:W-:-:S03]  /*228f0*/  SEL R4, R3, R12, !P2 ;  /* 0x0000000c03047207 */ /* 0x000fc60005000000 */
[----:B------:R-:W-:Y:S04]  /*22900*/  STL [R1+0x650], R5 ;  /* 0x0006500501007387 */ /* 0x000fe80000100800 */
[----:B------:R-:W3:Y:S04]  /*22910*/  LDL.LU R23, [R1+0x80c] ;  /* 0x00080c0001177983 */ /* 0x000ee80000300800 */
[----:B------:R1:W-:Y:S04]  /*22920*/  STL [R1+0x64c], R4 ;  /* 0x00064c0401007387 */ /* 0x0003e80000100800 */
[----:B------:R-:W3:Y:S04]  /*22930*/  LDL.LU R22, [R1+0x808] ;  /* 0x0008080001167983 */ /* 0x000ee80000300800 */
[----:B------:R-:W3:Y:S04]  /*22940*/  LDL.LU R21, [R1+0x804] ;  /* 0x0008040001157983 */ /* 0x000ee80000300800 */
[----:B------:R-:W3:Y:S04]  /*22950*/  LDL.LU R20, [R1+0x800] ;  /* 0x0008000001147983 */ /* 0x000ee80000300800 */
[----:B0-----:R-:W3:Y:S04]  /*22960*/  LDL.LU R19, [R1+0x7fc] ;  /* 0x0007fc0001137983 */ /* 0x001ee80000300800 */
[----:B-1----:R-:W3:Y:S04]  /*22970*/  LDL.LU R18, [R1+0x7f8] ;  /* 0x0007f80001127983 */ /* 0x002ee80000300800 */
[----:B------:R-:W3:Y:S04]  /*22980*/  LDL.LU R4, [R1+0x7f4] ;  /* 0x0007f40001047983 */ /* 0x000ee80000300800 */
[----:B------:R-:W3:Y:S04]  /*22990*/  LDL.LU R5, [R1+0x7f0] ;  /* 0x0007f00001057983 */ /* 0x000ee80000300800 */
[----:B------:R-:W3:Y:S01]  /*229a0*/  LDL.LU R12, [R1+0x7ec] ;  /* 0x0007ec00010c7983 */ /* 0x000ee20000300800 */
[----:B----4-:R-:W-:-:S05]  /*229b0*/  SEL R9, R3, R9, !P2 ;  /* 0x0000000903097207 */ /* 0x010fca0005000000 */
[----:B------:R0:W-:Y:S02]  /*229c0*/  STL [R1+0x648], R9 ;  /* 0x0006480901007387 */ /* 0x0001e40000100800 */
[C---:B0-----:R-:W-:Y:S02]  /*229d0*/  SEL R9, R3.reuse, R29, !P2 ;  /* 0x0000001d03097207 */ /* 0x041fe40005000000 */
[----:B------:R-:W4:Y:S01]  /*229e0*/  LDL.LU R29, [R1+0x5ac] ;  /* 0x0005ac00011d7983 */ /* 0x000f220000300800 */
[----:B------:R-:W-:-:S03]  /*229f0*/  SEL R10, R3, R10, !P2 ;  /* 0x0000000a030a7207 */ /* 0x000fc60005000000 */
        /* <DEDUP_REMOVED lines=14> */
[----:B------:R-:W4:Y:S04]  /*22ae0*/  LDL.LU R11, [R1+0x5a8] ;  /* 0x0005a800010b7983 */ /* 0x000f280000300800 */
[----:B------:R0:W-:Y:S04]  /*22af0*/  STL [R1+0x628], R0 ;  /* 0x0006280001007387 */ /* 0x0001e80000100800 */
[----:B------:R1:W-:Y:S01]  /*22b00*/  STL [R1+0x624], R9 ;  /* 0x0006240901007387 */ /* 0x0003e20000100800 */
[----:B0-----:R-:W-:-:S03]  /*22b10*/  SEL R0, R3, R16, !P2 ;  /* 0x0000001003007207 */ /* 0x001fc60005000000 */
[----:B------:R-:W4:Y:S01]  /*22b20*/  LDL.LU R16, [R1+0x5a4] ;  /* 0x0005a40001107983 */ /* 0x000f220000300800 */
[----:B------:R-:W-:-:S03]  /*22b30*/  SEL R10, R3, R14, !P2 ;  /* 0x0000000e030a7207 */ /* 0x000fc60005000000 */
[----:B------:R2:W-:Y:S01]  /*22b40*/  STL [R1+0x620], R0 ;  /* 0x0006200001007387 */ /* 0x0005e20000100800 */
[----:B-1----:R-:W-:-:S03]  /*22b50*/  SEL R9, R3, R17, !P2 ;  /* 0x0000001103097207 */ /* 0x002fc60005000000 */
[----:B------:R-:W-:Y:S04]  /*22b60*/  STL [R1+0x61c], R10 ;  /* 0x00061c0a01007387 */ /* 0x000fe80000100800 */
[----:B------:R-:W4:Y:S04]  /*22b70*/  LDL.LU R15, [R1+0x5a0] ;  /* 0x0005a000010f7983 */ /* 0x000f280000300800 */
[----:B------:R-:W-:Y:S04]  /*22b80*/  STL [R1+0x618], R9 ;  /* 0x0006180901007387 */ /* 0x000fe80000100800 */
[----:B------:R-:W4:Y:S01]  /*22b90*/  LDL.LU R14, [R1+0x59c] ;  /* 0x00059c00010e7983 */ /* 0x000f220000300800 */
[----:B--2---:R-:W-:-:S05]  /*22ba0*/  SEL R0, R3, R13, !P2 ;  /* 0x0000000d03007207 */ /* 0x004fca0005000000 */
[----:B------:R3:W-:Y:S04]  /*22bb0*/  STL [R1+0x614], R0 ;  /* 0x0006140001007387 */ /* 0x0007e80000100800 */
[----:B------:R-:W2:Y:S04]  /*22bc0*/  LDL.LU R17, [R1+0x598] ;  /* 0x0005980001117983 */ /* 0x000ea80000300800 */
[----:B------:R-:W2:Y:S01]  /*22bd0*/  LDL.LU R13, [R1+0x594] ;  /* 0x00059400010d7983 */ /* 0x000ea20000300800 */
[C---:B---3--:R-:W-:Y:S02]  /*22be0*/  SEL R0, R3.reuse, R24, !P2 ;  /* 0x0000001803007207 */ /* 0x048fe40005000000 */
        /* <DEDUP_REMOVED lines=12> */
[----:B---3--:R-:W-:-:S03]  /*22cb0*/  SEL R9, R3, R4, !P2 ;  /* 0x0000000403097207 */ /* 0x008fc60005000000 */
[----:B------:R0:W-:Y:S01]  /*22cc0*/  STL [R1+0x5f8], R0 ;  /* 0x0005f80001007387 */ /* 0x0001e20000100800 */
[----:B------:R-:W-:-:S03]  /*22cd0*/  SEL R4, R3, R5, !P2 ;  /* 0x0000000503047207 */ /* 0x000fc60005000000 */
[----:B------:R1:W-:Y:S01]  /*22ce0*/  STL [R1+0x5f4], R9 ;  /* 0x0005f40901007387 */ /* 0x0003e20000100800 */
[----:B0-----:R-:W-:-:S03]  /*22cf0*/  SEL R0, R3, R12, !P2 ;  /* 0x0000000c03007207 */ /* 0x001fc60005000000 */
[----:B-1----:R-:W3:Y:S04]  /*22d00*/  LDL.LU R9, [R1+0x590] ;  /* 0x0005900001097983 */ /* 0x002ee80000300800 */
[----:B------:R-:W-:Y:S04]  /*22d10*/  STL [R1+0x5f0], R4 ;  /* 0x0005f00401007387 */ /* 0x000fe80000100800 */
[----:B------:R-:W3:Y:S04]  /*22d20*/  LDL.LU R12, [R1+0x58c] ;  /* 0x00058c00010c7983 */ /* 0x000ee80000300800 */
[----:B------:R4:W-:Y:S04]  /*22d30*/  STL [R1+0x5ec], R0 ;  /* 0x0005ec0001007387 */ /* 0x0009e80000100800 */
[----:B------:R-:W3:Y:S04]  /*22d40*/  LDL.LU R10, [R1+0x588] ;  /* 0x00058800010a7983 */ /* 0x000ee80000300800 */
[----:B------:R-:W3:Y:S01]  /*22d50*/  LDL.LU R27, [R1+0x584] ;  /* 0x00058400011b7983 */ /* 0x000ee20000300800 */
[----:B----4-:R-:W-:-:S05]  /*22d60*/  SEL R0, R3, R29, !P2 ;  /* 0x0000001d03007207 */ /* 0x010fca0005000000 */
        /* <DEDUP_REMOVED lines=9> */
[----:B------:R0:W-:Y:S01]  /*22e00*/  STL [R1+0x5e4], R4 ;  /* 0x0005e40401007387 */ /* 0x0001e20000100800 */
[----:B------:R-:W-:-:S03]  /*22e10*/  SEL R16, R3, R16, !P2 ;  /* 0x0000001003107207 */ /* 0x000fc60005000000 */
[----:B0-----:R-:W4:Y:S04]  /*22e20*/  LDL.LU R4, [R1+0x564] ;  /* 0x0005640001047983 */ /* 0x001f280000300800 */
[----:B------:R-:W4:Y:S04]  /*22e30*/  LDL.LU R5, [R1+0x560] ;  /* 0x0005600001057983 */ /* 0x000f280000300800 */
[----:B------:R0:W-:Y:S01]  /*22e40*/  STL [R1+0x5e0], R16 ;  /* 0x0005e01001007387 */ /* 0x0001e20000100800 */
[----:B------:R-:W-:-:S03]  /*22e50*/  SEL R19, R3, R15, !P2 ;  /* 0x0000000f03137207 */ /* 0x000fc60005000000 */
[----:B0-----:R-:W4:Y:S01]  /*22e60*/  LDL.LU R16, [R1+0x55c] ;  /* 0x00055c0001107983 */ /* 0x001f220000300800 */
[----:B------:R-:W-:-:S03]  /*22e70*/  SEL R15, R3, R14, !P2 ;  /* 0x0000000e030f7207 */ /* 0x000fc60005000000 */
[----:B------:R0:W-:Y:S04]  /*22e80*/  STL [R1+0x5dc], R19 ;  /* 0x0005dc1301007387 */ /* 0x0001e80000100800 */
[----:B------:R1:W-:Y:S04]  /*22e90*/  STL [R1+0x5d8], R15 ;  /* 0x0005d80f01007387 */ /* 0x0003e80000100800 */
[----:B------:R-:W4:Y:S01]  /*22ea0*/  LDL.LU R24, [R1+0x558] ;  /* 0x0005580001187983 */ /* 0x000f220000300800 */
[C---:B--2---:R-:W-:Y:S02]  /*22eb0*/  SEL R14, R3.reuse, R17, !P2 ;  /* 0x00000011030e7207 */ /* 0x044fe40005000000 */
[----:B------:R-:W-:-:S03]  /*22ec0*/  SEL R13, R3, R13, !P2 ;  /* 0x0000000d030d7207 */ /* 0x000fc60005000000 */
[----:B------:R2:W-:Y:S04]  /*22ed0*/  STL [R1+0x5d4], R14 ;  /* 0x0005d40e01007387 */ /* 0x0005e80000100800 */
[----:B------:R-:W4:Y:S04]  /*22ee0*/  LDL.LU R23, [R1+0x554] ;  /* 0x0005540001177983 */ /* 0x000f280000300800 */
[----:B------:R2:W-:Y:S04]  /*22ef0*/  STL [R1+0x5d0], R13 ;  /* 0x0005d00d01007387 */ /* 0x0005e80000100800 */
[----:B------:R-:W4:Y:S04]  /*22f00*/  LDL.LU R22, [R1+0x550] ;  /* 0x0005500001167983 */ /* 0x000f280000300800 */
[----:B------:R-:W4:Y:S04]  /*22f10*/  LDL.LU R21, [R1+0x54c] ;  /* 0x00054c0001157983 */ /* 0x000f280000300800 */
[----:B------:R-:W4:Y:S04]  /*22f20*/  LDL.LU R20, [R1+0x548] ;  /* 0x0005480001147983 */ /* 0x000f280000300800 */
[----:B0-----:R-:W4:Y:S04]  /*22f30*/  LDL.LU R19, [R1+0x544] ;  /* 0x0005440001137983 */ /* 0x001f280000300800 */
[----:B-1----:R-:W4:Y:S04]  /*22f40*/  LDL.LU R15, [R1+0x540] ;  /* 0x00054000010f7983 */ /* 0x002f280000300800 */
[----:B--2---:R-:W2:Y:S04]  /*22f50*/  LDL.LU R14, [R1+0x53c] ;  /* 0x00053c00010e7983 */ /* 0x004ea80000300800 */
[----:B------:R-:W2:Y:S04]  /*22f60*/  LDL.LU R17, [R1+0x538] ;  /* 0x0005380001117983 */ /* 0x000ea80000300800 */
[----:B------:R-:W2:Y:S01]  /*22f70*/  LDL.LU R13, [R1+0x534] ;  /* 0x00053400010d7983 */ /* 0x000ea20000300800 */
[----:B---3--:R-:W-:-:S05]  /*22f80*/  SEL R9, R3, R9, !P2 ;  /* 0x0000000903097207 */ /* 0x008fca0005000000 */
[----:B------:R0:W-:Y:S02]  /*22f90*/  STL [R1+0x5cc], R9 ;  /* 0x0005cc0901007387 */ /* 0x0001e40000100800 */
[C---:B0-----:R-:W-:Y:S02]  /*22fa0*/  SEL R9, R3.reuse, R12, !P2 ;  /* 0x0000000c03097207 */ /* 0x041fe40005000000 */
[----:B------:R-:W3:Y:S01]  /*22fb0*/  LDL.LU R12, [R1+0x530] ;  /* 0x00053000010c7983 */ /* 0x000ee20000300800 */
[----:B------:R-:W-:-:S03]  /*22fc0*/  SEL R10, R3, R10, !P2 ;  /* 0x0000000a030a7207 */ /* 0x000fc60005000000 */
[----:B------:R0:W-:Y:S04]  /*22fd0*/  STL [R1+0x5c8], R9 ;  /* 0x0005c80901007387 */ /* 0x0001e80000100800 */
[----:B------:R4:W-:Y:S01]  /*22fe0*/  STL [R1+0x5c4], R10 ;  /* 0x0005c40a01007387 */ /* 0x0009e20000100800 */
[C---:B0-----:R-:W-:Y:S02]  /*22ff0*/  SEL R9, R3.reuse, R27, !P2 ;  /* 0x0000001b03097207 */ /* 0x041fe40005000000 */
[----:B----4-:R-:W-:-:S03]  /*23000*/  SEL R10, R3, R0, !P2 ;  /* 0x00000000030a7207 */ /* 0x010fc60005000000 */
[----:B------:R0:W-:Y:S01]  /*23010*/  STL [R1+0x5c0], R9 ;  /* 0x0005c00901007387 */ /* 0x0001e20000100800 */
[----:B------:R-:W-:-:S03]  /*23020*/  SEL R0, R3, R28, !P2 ;  /* 0x0000001c03007207 */ /* 0x000fc60005000000 */
[----:B------:R1:W-:Y:S01]  /*23030*/  STL [R1+0x5bc], R10 ;  /* 0x0005bc0a01007387 */ /* 0x0003e20000100800 */
[----:B0-----:R-:W-:-:S03]  /*23040*/  SEL R9, R3, R26, !P2 ;  /* 0x0000001a03097207 */ /* 0x001fc60005000000 */
[----:B------:R-:W-:Y:S01]  /*23050*/  STL [R1+0x5b8], R0 ;  /* 0x0005b80001007387 */ /* 0x000fe20000100800 */
[----:B-1----:R-:W-:-:S03]  /*23060*/  SEL R10, R3, R25, !P2 ;  /* 0x00000019030a7207 */ /* 0x002fc60005000000 */
[----:B------:R0:W-:Y:S04]  /*23070*/  STL [R1+0x5b4], R9 ;  /* 0x0005b40901007387 */ /* 0x0001e80000100800 */
[----:B------:R-:W-:Y:S01]  /*23080*/  STL [R1+0x5b0], R10 ;  /* 0x0005b00a01007387 */ /* 0x000fe20000100800 */
[----:B0-----:R-:W-:-:S03]  /*23090*/  SEL R9, R3, R29, !P2 ;  /* 0x0000001d03097207 */ /* 0x001fc60005000000 */
[----:B------:R-:W4:Y:S01]  /*230a0*/  LDL.LU R29, [R1+0x52c] ;  /* 0x00052c00011d7983 */ /* 0x000f220000300800 */
[----:B------:R-:W-:-:S05]  /*230b0*/  SEL R0, R3, R18, !P2 ;  /* 0x0000001203007207 */ /* 0x000fca0005000000 */
[----:B------:R0:W-:Y:S04]  /*230c0*/  STL [R1+0x5ac], R0 ;  /* 0x0005ac0001007387 */ /* 0x0001e80000100800 */
[----:B------:R1:W-:Y:S01]  /*230d0*/  STL [R1+0x5a8], R9 ;  /* 0x0005a80901007387 */ /* 0x0003e20000100800 */
[----:B0-----:R-:W-:-:S03]  /*230e0*/  SEL R0, R3, R11, !P2 ;  /* 0x0000000b03007207 */ /* 0x001fc60005000000 */
[----:B------:R-:W4:Y:S01]  /*230f0*/  LDL.LU R11, [R1+0x528] ;  /* 0x00052800010b7983 */ /* 0x000f220000300800 */
[----:B-1----:R-:W-:-:S03]  /*23100*/  SEL R9, R3, R4, !P2 ;  /* 0x0000000403097207 */ /* 0x002fc60005000000 */
[----:B------:R0:W-:Y:S01]  /*23110*/  STL [R1+0x5a4], R0 ;  /* 0x0005a40001007387 */ /* 0x0001e20000100800 */
[----:B------:R-:W-:-:S03]  /*23120*/  SEL R4, R3, R5, !P2 ;  /* 0x0000000503047207 */ /* 0x000fc60005000000 */
[----:B------:R-:W-:Y:S04]  /*23130*/  STL [R1+0x5a0], R9 ;  /* 0x0005a00901007387 */ /* 0x000fe80000100800 */
[----:B------:R-:W4:Y:S04]  /*23140*/  LDL.LU R18, [R1+0x524] ;  /* 0x0005240001127983 */ /* 0x000f280000300800 */
[----:B------:R1:W-:Y:S01]  /*23150*/  STL [R1+0x59c], R4 ;  /* 0x00059c0401007387 */ /* 0x0003e20000100800 */
[----:B0-----:R-:W-:-:S03]  /*23160*/  SEL R0, R3, R16, !P2 ;  /* 0x0000001003007207 */ /* 0x001fc60005000000 */
[----:B-1----:R-:W4:Y:S04]  /*23170*/  LDL.LU R4, [R1+0x520] ;  /* 0x0005200001047983 */ /* 0x002f280000300800 */
[----:B------:R0:W-:Y:S04]  /*23180*/  STL [R1+0x598], R0 ;  /* 0x0005980001007387 */ /* 0x0001e80000100800 */
[----:B------:R-:W4:Y:S04]  /*23190*/  LDL.LU R5, [R1+0x51c] ;  /* 0x00051c0001057983 */ /* 0x000f280000300800 */
[----:B------:R-:W4:Y:S01]  /*231a0*/  LDL.LU R16, [R1+0x518] ;  /* 0x0005180001107983 */ /* 0x000f220000300800 */
[----:B0-----:R-:W-:-:S05]  /*231b0*/  SEL R0, R3, R24, !P2 ;  /* 0x0000001803007207 */ /* 0x001fca0005000000 */
[----:B------:R0:W-:Y:S01]  /*231c0*/  STL [R1+0x594], R0 ;  /* 0x0005940001007387 */ /* 0x0001e20000100800 */
[----:B------:R-:W-:-:S05]  /*231d0*/  SEL R9, R3, R23, !P2 ;  /* 0x0000001703097207 */ /* 0x000fca0005000000 */
        /* <DEDUP_REMOVED lines=10> */
[----:B--2---:R-:W-:-:S03]  /*23280*/  SEL R9, R3, R14, !P2 ;  /* 0x0000000e03097207 */ /* 0x004fc60005000000 */
[----:B------:R1:W-:Y:S04]  /*23290*/  STL [R1+0x57c], R0 ;  /* 0x00057c0001007387 */ /* 0x0003e80000100800 */
[----:B------:R2:W-:Y:S01]  /*232a0*/  STL [R1+0x578], R9 ;  /* 0x0005780901007387 */ /* 0x0005e20000100800 */
[C---:B0-----:R-:W-:Y:S02]  /*232b0*/  SEL R10, R3.reuse, R17, !P2 ;  /* 0x00000011030a7207 */ /* 0x041fe40005000000 */
[C---:B-1----:R-:W-:Y:S01]  /*232c0*/  SEL R0, R3.reuse, R13, !P2 ;  /* 0x0000000d03007207 */ /* 0x042fe20005000000 */
[----:B--2---:R-:W2:Y:S04]  /*232d0*/  LDL.LU R9, [R1+0x514] ;  /* 0x0005140001097983 */ /* 0x004ea80000300800 */
[----:B------:R0:W-:Y:S04]  /*232e0*/  STL [R1+0x574], R10 ;  /* 0x0005740a01007387 */ /* 0x0001e80000100800 */
[----:B------:R-:W2:Y:S04]  /*232f0*/  LDL.LU R13, [R1+0x510] ;  /* 0x00051000010d7983 */ /* 0x000ea80000300800 */
[----:B------:R3:W-:Y:S04]  /*23300*/  STL [R1+0x570], R0 ;  /* 0x0005700001007387 */ /* 0x0007e80000100800 */
[----:B0-----:R-:W2:Y:S04]  /*23310*/  LDL.LU R10, [R1+0x50c] ;  /* 0x00050c00010a7983 */ /* 0x001ea80000300800 */
[----:B------:R-:W2:Y:S01]  /*23320*/  LDL.LU R27, [R1+0x508] ;  /* 0x00050800011b7983 */ /* 0x000ea20000300800 */
[----:B---3--:R-:W-:-:S05]  /*23330*/  SEL R0, R3, R12, !P2 ;  /* 0x0000000c03007207 */ /* 0x008fca0005000000 */
[----:B------:R0:W-:Y:S04]  /*23340*/  STL [R1+0x56c], R0 ;  /* 0x00056c0001007387 */ /* 0x0001e80000100800 */
[----:B0-----:R-:W3:Y:S04]  /*23350*/  LDL.LU R0, [R1+0x504] ;  /* 0x0005040001007983 */ /* 0x001ee80000300800 */
[----:B------:R-:W3:Y:S04]  /*23360*/  LDL.LU R28, [R1+0x500] ;  /* 0x00050000011c7983 */ /* 0x000ee80000300800 */
[----:B------:R-:W3:Y:S04]  /*23370*/  LDL.LU R26, [R1+0x4fc] ;  /* 0x0004fc00011a7983 */ /* 0x000ee80000300800 */
[----:B------:R-:W3:Y:S04]  /*23380*/  LDL.LU R25, [R1+0x4f8] ;  /* 0x0004f80001197983 */ /* 0x000ee80000300800 */
[----:B------:R-:W3:Y:S04]  /*23390*/  LDL.LU R15, [R1+0x4f4] ;  /* 0x0004f400010f7983 */ /* 0x000ee80000300800 */
[----:B------:R-:W3:Y:S01]  /*233a0*/  LDL.LU R12, [R1+0x4f0] ;  /* 0x0004f000010c7983 */ /* 0x000ee20000300800 */
[----:B----4-:R-:W-:-:S03]  /*233b0*/  SEL R14, R3, R29, !P2 ;  /* 0x0000001d030e7207 */ /* 0x010fc60005000000 */
[----:B------:R-:W4:Y:S04]  /*233c0*/  LDL.LU R29, [R1+0x4ec] ;  /* 0x0004ec00011d7983 */ /* 0x000f280000300800 */
[----:B------:R0:W-:Y:S04]  /*233d0*/  STL [R1+0x568], R14 ;  /* 0x0005680e01007387 */ /* 0x0001e80000100800 */
[----:B0-----:R-:W4:Y:S01]  /*233e0*/  LDL.LU R14, [R1+0x4e8] ;  /* 0x0004e800010e7983 */ /* 0x001f220000300800 */
[----:B------:R-:W-:-:S03]  /*233f0*/  SEL R11, R3, R11, !P2 ;  /* 0x0000000b030b7207 */ /* 0x000fc60005000000 */
[----:B------:R-:W4:Y:S04]  /*23400*/  LDL.LU R17, [R1+0x4e4] ;  /* 0x0004e40001117983 */ /* 0x000f280000300800 */
[----:B------:R0:W-:Y:S01]  /*23410*/  STL [R1+0x564], R11 ;  /* 0x0005640b01007387 */ /* 0x0001e20000100800 */
[----:B------:R-:W-:-:S03]  /*23420*/  SEL R19, R3, R18, !P2 ;  /* 0x0000001203137207 */ /* 0x000fc60005000000 */
[----:B0-----:R-:W4:Y:S04]  /*23430*/  LDL.LU R11, [R1+0x4e0] ;  /* 0x0004e000010b7983 */ /* 0x001f280000300800 */
[----:B------:R0:W-:Y:S01]  /*23440*/  STL [R1+0x560], R19 ;  /* 0x0005601301007387 */ /* 0x0001e20000100800 */
[----:B------:R-:W-:-:S05]  /*23450*/  SEL R18, R3, R4, !P2 ;  /* 0x0000000403127207 */ /* 0x000fca0005000000 */
        /* <DEDUP_REMOVED lines=15> */
[----:B--2---:R-:W-:-:S05]  /*23550*/  SEL R9, R3, R9, !P2 ;  /* 0x0000000903097207 */ /* 0x004fca0005000000 */
[----:B------:R0:W-:Y:S02]  /*23560*/  STL [R1+0x550], R9 ;  /* 0x0005500901007387 */ /* 0x0001e40000100800 */
[C---:B0-----:R-:W-:Y:S02]  /*23570*/  SEL R9, R3.reuse, R13, !P2 ;  /* 0x0000000d03097207 */ /* 0x041fe40005000000 */
[C---:B------:R-:W-:Y:S01]  /*23580*/  SEL R10, R3.reuse, R10, !P2 ;  /* 0x0000000a030a7207 */ /* 0x040fe20005000000 */
[----:B------:R-:W2:Y:S04]  /*23590*/  LDL.LU R13, [R1+0x4b4] ;  /* 0x0004b400010d7983 */ /* 0x000ea80000300800 */
[----:B------:R0:W-:Y:S04]  /*235a0*/  STL [R1+0x54c], R9 ;  /* 0x00054c0901007387 */ /* 0x0001e80000100800 */
[----:B------:R3:W-:Y:S01]  /*235b0*/  STL [R1+0x548], R10 ;  /* 0x0005480a01007387 */ /* 0x0007e20000100800 */
[----:B0-----:R-:W-:-:S05]  /*235c0*/  SEL R9, R3, R27, !P2 ;  /* 0x0000001b03097207 */ /* 0x001fca0005000000 */
[----:B------:R0:W-:Y:S01]  /*235d0*/  STL [R1+0x544], R9 ;  /* 0x0005440901007387 */ /* 0x0001e20000100800 */
[C---:B---3--:R-:W-:Y:S02]  /*235e0*/  SEL R10, R3.reuse, R0, !P2 ;  /* 0x00000000030a7207 */ /* 0x048fe40005000000 */
        /* <DEDUP_REMOVED lines=9> */
[----:B------:R-:W3:Y:S04]  /*23680*/  LDL.LU R12, [R1+0x4b0] ;  /* 0x0004b000010c7983 */ /* 0x000ee80000300800 */
[----:B------:R4:W-:Y:S04]  /*23690*/  STL [R1+0x530], R0 ;  /* 0x0005300001007387 */ /* 0x0009e80000100800 */
[----:B------:R0:W-:Y:S01]  /*236a0*/  STL [R1+0x52c], R9 ;  /* 0x00052c0901007387 */ /* 0x0001e20000100800 */
[----:B----4-:R-:W-:-:S03]  /*236b0*/  SEL R0, R3, R29, !P2 ;  /* 0x0000001d03007207 */ /* 0x010fc60005000000 */
[----:B------:R-:W4:Y:S01]  /*236c0*/  LDL.LU R29, [R1+0x4ac] ;  /* 0x0004ac00011d7983 */ /* 0x000f220000300800 */
[----:B------:R-:W-:-:S03]  /*236d0*/  SEL R10, R3, R14, !P2 ;  /* 0x0000000e030a7207 */ /* 0x000fc60005000000 */
[----:B------:R1:W-:Y:S01]  /*236e0*/  STL [R1+0x528], R0 ;  /* 0x0005280001007387 */ /* 0x0003e20000100800 */
[----:B0-----:R-:W-:-:S03]  /*236f0*/  SEL R9, R3, R17, !P2 ;  /* 0x0000001103097207 */ /* 0x001fc60005000000 */
[----:B------:R-:W-:Y:S04]  /*23700*/  STL [R1+0x524], R10 ;  /* 0x0005240a01007387 */ /* 0x000fe80000100800 */
[----:B------:R-:W4:Y:S04]  /*23710*/  LDL.LU R15, [R1+0x4a8] ;  /* 0x0004a800010f7983 */ /* 0x000f280000300800 */
[----:B------:R-:W-:Y:S04]  /*23720*/  STL [R1+0x520], R9 ;  /* 0x0005200901007387 */ /* 0x000fe80000100800 */
[----:B------:R-:W4:Y:S01]  /*23730*/  LDL.LU R14, [R1+0x4a4] ;  /* 0x0004a400010e7983 */ /* 0x000f220000300800 */
[----:B-1----:R-:W-:-:S05]  /*23740*/  SEL R0, R3, R11, !P2 ;  /* 0x0000000b03007207 */ /* 0x002fca0005000000 */
[----:B------:R0:W-:Y:S04]  /*23750*/  STL [R1+0x51c], R0 ;  /* 0x00051c0001007387 */ /* 0x0001e80000100800 */
[----:B------:R-:W4:Y:S04]  /*23760*/  LDL.LU R17, [R1+0x4a0] ;  /* 0x0004a00001117983 */ /* 0x000f280000300800 */
[----:B------:R-:W4:Y:S01]  /*23770*/  LDL.LU R11, [R1+0x49c] ;  /* 0x00049c00010b7983 */ /* 0x000f220000300800 */
[C---:B0-----:R-:W-:Y:S02]  /*23780*/  SEL R0, R3.reuse, R24, !P2 ;  /* 0x0000001803007207 */ /* 0x041fe40005000000 */
        /* <DEDUP_REMOVED lines=80> */
[----:B------:R-:W3:Y:S04]  /*23c90*/  LDL.LU R12, [R1+0x460] ;  /* 0x00046000010c7983 */ /* 0x000ee80000300800 */
[----:B------:R0:W-:Y:S01]  /*23ca0*/  STL [R1+0x4ac], R0 ;  /* 0x0004ac0001007387 */ /* 0x0001e20000100800 */
[C---:B----4-:R-:W-:Y:S02]  /*23cb0*/  SEL R9, R3.reuse, R4, !P2 ;  /* 0x0000000403097207 */ /* 0x050fe40005000000 */
[----:B------:R-:W-:-:S03]  /*23cc0*/  SEL R4, R3, R5, !P2 ;  /* 0x0000000503047207 */ /* 0x000fc60005000000 */
[----:B------:R-:W-:Y:S04]  /*23cd0*/  STL [R1+0x4a8], R9 ;  /* 0x0004a80901007387 */ /* 0x000fe80000100800 */
[----:B------:R-:W4:Y:S01]  /*23ce0*/  LDL.LU R18, [R1+0x45c] ;  /* 0x00045c0001127983 */ /* 0x000f220000300800 */
[----:B0-----:R-:W-:-:S03]  /*23cf0*/  SEL R0, R3, R29, !P2 ;  /* 0x0000001d03007207 */ /* 0x001fc60005000000 */
[----:B------:R0:W-:Y:S04]  /*23d00*/  STL [R1+0x4a4], R4 ;  /* 0x0004a40401007387 */ /* 0x0001e80000100800 */
[----:B0-----:R-:W4:Y:S04]  /*23d10*/  LDL.LU R4, [R1+0x450] ;  /* 0x0004500001047983 */ /* 0x001f280000300800 */
        /* <DEDUP_REMOVED lines=34> */
[----:B------:R-:W4:Y:S04]  /*23f40*/  LDL.LU R17, [R1+0x424] ;  /* 0x0004240001117983 */ /* 0x000f280000300800 */
[----:B------:R-:W4:Y:S01]  /*23f50*/  LDL.LU R16, [R1+0x420] ;  /* 0x0004200001107983 */ /* 0x000f220000300800 */
[----:B--2---:R-:W-:-:S05]  /*23f60*/  SEL R13, R3, R13, !P2 ;  /* 0x0000000d030d7207 */ /* 0x004fca0005000000 */
[----:B------:R0:W-:Y:S04]  /*23f70*/  STL [R1+0x470], R13 ;  /* 0x0004700d01007387 */ /* 0x0001e80000100800 */
[----:B------:R-:W2:Y:S04]  /*23f80*/  LDL.LU R14, [R1+0x41c] ;  /* 0x00041c00010e7983 */ /* 0x000ea80000300800 */
[----:B0-----:R-:W2:Y:S01]  /*23f90*/  LDL.LU R13, [R1+0x418] ;  /* 0x00041800010d7983 */ /* 0x001ea20000300800 */
[----:B---3--:R-:W-:-:S05]  /*23fa0*/  SEL R12, R3, R12, !P2 ;  /* 0x0000000c030c7207 */ /* 0x008fca0005000000 */
[----:B------:R0:W-:Y:S04]  /*23fb0*/  STL [R1+0x46c], R12 ;  /* 0x00046c0c01007387 */ /* 0x0001e80000100800 */
[----:B0-----:R-:W3:Y:S01]  /*23fc0*/  LDL.LU R12, [R1+0x414] ;  /* 0x00041400010c7983 */ /* 0x001ee20000300800 */
[----:B----4-:R-:W-:-:S05]  /*23fd0*/  SEL R19, R3, R18, !P2 ;  /* 0x0000001203137207 */ /* 0x010fca0005000000 */
        /* <DEDUP_REMOVED lines=26> */
[C---:B-1----:R-:W-:Y:S02]  /*24180*/  SEL R10, R3.reuse, R0, !P2 ;  /* 0x00000000030a7207 */ /* 0x042fe40005000000 */
        /* <DEDUP_REMOVED lines=13> */
[----:B------:R-:W4:Y:S04]  /*24260*/  LDL.LU R16, [R1+0x3dc] ;  /* 0x0003dc0001107983 */ /* 0x000f280000300800 */
[----:B------:R3:W-:Y:S01]  /*24270*/  STL [R1+0x430], R0 ;  /* 0x0004300001007387 */ /* 0x0007e20000100800 */
[C---:B--2---:R-:W-:Y:S02]  /*24280*/  SEL R10, R3.reuse, R14, !P2 ;  /* 0x0000000e030a7207 */ /* 0x044fe40005000000 */
[----:B-1----:R-:W-:-:S03]  /*24290*/  SEL R9, R3, R13, !P2 ;  /* 0x0000000d03097207 */ /* 0x002fc60005000000 */
[----:B------:R-:W-:Y:S04]  /*242a0*/  STL [R1+0x42c], R10 ;  /* 0x00042c0a01007387 */ /* 0x000fe80000100800 */
[----:B------:R-:W2:Y:S04]  /*242b0*/  LDL.LU R15, [R1+0x3d8] ;  /* 0x0003d800010f7983 */ /* 0x000ea80000300800 */
[----:B------:R-:W-:Y:S04]  /*242c0*/  STL [R1+0x428], R9 ;  /* 0x0004280901007387 */ /* 0x000fe80000100800 */
[----:B------:R-:W2:Y:S01]  /*242d0*/  LDL.LU R14, [R1+0x3d4] ;  /* 0x0003d400010e7983 */ /* 0x000ea20000300800 */
[----:B---3--:R-:W-:-:S05]  /*242e0*/  SEL R0, R3, R12, !P2 ;  /* 0x0000000c03007207 */ /* 0x008fca0005000000 */
[----:B------:R4:W-:Y:S04]  /*242f0*/  STL [R1+0x424], R0 ;  /* 0x0004240001007387 */ /* 0x0009e80000100800 */
[----:B------:R-:W3:Y:S04]  /*24300*/  LDL.LU R13, [R1+0x3d0] ;  /* 0x0003d000010d7983 */ /* 0x000ee80000300800 */
[----:B------:R-:W3:Y:S01]  /*24310*/  LDL.LU R12, [R1+0x3cc] ;  /* 0x0003cc00010c7983 */ /* 0x000ee20000300800 */
[C---:B----4-:R-:W-:Y:S02]  /*24320*/  SEL R0, R3.reuse, R24, !P2 ;  /* 0x0000001803007207 */ /* 0x050fe40005000000 */
        /* <DEDUP_REMOVED lines=12> */
[----:B----4-:R-:W-:-:S03]  /*243f0*/  SEL R9, R3, R4, !P2 ;  /* 0x0000000403097207 */ /* 0x010fc60005000000 */
[----:B------:R-:W-:Y:S01]  /*24400*/  STL [R1+0x408], R0 ;  /* 0x0004080001007387 */ /* 0x000fe20000100800 */
[----:B------:R-:W-:-:S03]  /*24410*/  SEL R4, R3, R5, !P2 ;  /* 0x0000000503047207 */ /* 0x000fc60005000000 */
[----:B------:R0:W-:Y:S04]  /*24420*/  STL [R1+0x404], R9 ;  /* 0x0004040901007387 */ /* 0x0001e80000100800 */
[----:B0-----:R-:W4:Y:S01]  /*24430*/  LDL.LU R9, [R1+0x3c0] ;  /* 0x0003c00001097983 */ /* 0x001f220000300800 */
[----:B------:R-:W-:-:S03]  /*24440*/  SEL R0, R3, R29, !P2 ;  /* 0x0000001d03007207 */ /* 0x000fc60005000000 */
        /* <DEDUP_REMOVED lines=16> */
[----:B------:R-:W4:Y:S01]  /*24550*/  LDL.LU R18, [R1+0x39c] ;  /* 0x00039c0001127983 */ /* 0x000f220000300800 */
[----:B------:R-:W-:-:S03]  /*24560*/  SEL R5, R3, R16, !P2 ;  /* 0x0000001003057207 */ /* 0x000fc60005000000 */
[----:B0-----:R-:W4:Y:S04]  /*24570*/  LDL.LU R4, [R1+0x398] ;  /* 0x0003980001047983 */ /* 0x001f280000300800 */
[----:B------:R2:W-:Y:S04]  /*24580*/  STL [R1+0x3f0], R5 ;  /* 0x0003f00501007387 */ /* 0x0005e80000100800 */
[----:B------:R-:W4:Y:S01]  /*24590*/  LDL.LU R16, [R1+0x394] ;  /* 0x0003940001107983 */ /* 0x000f220000300800 */
[C---:B--2---:R-:W-:Y:S02]  /*245a0*/  SEL R5, R3.reuse, R15, !P2 ;  /* 0x0000000f03057207 */ /* 0x044fe40005000000 */
[----:B------:R-:W-:-:S03]  /*245b0*/  SEL R14, R3, R14, !P2 ;  /* 0x0000000e030e7207 */ /* 0x000fc60005000000 */
[----:B------:R0:W-:Y:S04]  /*245c0*/  STL [R1+0x3ec], R5 ;  /* 0x0003ec0501007387 */ /* 0x0001e80000100800 */
[----:B------:R-:W-:Y:S04]  /*245d0*/  STL [R1+0x3e8], R14 ;  /* 0x0003e80e01007387 */ /* 0x000fe80000100800 */
[----:B------:R-:W2:Y:S01]  /*245e0*/  LDL.LU R24, [R1+0x390] ;  /* 0x0003900001187983 */ /* 0x000ea20000300800 */
[C---:B---3--:R-:W-:Y:S02]  /*245f0*/  SEL R13, R3.reuse, R13, !P2 ;  /* 0x0000000d030d7207 */ /* 0x048fe40005000000 */
[----:B0-----:R-:W-:-:S03]  /*24600*/  SEL R5, R3, R12, !P2 ;  /* 0x0000000c03057207 */ /* 0x001fc60005000000 */
[----:B------:R-:W-:Y:S04]  /*24610*/  STL [R1+0x3e4], R13 ;  /* 0x0003e40d01007387 */ /* 0x000fe80000100800 */
[----:B------:R-:W3:Y:S04]  /*24620*/  LDL.LU R23, [R1+0x38c] ;  /* 0x00038c0001177983 */ /* 0x000ee80000300800 */
[----:B------:R0:W-:Y:S04]  /*24630*/  STL [R1+0x3e0], R5 ;  /* 0x0003e00501007387 */ /* 0x0001e80000100800 */
[----:B------:R-:W3:Y:S04]  /*24640*/  LDL.LU R22, [R1+0x388] ;  /* 0x0003880001167983 */ /* 0x000ee80000300800 */
[----:B------:R-:W3:Y:S04]  /*24650*/  LDL.LU R21, [R1+0x384] ;  /* 0x0003840001157983 */ /* 0x000ee80000300800 */
[----:B------:R-:W3:Y:S04]  /*24660*/  LDL.LU R20, [R1+0x380] ;  /* 0x0003800001147983 */ /* 0x000ee80000300800 */
[----:B0-----:R-:W3:Y:S04]  /*24670*/  LDL.LU R5, [R1+0x37c] ;  /* 0x00037c0001057983 */ /* 0x001ee80000300800 */
[----:B------:R-:W3:Y:S04]  /*24680*/  LDL.LU R15, [R1+0x378] ;  /* 0x00037800010f7983 */ /* 0x000ee80000300800 */
        /* <DEDUP_REMOVED lines=31> */
[----:B------:R-:W4:Y:S01]  /*24880*/  LDL.LU R19, [R1+0x358] ;  /* 0x0003580001137983 */ /* 0x000f220000300800 */
[----:B0-----:R-:W-:-:S03]  /*24890*/  SEL R0, R3, R16, !P2 ;  /* 0x0000001003007207 */ /* 0x001fc60005000000 */
[----:B------:R0:W-:Y:S04]  /*248a0*/  STL [R1+0x3ac], R4 ;  /* 0x0003ac0401007387 */ /* 0x0001e80000100800 */
[----:B------:R-:W4:Y:S04]  /*248b0*/  LDL.LU R18, [R1+0x354] ;  /* 0x0003540001127983 */ /* 0x000f280000300800 */
[----:B------:R2:W-:Y:S04]  /*248c0*/  STL [R1+0x3a8], R0 ;  /* 0x0003a80001007387 */ /* 0x0005e80000100800 */
[----:B0-----:R-:W4:Y:S04]  /*248d0*/  LDL.LU R4, [R1+0x350] ;  /* 0x0003500001047983 */ /* 0x001f280000300800 */
[----:B------:R-:W4:Y:S01]  /*248e0*/  LDL.LU R16, [R1+0x34c] ;  /* 0x00034c0001107983 */ /* 0x000f220000300800 */
[----:B--2---:R-:W-:-:S05]  /*248f0*/  SEL R0, R3, R24, !P2 ;  /* 0x0000001803007207 */ /* 0x004fca0005000000 */
[----:B------:R0:W-:Y:S01]  /*24900*/  STL [R1+0x3a4], R0 ;  /* 0x0003a40001007387 */ /* 0x0001e20000100800 */
[----:B---3--:R-:W-:-:S05]  /*24910*/  SEL R9, R3, R23, !P2 ;  /* 0x0000001703097207 */ /* 0x008fca0005000000 */
[----:B------:R1:W-:Y:S01]  /*24920*/  STL [R1+0x3a0], R9 ;  /* 0x0003a00901007387 */ /* 0x0003e20000100800 */
[C---:B------:R-:W-:Y:S02]  /*24930*/  SEL R10, R3.reuse, R22, !P2 ;  /* 0x00000016030a7207 */ /* 0x040fe40005000000 */
[----:B0-----:R-:W-:-:S03]  /*24940*/  SEL R0, R3, R21, !P2 ;  /* 0x0000001503007207 */ /* 0x001fc60005000000 */
[----:B------:R-:W-:Y:S01]  /*24950*/  STL [R1+0x39c], R10 ;  /* 0x00039c0a01007387 */ /* 0x000fe20000100800 */
        /* <DEDUP_REMOVED lines=9> */
[----:B------:R0:W-:Y:S01]  /*249f0*/  STL [R1+0x388], R9 ;  /* 0x0003880901007387 */ /* 0x0001e20000100800 */
[----:B-1----:R-:W-:-:S03]  /*24a00*/  SEL R0, R3, R12, !P2 ;  /* 0x0000000c03007207 */ /* 0x002fc60005000000 */
[----:B0-----:R-:W2:Y:S04]  /*24a10*/  LDL.LU R9, [R1+0x348] ;  /* 0x0003480001097983 */ /* 0x001ea80000300800 */
[----:B------:R-:W-:Y:S04]  /*24a20*/  STL [R1+0x384], R5 ;  /* 0x0003840501007387 */ /* 0x000fe80000100800 */
[----:B------:R-:W3:Y:S04]  /*24a30*/  LDL.LU R13, [R1+0x344] ;  /* 0x00034400010d7983 */ /* 0x000ee80000300800 */
[----:B------:R4:W-:Y:S02]  /*24a40*/  STL [R1+0x380], R0 ;  /* 0x0003800001007387 */ /* 0x0009e40000100800 */
[----:B----4-:R-:W-:-:S02]  /*24a50*/  SEL R0, R3, R29, !P2 ;  /* 0x0000001d03007207 */ /* 0x010fc40005000000 */
[----:B------:R-:W4:Y:S04]  /*24a60*/  LDL.LU R29, [R1+0x340] ;  /* 0x00034000011d7983 */ /* 0x000f280000300800 */
[----:B------:R-:W4:Y:S04]  /*24a70*/  LDL.LU R10, [R1+0x33c] ;  /* 0x00033c00010a7983 */ /* 0x000f280000300800 */
[----:B------:R0:W-:Y:S04]  /*24a80*/  STL [R1+0x37c], R0 ;  /* 0x00037c0001007387 */ /* 0x0001e80000100800 */
[----:B------:R-:W4:Y:S04]  /*24a90*/  LDL.LU R27, [R1+0x338] ;  /* 0x00033800011b7983 */ /* 0x000f280000300800 */
[----:B0-----:R-:W4:Y:S04]  /*24aa0*/  LDL.LU R0, [R1+0x334] ;  /* 0x0003340001007983 */ /* 0x001f280000300800 */
        /* <DEDUP_REMOVED lines=10> */
[----:B------:R0:W-:Y:S01]  /*24b50*/  STL [R1+0x374], R17 ;  /* 0x0003741101007387 */ /* 0x0001e20000100800 */
[----:B------:R-:W-:-:S03]  /*24b60*/  SEL R20, R3, R19, !P2 ;  /* 0x0000001303147207 */ /* 0x000fc60005000000 */
[----:B0-----:R-:W4:Y:S01]  /*24b70*/  LDL.LU R17, [R1+0x31c] ;  /* 0x00031c0001117983 */ /* 0x001f220000300800 */
        /* <DEDUP_REMOVED lines=18> */
[----:B------:R0:W-:Y:S01]  /*24ca0*/  STL [R1+0x360], R9 ;  /* 0x0003600901007387 */ /* 0x0001e20000100800 */
[----:B---3--:R-:W-:-:S03]  /*24cb0*/  SEL R13, R3, R13, !P2 ;  /* 0x0000000d030d7207 */ /* 0x008fc60005000000 */
[----:B0-----:R-:W2:Y:S04]  /*24cc0*/  LDL.LU R9, [R1+0x3d58] ;  /* 0x003d580001097983 */ /* 0x001ea80000300800 */
[----:B------:R0:W-:Y:S04]  /*24cd0*/  STL [R1+0x35c], R13 ;  /* 0x00035c0d01007387 */ /* 0x0001e80000100800 */
[----:B0-----:R-:W3:Y:S01]  /*24ce0*/  LDL.LU R13, [R1+0x2e8] ;  /* 0x0002e800010d7983 */ /* 0x001ee20000300800 */
[C---:B----4-:R-:W-:Y:S02]  /*24cf0*/  SEL R29, R3.reuse, R29, !P2 ;  /* 0x0000001d031d7207 */ /* 0x050fe40005000000 */
[----:B------:R-:W-:-:S03]  /*24d00*/  SEL R10, R3, R10, !P2 ;  /* 0x0000000a030a7207 */ /* 0x000fc60005000000 */
[----:B------:R0:W-:Y:S04]  /*24d10*/  STL [R1+0x358], R29 ;  /* 0x0003581d01007387 */ /* 0x0001e80000100800 */
[----:B0-----:R-:W4:Y:S04]  /*24d20*/  LDL.LU R29, [R1+0x3d54] ;  /* 0x003d5400011d7983 */ /* 0x001f280000300800 */
[----:B------:R0:W-:Y:S01]  /*24d30*/  STL [R1+0x354], R10 ;  /* 0x0003540a01007387 */ /* 0x0001e20000100800 */
[C---:B------:R-:W-:Y:S02]  /*24d40*/  SEL R0, R3.reuse, R0, !P2 ;  /* 0x0000000003007207 */ /* 0x040fe40005000000 */
[----:B0-----:R-:W-:-:S02]  /*24d50*/  SEL R10, R3, R27, !P2 ;  /* 0x0000001b030a7207 */ /* 0x001fc40005000000 */
[----:B------:R-:W-:-:S03]  /*24d60*/  SEL R27, R3, R28, !P2 ;  /* 0x0000001c031b7207 */ /* 0x000fc60005000000 */
[----:B------:R0:W-:Y:S04]  /*24d70*/  STL [R1+0x350], R10 ;  /* 0x0003500a01007387 */ /* 0x0001e80000100800 */
[----:B------:R1:W-:Y:S01]  /*24d80*/  STL [R1+0x34c], R0 ;  /* 0x00034c0001007387 */ /* 0x0003e20000100800 */
[----:B0-----:R-:W-:-:S03]  /*24d90*/  SEL R10, R3, R26, !P2 ;  /* 0x0000001a030a7207 */ /* 0x001fc60005000000 */
[----:B------:R-:W-:Y:S01]  /*24da0*/  STL [R1+0x348], R27 ;  /* 0x0003481b01007387 */ /* 0x000fe20000100800 */
[----:B-1----:R-:W-:-:S03]  /*24db0*/  SEL R0, R3, R5, !P2 ;  /* 0x0000000503007207 */ /* 0x002fc60005000000 */
[----:B------:R0:W-:Y:S01]  /*24dc0*/  STL [R1+0x344], R10 ;  /* 0x0003440a01007387 */ /* 0x0001e20000100800 */
[----:B------:R-:W-:-:S03]  /*24dd0*/  SEL R5, R3, R12, !P2 ;  /* 0x0000000c03057207 */ /* 0x000fc60005000000 */
[----:B------:R-:W2:Y:S04]  /*24de0*/  LDL.LU R12, [R1+0x2e4] ;  /* 0x0002e400010c7983 */ /* 0x000ea80000300800 */
[----:B------:R1:W-:Y:S04]  /*24df0*/  STL [R1+0x340], R0 ;  /* 0x0003400001007387 */ /* 0x0003e80000100800 */
[----:B------:R1:W-:Y:S01]  /*24e00*/  STL [R1+0x33c], R5 ;  /* 0x00033c0501007387 */ /* 0x0003e20000100800 */
[C---:B0-----:R-:W-:Y:S02]  /*24e10*/  SEL R10, R3.reuse, R14, !P2 ;  /* 0x0000000e030a7207 */ /* 0x041fe40005000000 */
[----:B-1----:R-:W-:-:S02]  /*24e20*/  SEL R0, R3, R11, !P2 ;  /* 0x0000000b03007207 */ /* 0x002fc40005000000 */
[----:B------:R-:W4:Y:S01]  /*24e30*/  LDL.LU R11, [R1+0x2e0] ;  /* 0x0002e000010b7983 */ /* 0x000f220000300800 */
[----:B------:R-:W-:-:S03]  /*24e40*/  SEL R5, R3, R15, !P2 ;  /* 0x0000000f03057207 */ /* 0x000fc60005000000 */
[----:B------:R0:W-:Y:S04]  /*24e50*/  STL [R1+0x338], R0 ;  /* 0x0003380001007387 */ /* 0x0001e80000100800 */
[----:B------:R1:W-:Y:S01]  /*24e60*/  STL [R1+0x334], R5 ;  /* 0x0003340501007387 */ /* 0x0003e20000100800 */
[----:B0-----:R-:W-:-:S03]  /*24e70*/  SEL R0, R3, R17, !P2 ;  /* 0x0000001103007207 */ /* 0x001fc60005000000 */
[----:B-1----:R-:W4:Y:S04]  /*24e80*/  LDL.LU R5, [R1+0x288] ;  /* 0x0002880001057983 */ /* 0x002f280000300800 */
[----:B------:R0:W-:Y:S04]  /*24e90*/  STL [R1+0x330], R10 ;  /* 0x0003300a01007387 */ /* 0x0001e80000100800 */
[----:B------:R-:W4:Y:S04]  /*24ea0*/  LDL.LU R15, [R1+0x2dc] ;  /* 0x0002dc00010f7983 */ /* 0x000f280000300800 */
[----:B------:R1:W-:Y:S01]  /*24eb0*/  STL [R1+0x32c], R0 ;  /* 0x00032c0001007387 */ /* 0x0003e20000100800 */
[----:B0-----:R-:W-:-:S03]  /*24ec0*/  SEL R10, R3, R24, !P2 ;  /* 0x00000018030a7207 */ /* 0x001fc60005000000 */
[----:B------:R-:W4:Y:S04]  /*24ed0*/  LDL.LU R14, [R1+0x2d8] ;  /* 0x0002d800010e7983 */ /* 0x000f280000300800 */
[----:B------:R-:W4:Y:S01]  /*24ee0*/  LDL.LU R17, [R1+0x2ac] ;  /* 0x0002ac0001117983 */ /* 0x000f220000300800 */
[C---:B-1----:R-:W-:Y:S02]  /*24ef0*/  SEL R0, R3.reuse, R25, !P2 ;  /* 0x0000001903007207 */ /* 0x042fe40005000000 */
[----:B------:R-:W-:-:S03]  /*24f00*/  SEL R23, R3, R23, !P2 ;  /* 0x0000001703177207 */ /* 0x000fc60005000000 */
[----:B------:R0:W-:Y:S04]  /*24f10*/  STL [R1+0x328], R0 ;  /* 0x0003280001007387 */ /* 0x0001e80000100800 */
[----:B------:R1:W-:Y:S01]  /*24f20*/  STL [R1+0x324], R10 ;  /* 0x0003240a01007387 */ /* 0x0003e20000100800 */
[C---:B------:R-:W-:Y:S02]  /*24f30*/  SEL R20, R3.reuse, R20, !P2 ;  /* 0x0000001403147207 */ /* 0x040fe40005000000 */
[C---:B0-----:R-:W-:Y:S01]  /*24f40*/  SEL R0, R3.reuse, R22, !P2 ;  /* 0x0000001603007207 */ /* 0x041fe20005000000 */
[----:B------:R-:W-:Y:S01]  /*24f50*/  STL [R1+0x320], R23 ;  /* 0x0003201701007387 */ /* 0x000fe20000100800 */
[----:B-1----:R-:W-:-:S03]  /*24f60*/  SEL R10, R3, R21, !P2 ;  /* 0x00000015030a7207 */ /* 0x002fc60005000000 */
        /* <DEDUP_REMOVED lines=8> */
[----:B0-----:R-:W-:-:S03]  /*24ff0*/  SEL R0, R3, R16, !P2 ;  /* 0x0000001003007207 */ /* 0x001fc60005000000 */
[----:B-1----:R-:W4:Y:S04]  /*25000*/  LDL.LU R10, [R1+0x2d4] ;  /* 0x0002d400010a7983 */ /* 0x002f280000300800 */
[----:B------:R-:W-:Y:S04]  /*25010*/  STL [R1+0x308], R4 ;  /* 0x0003080401007387 */ /* 0x000fe80000100800 */
[----:B------:R-:W4:Y:S04]  /*25020*/  LDL.LU R16, [R1+0x2d0] ;  /* 0x0002d00001107983 */ /* 0x000f280000300800 */
[----:B------:R0:W-:Y:S04]  /*25030*/  STL [R1+0x304], R0 ;  /* 0x0003040001007387 */ /* 0x0001e80000100800 */
[----:B------:R-:W4:Y:S04]  /*25040*/  LDL.LU R27, [R1+0x2c0] ;  /* 0x0002c000011b7983 */ /* 0x000f280000300800 */
[----:B0-----:R-:W4:Y:S01]  /*25050*/  LDL.LU R0, [R1+0x2c8] ;  /* 0x0002c80001007983 */ /* 0x001f220000300800 */
[----:B---3--:R-:W-:-:S05]  /*25060*/  SEL R4, R3, R13, !P2 ;  /* 0x0000000d03047207 */ /* 0x008fca0005000000 */
[----:B------:R2:W-:Y:S04]  /*25070*/  STL [R1+0x300], R4 ;  /* 0x0003000401007387 */ /* 0x0005e80000100800 */
[----:B------:R-:W3:Y:S04]  /*25080*/  LDL.LU R28, [R1+0x2cc] ;  /* 0x0002cc00011c7983 */ /* 0x000ee80000300800 */
[----:B------:R-:W3:Y:S04]  /*25090*/  LDL.LU R21, [R1+0x2c4] ;  /* 0x0002c40001157983 */ /* 0x000ee80000300800 */
[----:B------:R-:W3:Y:S04]  /*250a0*/  LDL.LU R20, [R1+0x2b8] ;  /* 0x0002b80001147983 */ /* 0x000ee80000300800 */
[----:B------:R-:W3:Y:S04]  /*250b0*/  LDL.LU R19, [R1+0x2b4] ;  /* 0x0002b40001137983 */ /* 0x000ee80000300800 */
[----:B------:R-:W3:Y:S04]  /*250c0*/  LDL.LU R18, [R1+0x2b0] ;  /* 0x0002b00001127983 */ /* 0x000ee80000300800 */
[----:B------:R-:W3:Y:S01]  /*250d0*/  LDL.LU R13, [R1+0x2a0] ;  /* 0x0002a000010d7983 */ /* 0x000ee20000300800 */
[----:B--2---:R-:W-:-:S03]  /*250e0*/  SEL R4, R3, R12, !P2 ;  /* 0x0000000c03047207 */ /* 0x004fc60005000000 */
[----:B------:R-:W2:Y:S04]  /*250f0*/  LDL.LU R12, [R1+0x2a8] ;  /* 0x0002a800010c7983 */ /* 0x000ea80000300800 */
[----:B------:R4:W-:Y:S02]  /*25100*/  STL [R1+0x2fc], R4 ;  /* 0x0002fc0401007387 */ /* 0x0009e40000100800 */
[C---:B----4-:R-:W-:Y:S02]  /*25110*/  SEL R4, R3.reuse, R29, !P2 ;  /* 0x0000001d03047207 */ /* 0x050fe40005000000 */
[----:B------:R-:W4:Y:S01]  /*25120*/  LDL.LU R29, [R1+0x2bc] ;  /* 0x0002bc00011d7983 */ /* 0x000f220000300800 */
[----:B------:R-:W-:-:S05]  /*25130*/  SEL R11, R3, R11, !P2 ;  /* 0x0000000b030b7207 */ /* 0x000fca0005000000 */
[----:B------:R0:W-:Y:S04]  /*25140*/  STL [R1+0x2f8], R11 ;  /* 0x0002f80b01007387 */ /* 0x0001e80000100800 */
[----:B0-----:R-:W2:Y:S04]  /*25150*/  LDL.LU R11, [R1+0x2a4] ;  /* 0x0002a400010b7983 */ /* 0x001ea80000300800 */
[----:B------:R0:W-:Y:S01]  /*25160*/  STL [R1+0x2f4], R4 ;  /* 0x0002f40401007387 */ /* 0x0001e20000100800 */
[C---:B------:R-:W-:Y:S02]  /*25170*/  SEL R15, R3.reuse, R15, !P2 ;  /* 0x0000000f030f7207 */ /* 0x040fe40005000000 */
[----:B0-----:R-:W-:-:S02]  /*25180*/  SEL R4, R3, R5, !P2 ;  /* 0x0000000503047207 */ /* 0x001fc40005000000 */
[----:B------:R-:W-:-:S03]  /*25190*/  SEL R5, R3, R14, !P2 ;  /* 0x0000000e03057207 */ /* 0x000fc60005000000 */
[----:B------:R0:W-:Y:S04]  /*251a0*/  STL [R1+0x2f0], R4 ;  /* 0x0002f00401007387 */ /* 0x0001e80000100800 */
[----:B------:R-:W-:Y:S04]  /*251b0*/  STL [R1+0x2ec], R15 ;  /* 0x0002ec0f01007387 */ /* 0x000fe80000100800 */
[----:B------:R-:W2:Y:S01]  /*251c0*/  LDL.LU R26, [R1+0x29c] ;  /* 0x00029c00011a7983 */ /* 0x000ea20000300800 */
[----:B0-----:R-:W-:-:S03]  /*251d0*/  SEL R4, R3, R17, !P2 ;  /* 0x0000001103047207 */ /* 0x001fc60005000000 */
[----:B------:R-:W-:Y:S04]  /*251e0*/  STL [R1+0x2e8], R5 ;  /* 0x0002e80501007387 */ /* 0x000fe80000100800 */
[----:B------:R-:W2:Y:S04]  /*251f0*/  LDL.LU R25, [R1+0x298] ;  /* 0x0002980001197983 */ /* 0x000ea80000300800 */
[----:B------:R0:W-:Y:S04]  /*25200*/  STL [R1+0x2e4], R4 ;  /* 0x0002e40401007387 */ /* 0x0001e80000100800 */
[----:B------:R-:W2:Y:S04]  /*25210*/  LDL.LU R24, [R1+0x294] ;  /* 0x0002940001187983 */ /* 0x000ea80000300800 */
[----:B------:R-:W2:Y:S04]  /*25220*/  LDL.LU R23, [R1+0x290] ;  /* 0x0002900001177983 */ /* 0x000ea80000300800 */
[----:B------:R-:W2:Y:S04]  /*25230*/  LDL.LU R22, [R1+0x28c] ;  /* 0x00028c0001167983 */ /* 0x000ea80000300800 */
[----:B0-----:R-:W2:Y:S04]  /*25240*/  LDL.LU R4, [R1+0x278] ;  /* 0x0002780001047983 */ /* 0x001ea80000300800 */
[----:B------:R-:W2:Y:S04]  /*25250*/  LDL.LU R5, [R1+0x280] ;  /* 0x0002800001057983 */ /* 0x000ea80000300800 */
[----:B------:R-:W2:Y:S04]  /*25260*/  LDL.LU R15, [R1+0x284] ;  /* 0x00028400010f7983 */ /* 0x000ea80000300800 */
[----:B------:R-:W2:Y:S04]  /*25270*/  LDL.LU R14, [R1+0x27c] ;  /* 0x00027c00010e7983 */ /* 0x000ea80000300800 */
[----:B------:R-:W2:Y:S01]  /*25280*/  LDL.LU R17, [R1+0x274] ;  /* 0x0002740001117983 */ /* 0x000ea20000300800 */
[----:B----4-:R-:W-:-:S05]  /*25290*/  SEL R29, R3, R29, !P2 ;  /* 0x0000001d031d7207 */ /* 0x010fca0005000000 */
[----:B------:R0:W-:Y:S02]  /*252a0*/  STL [R1+0x2e0], R29 ;  /* 0x0002e01d01007387 */ /* 0x0001e40000100800 */
[C---:B0-----:R-:W-:Y:S02]  /*252b0*/  SEL R29, R3.reuse, R10, !P2 ;  /* 0x0000000a031d7207 */ /* 0x041fe40005000000 */
[C---:B------:R-:W-:Y:S02]  /*252c0*/  SEL R10, R3.reuse, R16, !P2 ;  /* 0x00000010030a7207 */ /* 0x040fe40005000000 */
[----:B------:R-:W4:Y:S04]  /*252d0*/  LDL.LU R16, [R1+0x270] ;  /* 0x0002700001107983 */ /* 0x000f280000300800 */
[----:B------:R0:W-:Y:S04]  /*252e0*/  STL [R1+0x2dc], R29 ;  /* 0x0002dc1d01007387 */ /* 0x0001e80000100800 */
[----:B------:R1:W-:Y:S01]  /*252f0*/  STL [R1+0x2d8], R10 ;  /* 0x0002d80a01007387 */ /* 0x0003e20000100800 */
[----:B0-----:R-:W-:-:S02]  /*25300*/  SEL R29, R3, R27, !P2 ;  /* 0x0000001b031d7207 */ /* 0x001fc40005000000 */
[C---:B---3--:R-:W-:Y:S02]  /*25310*/  SEL R27, R3.reuse, R28, !P2 ;  /* 0x0000001c031b7207 */ /* 0x048fe40005000000 */
[C---:B-1----:R-:W-:Y:S01]  /*25320*/  SEL R10, R3.reuse, R0, !P2 ;  /* 0x00000000030a7207 */ /* 0x042fe20005000000 */
[----:B------:R-:W-:Y:S01]  /*25330*/  STL [R1+0x2d4], R29 ;  /* 0x0002d41d01007387 */ /* 0x000fe20000100800 */
[----:B------:R-:W-:-:S03]  /*25340*/  SEL R0, R3, R21, !P2 ;  /* 0x0000001503007207 */ /* 0x000fc60005000000 */
[----:B------:R0:W-:Y:S01]  /*25350*/  STL [R1+0x2d0], R10 ;  /* 0x0002d00a01007387 */ /* 0x0001e20000100800 */
[----:B------:R-:W-:-:S03]  /*25360*/  SEL R19, R3, R19, !P2 ;  /* 0x0000001303137207 */ /* 0x000fc60005000000 */
[----:B------:R-:W-:Y:S04]  /*25370*/  STL [R1+0x2cc], R27 ;  /* 0x0002cc1b01007387 */ /* 0x000fe80000100800 */
[----:B------:R1:W-:Y:S01]  /*25380*/  STL [R1+0x2c8], R0 ;  /* 0x0002c80001007387 */ /* 0x0003e20000100800 */
[----:B0-----:R-:W-:-:S05]  /*25390*/  SEL R10, R3, R20, !P2 ;  /* 0x00000014030a7207 */ /* 0x001fca0005000000 */
[----:B------:R0:W-:Y:S01]  /*253a0*/  STL [R1+0x2c4], R10 ;  /* 0x0002c40a01007387 */ /* 0x0001e20000100800 */
[----:B-1----:R-:W-:-:S03]  /*253b0*/  SEL R0, R3, R18, !P2 ;  /* 0x0000001203007207 */ /* 0x002fc60005000000 */
[----:B------:R-:W-:Y:S01]  /*253c0*/  STL [R1+0x2c0], R19 ;  /* 0x0002c01301007387 */ /* 0x000fe20000100800 */
[----:B0-----:R-:W-:-:S03]  /*253d0*/  SEL R10, R3, R13, !P2 ;  /* 0x0000000d030a7207 */ /* 0x001fc60005000000 */
[----:B------:R-:W3:Y:S04]  /*253e0*/  LDL.LU R13, [R1+0x26c] ;  /* 0x00026c00010d7983 */ /* 0x000ee80000300800 */
[----:B------:R2:W-:Y:S04]  /*253f0*/  STL [R1+0x2bc], R0 ;  /* 0x0002bc0001007387 */ /* 0x0005e80000100800 */
[----:B------:R-:W-:Y:S04]  /*25400*/  STL [R1+0x2b8], R10 ;  /* 0x0002b80a01007387 */ /* 0x000fe80000100800 */
[----:B------:R-:W3:Y:S01]  /*25410*/  LDL.LU R21, [R1+0x268] ;  /* 0x0002680001157983 */ /* 0x000ee20000300800 */
[----:B--2---:R-:W-:-:S03]  /*25420*/  SEL R0, R3, R12, !P2 ;  /* 0x0000000c03007207 */ /* 0x004fc60005000000 */
[----:B------:R-:W2:Y:S04]  /*25430*/  LDL.LU R12, [R1+0x264] ;  /* 0x00026400010c7983 */ /* 0x000ea80000300800 */
[----:B------:R0:W-:Y:S04]  /*25440*/  STL [R1+0x2b4], R0 ;  /* 0x0002b40001007387 */ /* 0x0001e80000100800 */
[----:B------:R-:W2:Y:S04]  /*25450*/  LDL.LU R20, [R1+0x260] ;  /* 0x0002600001147983 */ /* 0x000ea80000300800 */
[----:B------:R-:W2:Y:S01]  /*25460*/  LDL.LU R19, [R1+0x25c] ;  /* 0x00025c0001137983 */ /* 0x000ea20000300800 */
[----:B0-----:R-:W-:-:S05]  /*25470*/  SEL R0, R3, R11, !P2 ;  /* 0x0000000b03007207 */ /* 0x001fca0005000000 */
[----:B------:R0:W-:Y:S04]  /*25480*/  STL [R1+0x2b0], R0 ;  /* 0x0002b00001007387 */ /* 0x0001e80000100800 */
[----:B------:R-:W2:Y:S04]  /*25490*/  LDL.LU R18, [R1+0x258] ;  /* 0x0002580001127983 */ /* 0x000ea80000300800 */
[----:B------:R-:W2:Y:S01]  /*254a0*/  LDL.LU R11, [R1+0x254] ;  /* 0x00025400010b7983 */ /* 0x000ea20000300800 */
[C---:B0-----:R-:W-:Y:S02]  /*254b0*/  SEL R0, R3.reuse, R26, !P2 ;  /* 0x0000001a03007207 */ /* 0x041fe40005000000 */
[----:B------:R-:W-:-:S02]  /*254c0*/  SEL R10, R3, R25, !P2 ;  /* 0x00000019030a7207 */ /* 0x000fc40005000000 */
[C---:B------:R-:W-:Y:S01]  /*254d0*/  SEL R24, R3.reuse, R24, !P2 ;  /* 0x0000001803187207 */ /* 0x040fe20005000000 */
        /* <DEDUP_REMOVED lines=8> */
[C---:B0-----:R-:W-:Y:S02]  /*25560*/  SEL R0, R3.reuse, R5, !P2 ;  /* 0x0000000503007207 */ /* 0x041fe40005000000 */
[C---:B------:R-:W-:Y:S01]  /*25570*/  SEL R5, R3.reuse, R15, !P2 ;  /* 0x0000000f03057207 */ /* 0x040fe20005000000 */
[----:B------:R0:W-:Y:S04]  /*25580*/  STL [R1+0x298], R4 ;  /* 0x0002980401007387 */ /* 0x0001e80000100800 */
[----:B------:R1:W-:Y:S04]  /*25590*/  STL [R1+0x294], R0 ;  /* 0x0002940001007387 */ /* 0x0003e80000100800 */
[----:B------:R-:W-:Y:S01]  /*255a0*/  STL [R1+0x290], R5 ;  /* 0x0002900501007387 */ /* 0x000fe20000100800 */
[----:B0-----:R-:W-:-:S03]  /*255b0*/  SEL R4, R3, R14, !P2 ;  /* 0x0000000e03047207 */ /* 0x001fc60005000000 */
[----:B------:R-:W2:Y:S01]  /*255c0*/  LDL.LU R29, [R1+0x250] ;  /* 0x00025000011d7983 */ /* 0x000ea20000300800 */
[----:B-1----:R-:W-:-:S03]  /*255d0*/  SEL R0, R3, R17, !P2 ;  /* 0x0000001103007207 */ /* 0x002fc60005000000 */
[----:B------:R-:W-:Y:S04]  /*255e0*/  STL [R1+0x28c], R4 ;  /* 0x00028c0401007387 */ /* 0x000fe80000100800 */
[----:B------:R-:W2:Y:S04]  /*255f0*/  LDL.LU R10, [R1+0x24c] ;  /* 0x00024c00010a7983 */ /* 0x000ea80000300800 */
[----:B------:R0:W-:Y:S04]  /*25600*/  STL [R1+0x288], R0 ;  /* 0x0002880001007387 */ /* 0x0001e80000100800 */
[----:B------:R-:W2:Y:S04]  /*25610*/  LDL.LU R17, [R1+0x224] ;  /* 0x0002240001117983 */ /* 0x000ea80000300800 */
[----:B------:R-:W2:Y:S04]  /*25620*/  LDL.LU R27, [R1+0x234] ;  /* 0x00023400011b7983 */ /* 0x000ea80000300800 */
[----:B0-----:R-:W2:Y:S01]  /*25630*/  LDL.LU R0, [R1+0x244] ;  /* 0x0002440001007983 */ /* 0x001ea20000300800 */
[----:B----4-:R-:W-:-:S05]  /*25640*/  SEL R4, R3, R16, !P2 ;  /* 0x0000001003047207 */ /* 0x010fca0005000000 */
[----:B------:R0:W-:Y:S04]  /*25650*/  STL [R1+0x284], R4 ;  /* 0x0002840401007387 */ /* 0x0001e80000100800 */
[----:B------:R-:W4:Y:S04]  /*25660*/  LDL.LU R28, [R1+0x248] ;  /* 0x00024800011c7983 */ /* 0x000f280000300800 */
[----:B0-----:R-:W4:Y:S04]  /*25670*/  LDL.LU R4, [R1+0x240] ;  /* 0x0002400001047983 */ /* 0x001f280000300800 */
[----:B------:R-:W4:Y:S04]  /*25680*/  LDL.LU R5, [R1+0x23c] ;  /* 0x00023c0001057983 */ /* 0x000f280000300800 */
[----:B------:R-:W4:Y:S04]  /*25690*/  LDL.LU R15, [R1+0x230] ;  /* 0x00023000010f7983 */ /* 0x000f280000300800 */
[----:B------:R-:W4:Y:S04]  /*256a0*/  LDL.LU R14, [R1+0x22c] ;  /* 0x00022c00010e7983 */ /* 0x000f280000300800 */
[----:B------:R-:W4:Y:S01]  /*256b0*/  LDL.LU R16, [R1+0x228] ;  /* 0x0002280001107983 */ /* 0x000f220000300800 */
[----:B---3--:R-:W-:-:S03]  /*256c0*/  SEL R23, R3, R13, !P2 ;  /* 0x0000000d03177207 */ /* 0x008fc60005000000 */
[----:B------:R-:W3:Y:S04]  /*256d0*/  LDL.LU R13, [R1+0x1fc] ;  /* 0x0001fc00010d7983 */ /* 0x000ee80000300800 */
[----:B------:R0:W-:Y:S01]  /*256e0*/  STL [R1+0x280], R23 ;  /* 0x0002801701007387 */ /* 0x0001e20000100800 */
[C---:B------:R-:W-:Y:S02]  /*256f0*/  SEL R22, R3.reuse, R21, !P2 ;  /* 0x0000001503167207 */ /* 0x040fe40005000000 */
[C---:B--2---:R-:W-:Y:S02]  /*25700*/  SEL R21, R3.reuse, R12, !P2 ;  /* 0x0000000c03157207 */ /* 0x044fe40005000000 */
[----:B------:R-:W2:Y:S01]  /*25710*/  LDL.LU R12, [R1+0x204] ;  /* 0x00020400010c7983 */ /* 0x000ea20000300800 */
[----:B------:R-:W-:-:S03]  /*25720*/  SEL R20, R3, R20, !P2 ;  /* 0x0000001403147207 */ /* 0x000fc60005000000 */
[----:B------:R1:W-:Y:S01]  /*25730*/  STL [R1+0x27c], R22 ;  /* 0x00027c1601007387 */ /* 0x0003e20000100800 */
[----:B------:R-:W-:-:S03]  /*25740*/  SEL R19, R3, R19, !P2 ;  /* 0x0000001303137207 */ /* 0x000fc60005000000 */
[----:B------:R1:W-:Y:S04]  /*25750*/  STL [R1+0x278], R21 ;  /* 0x0002781501007387 */ /* 0x0003e80000100800 */
[----:B------:R1:W-:Y:S04]  /*25760*/  STL [R1+0x274], R20 ;  /* 0x0002741401007387 */ /* 0x0003e80000100800 */
[----:B------:R1:W-:Y:S01]  /*25770*/  STL [R1+0x270], R19 ;  /* 0x0002701301007387 */ /* 0x0003e20000100800 */
[----:B------:R-:W-:-:S03]  /*25780*/  SEL R18, R3, R18, !P2 ;  /* 0x0000001203127207 */ /* 0x000fc60005000000 */
[----:B------:R-:W2:Y:S01]  /*25790*/  LDL.LU R26, [R1+0x214] ;  /* 0x00021400011a7983 */ /* 0x000ea20000300800 */
[----:B------:R-:W-:-:S03]  /*257a0*/  SEL R11, R3, R11, !P2 ;  /* 0x0000000b030b7207 */ /* 0x000fc60005000000 */
[----:B------:R1:W-:Y:S04]  /*257b0*/  STL [R1+0x26c], R18 ;  /* 0x00026c1201007387 */ /* 0x0003e80000100800 */
[----:B------:R-:W2:Y:S04]  /*257c0*/  LDL.LU R25, [R1+0x220] ;  /* 0x0002200001197983 */ /* 0x000ea80000300800 */
[----:B------:R1:W-:Y:S04]  /*257d0*/  STL [R1+0x268], R11 ;  /* 0x0002680b01007387 */ /* 0x0003e80000100800 */
[----:B------:R-:W2:Y:S04]  /*257e0*/  LDL.LU R24, [R1+0x21c] ;  /* 0x00021c0001187983 */ /* 0x000ea80000300800 */
[----:B0-----:R-:W2:Y:S04]  /*257f0*/  LDL.LU R23, [R1+0x218] ;  /* 0x0002180001177983 */ /* 0x001ea80000300800 */
[----:B-1----:R-:W2:Y:S04]  /*25800*/  LDL.LU R22, [R1+0x210] ;  /* 0x0002100001167983 */ /* 0x002ea80000300800 */
[----:B------:R-:W2:Y:S04]  /*25810*/  LDL.LU R21, [R1+0x20c] ;  /* 0x00020c0001157983 */ /* 0x000ea80000300800 */
[----:B------:R-:W2:Y:S04]  /*25820*/  LDL.LU R20, [R1+0x208] ;  /* 0x0002080001147983 */ /* 0x000ea80000300800 */
[----:B------:R-:W2:Y:S04]  /*25830*/  LDL.LU R19, [R1+0x200] ;  /* 0x0002000001137983 */ /* 0x000ea80000300800 */
[----:B------:R-:W2:Y:S04]  /*25840*/  LDL.LU R18, [R1+0x1dc] ;  /* 0x0001dc0001127983 */ /* 0x000ea80000300800 */
[----:B------:R-:W2:Y:S01]  /*25850*/  LDL.LU R11, [R1+0x1e8] ;  /* 0x0001e800010b7983 */ /* 0x000ea20000300800 */
[----:B------:R-:W-:-:S05]  /*25860*/  SEL R29, R3, R29, !P2 ;  /* 0x0000001d031d7207 */ /* 0x000fca0005000000 */
[----:B------:R0:W-:Y:S02]  /*25870*/  STL [R1+0x264], R29 ;  /* 0x0002641d01007387 */ /* 0x0001e40000100800 */
[C---:B0-----:R-:W-:Y:S02]  /*25880*/  SEL R29, R3.reuse, R10, !P2 ;  /* 0x0000000a031d7207 */ /* 0x041fe40005000000 */
[C---:B------:R-:W-:Y:S02]  /*25890*/  SEL R10, R3.reuse, R17, !P2 ;  /* 0x00000011030a7207 */ /* 0x040fe40005000000 */
[----:B------:R-:W2:Y:S04]  /*258a0*/  LDL.LU R17, [R1+0x1f0] ;  /* 0x0001f00001117983 */ /* 0x000ea80000300800 */
[----:B------:R0:W-:Y:S04]  /*258b0*/  STL [R1+0x260], R29 ;  /* 0x0002601d01007387 */ /* 0x0001e80000100800 */
[----:B------:R4:W-:Y:S01]  /*258c0*/  STL [R1+0x25c], R10 ;  /* 0x00025c0a01007387 */ /* 0x0009e20000100800 */
[----:B0-----:R-:W-:-:S02]  /*258d0*/  SEL R29, R3, R27, !P2 ;  /* 0x0000001b031d7207 */ /* 0x001fc40005000000 */
[----:B------:R-:W-:-:S03]  /*258e0*/  SEL R27, R3, R0, !P2 ;  /* 0x00000000031b7207 */ /* 0x000fc60005000000 */
[----:B------:R-:W-:Y:S04]  /*258f0*/  STL [R1+0x258], R29 ;  /* 0x0002581d01007387 */ /* 0x000fe80000100800 */
[----:B------:R-:W-:Y:S01]  /*25900*/  STL [R1+0x254], R27 ;  /* 0x0002541b01007387 */ /* 0x000fe20000100800 */
[C---:B----4-:R-:W-:Y:S02]  /*25910*/  SEL R10, R3.reuse, R28, !P2 ;  /* 0x0000001c030a7207 */ /* 0x050fe40005000000 */
[----:B------:R-:W-:-:S03]  /*25920*/  SEL R0, R3, R4, !P2 ;  /* 0x0000000403007207 */ /* 0x000fc60005000000 */
[----:B------:R-:W-:Y:S01]  /*25930*/  STL [R1+0x250], R10 ;  /* 0x0002500a01007387 */ /* 0x000fe20000100800 */
[----:B------:R-:W-:-:S03]  /*25940*/  SEL R4, R3, R5, !P2 ;  /* 0x0000000503047207 */ /* 0x000fc60005000000 */
[----:B------:R-:W-:Y:S01]  /*25950*/  STL [R1+0x24c], R0 ;  /* 0x00024c0001007387 */ /* 0x000fe20000100800 */
[----:B------:R-:W-:-:S03]  /*25960*/  SEL R5, R3, R15, !P2 ;  /* 0x0000000f03057207 */ /* 0x000fc60005000000 */
[----:B------:R0:W-:Y:S04]  /*25970*/  STL [R1+0x248], R4 ;  /* 0x0002480401007387 */ /* 0x0001e80000100800 */
[----:B------:R-:W-:Y:S01]  /*25980*/  STL [R1+0x244], R5 ;  /* 0x0002440501007387 */ /* 0x000fe20000100800 */
[----:B0-----:R-:W-:-:S03]  /*25990*/  SEL R4, R3, R16, !P2 ;  /* 0x0000001003047207 */ /* 0x001fc60005000000 */
[----:B------:R-:W4:Y:S01]  /*259a0*/  LDL.LU R16, [R1+0x1f8] ;  /* 0x0001f80001107983 */ /* 0x000f220000300800 */
[----:B------:R-:W-:-:S05]  /*259b0*/  SEL R0, R3, R14, !P2 ;  /* 0x0000000e03007207 */ /* 0x000fca0005000000 */
[----:B------:R3:W-:Y:S04]  /*259c0*/  STL [R1+0x240], R0 ;  /* 0x0002400001007387 */ /* 0x0007e80000100800 */
[----:B------:R0:W-:Y:S01]  /*259d0*/  STL [R1+0x23c], R4 ;  /* 0x00023c0401007387 */ /* 0x0001e20000100800 */
[----:B---3--:R-:W-:-:S03]  /*259e0*/  SEL R0, R3, R13, !P2 ;  /* 0x0000000d03007207 */ /* 0x008fc60005000000 */
[----:B0-----:R-:W3:Y:S04]  /*259f0*/  LDL.LU R4, [R1+0x1f4] ;  /* 0x0001f40001047983 */ /* 0x001ee80000300800 */
[----:B------:R-:W3:Y:S04]  /*25a00*/  LDL.LU R5, [R1+0x1ec] ;  /* 0x0001ec0001057983 */ /* 0x000ee80000300800 */
[----:B------:R2:W-:Y:S04]  /*25a10*/  STL [R1+0x234], R0 ;  /* 0x0002340001007387 */ /* 0x0005e80000100800 */
[----:B------:R-:W3:Y:S04]  /*25a20*/  LDL.LU R15, [R1+0x1e4] ;  /* 0x0001e400010f7983 */ /* 0x000ee80000300800 */
[----:B------:R-:W3:Y:S01]  /*25a30*/  LDL.LU R14, [R1+0x1e0] ;  /* 0x0001e000010e7983 */ /* 0x000ee20000300800 */
[----:B--2---:R-:W-:-:S05]  /*25a40*/  SEL R0, R3, R12, !P2 ;  /* 0x0000000c03007207 */ /* 0x004fca0005000000 */
[----:B------:R0:W-:Y:S04]  /*25a50*/  STL [R1+0x230], R0 ;  /* 0x0002300001007387 */ /* 0x0001e80000100800 */
[----:B------:R-:W2:Y:S04]  /*25a60*/  LDL.LU R13, [R1+0x1d8] ;  /* 0x0001d800010d7983 */ /* 0x000ea80000300800 */
[----:B------:R-:W2:Y:S01]  /*25a70*/  LDL.LU R12, [R1+0x1d4] ;  /* 0x0001d400010c7983 */ /* 0x000ea20000300800 */
[----:B0-----:R-:W-:-:S05]  /*25a80*/  SEL R0, R3, R26, !P2 ;  /* 0x0000001a03007207 */ /* 0x001fca0005000000 */
[----:B------:R0:W-:Y:S01]  /*25a90*/  STL [R1+0x22c], R0 ;  /* 0x00022c0001007387 */ /* 0x0001e20000100800 */
[C---:B------:R-:W-:Y:S02]  /*25aa0*/  SEL R25, R3.reuse, R25, !P2 ;  /* 0x0000001903197207 */ /* 0x040fe40005000000 */
[----:B------:R-:W-:-:S03]  /*25ab0*/  SEL R10, R3, R24, !P2 ;  /* 0x00000018030a7207 */ /* 0x000fc60005000000 */
[----:B------:R-:W-:Y:S01]  /*25ac0*/  STL [R1+0x228], R25 ;  /* 0x0002281901007387 */ /* 0x000fe20000100800 */
[----:B0-----:R-:W-:-:S03]  /*25ad0*/  SEL R0, R3, R23, !P2 ;  /* 0x0000001703007207 */ /* 0x001fc60005000000 */
[----:B------:R0:W-:Y:S01]  /*25ae0*/  STL [R1+0x224], R10 ;  /* 0x0002240a01007387 */ /* 0x0001e20000100800 */
[----:B------:R-:W-:-:S03]  /*25af0*/  SEL R22, R3, R22, !P2 ;  /* 0x0000001603167207 */ /* 0x000fc60005000000 */
[----:B------:R1:W-:Y:S01]  /*25b00*/  STL [R1+0x220], R0 ;  /* 0x0002200001007387 */ /* 0x0003e20000100800 */
[----:B0-----:R-:W-:-:S03]  /*25b10*/  SEL R10, R3, R21, !P2 ;  /* 0x00000015030a7207 */ /* 0x001fc60005000000 */
[----:B------:R-:W-:Y:S01]  /*25b20*/  STL [R1+0x21c], R22 ;  /* 0x00021c1601007387 */ /* 0x000fe20000100800 */
[C---:B-1----:R-:W-:Y:S02]  /*25b30*/  SEL R0, R3.reuse, R20, !P2 ;  /* 0x0000001403007207 */ /* 0x042fe40005000000 */
[C---:B------:R-:W-:Y:S01]  /*25b40*/  SEL R19, R3.reuse, R19, !P2 ;  /* 0x0000001303137207 */ /* 0x040fe20005000000 */
[----:B------:R0:W-:Y:S04]  /*25b50*/  STL [R1+0x218], R10 ;  /* 0x0002180a01007387 */ /* 0x0001e80000100800 */
[----:B------:R1:W-:Y:S04]  /*25b60*/  STL [R1+0x214], R0 ;  /* 0x0002140001007387 */ /* 0x0003e80000100800 */
[----:B------:R-:W-:Y:S01]  /*25b70*/  STL [R1+0x210], R19 ;  /* 0x0002101301007387 */ /* 0x000fe20000100800 */
[----:B0-----:R-:W-:-:S03]  /*25b80*/  SEL R10, R3, R18, !P2 ;  /* 0x00000012030a7207 */ /* 0x001fc60005000000 */
[----:B------:R-:W2:Y:S01]  /*25b90*/  LDL.LU R29, [R1+0x1d0] ;  /* 0x0001d000011d7983 */ /* 0x000ea20000300800 */
[----:B-1----:R-:W-:-:S03]  /*25ba0*/  SEL R0, R3, R11, !P2 ;  /* 0x0000000b03007207 */ /* 0x002fc60005000000 */
[----:B------:R0:W-:Y:S04]  /*25bb0*/  STL [R1+0x20c], R10 ;  /* 0x00020c0a01007387 */ /* 0x0001e80000100800 */
[----:B0-----:R-:W2:Y:S04]  /*25bc0*/  LDL.LU R10, [R1+0x1cc] ;  /* 0x0001cc00010a7983 */ /* 0x001ea80000300800 */
[----:B------:R0:W-:Y:S04]  /*25bd0*/  STL [R1+0x208], R0 ;  /* 0x0002080001007387 */ /* 0x0001e80000100800 */
[----:B------:R-:W2:Y:S01]  /*25be0*/  LDL.LU R11, [R1+0x1c8] ;  /* 0x0001c800010b7983 */ /* 0x000ea20000300800 */
[----:B------:R-:W-:-:S03]  /*25bf0*/  SEL R17, R3, R17, !P2 ;  /* 0x0000001103117207 */ /* 0x000fc60005000000 */
[----:B------:R-:W2:Y:S04]  /*25c00*/  LDL.LU R27, [R1+0x1c4] ;  /* 0x0001c400011b7983 */ /* 0x000ea80000300800 */
[----:B0-----:R-:W2:Y:S04]  /*25c10*/  LDL.LU R0, [R1+0x1b8] ;  /* 0x0001b80001007983 */ /* 0x001ea80000300800 */
[----:B------:R0:W-:Y:S04]  /*25c20*/  STL [R1+0x204], R17 ;  /* 0x0002041101007387 */ /* 0x0001e80000100800 */
[----:B------:R-:W2:Y:S04]  /*25c30*/  LDL.LU R28, [R1+0x1bc] ;  /* 0x0001bc00011c7983 */ /* 0x000ea80000300800 */
[----:B------:R-:W2:Y:S04]  /*25c40*/  LDL.LU R24, [R1+0x1c0] ;  /* 0x0001c00001187983 */ /* 0x000ea80000300800 */
[----:B------:R-:W2:Y:S04]  /*25c50*/  LDL.LU R23, [R1+0x1b4] ;  /* 0x0001b40001177983 */ /* 0x000ea80000300800 */
[----:B------:R-:W2:Y:S04]  /*25c60*/  LDL.LU R22, [R1+0x1b0] ;  /* 0x0001b00001167983 */ /* 0x000ea80000300800 */
[----:B------:R-:W2:Y:S04]  /*25c70*/  LDL.LU R18, [R1+0x1ac] ;  /* 0x0001ac0001127983 */ /* 0x000ea80000300800 */
[----:B0-----:R-:W2:Y:S01]  /*25c80*/  LDL.LU R17, [R1+0x1a8] ;  /* 0x0001a80001117983 */ /* 0x001ea20000300800 */
[----:B----4-:R-:W-:-:S03]  /*25c90*/  SEL R19, R3, R16, !P2 ;  /* 0x0000001003137207 */ /* 0x010fc60005000000 */
[----:B------:R-:W4:Y:S04]  /*25ca0*/  LDL.LU R16, [R1+0x1a4] ;  /* 0x0001a40001107983 */ /* 0x000f280000300800 */
[----:B------:R0:W-:Y:S01]  /*25cb0*/  STL [R1+0x200], R19 ;  /* 0x0002001301007387 */ /* 0x0001e20000100800 */
[----:B---3--:R-:W-:-:S03]  /*25cc0*/  SEL R20, R3, R4, !P2 ;  /* 0x0000000403147207 */ /* 0x008fc60005000000 */
[----:B------:R-:W3:Y:S01]  /*25cd0*/  LDL.LU R4, [R1+0x1a0] ;  /* 0x0001a00001047983 */ /* 0x000ee20000300800 */
[----:B0-----:R-:W-:-:S03]  /*25ce0*/  SEL R19, R3, R5, !P2 ;  /* 0x0000000503137207 */ /* 0x001fc60005000000 */
[----:B------:R-:W-:Y:S01]  /*25cf0*/  STL [R1+0x1fc], R20 ;  /* 0x0001fc1401007387 */ /* 0x000fe20000100800 */
[----:B------:R-:W-:-:S03]  /*25d00*/  SEL R5, R3, R15, !P2 ;  /* 0x0000000f03057207 */ /* 0x000fc60005000000 */
[----:B------:R-:W-:Y:S01]  /*25d10*/  STL [R1+0x1f8], R19 ;  /* 0x0001f81301007387 */ /* 0x000fe20000100800 */
[----:B------:R-:W-:-:S03]  /*25d20*/  SEL R14, R3, R14, !P2 ;  /* 0x0000000e030e7207 */ /* 0x000fc60005000000 */
[----:B------:R0:W-:Y:S04]  /*25d30*/  STL [R1+0x1f4], R5 ;  /* 0x0001f40501007387 */ /* 0x0001e80000100800 */
[----:B------:R-:W-:Y:S04]  /*25d40*/  STL [R1+0x1f0], R14 ;  /* 0x0001f00e01007387 */ /* 0x000fe80000100800 */
[----:B------:R-:W3:Y:S01]  /*25d50*/  LDL.LU R26, [R1+0x19c] ;  /* 0x00019c00011a7983 */ /* 0x000ee20000300800 */
[C---:B--2---:R-:W-:Y:S02]  /*25d60*/  SEL R13, R3.reuse, R13, !P2 ;  /* 0x0000000d030d7207 */ /* 0x044fe40005000000 */
        /* <DEDUP_REMOVED lines=20> */
[----:B-1----:R-:W-:-:S03]  /*25eb0*/  SEL R10, R3, R0, !P2 ;  /* 0x00000000030a7207 */ /* 0x002fc60005000000 */
[----:B------:R-:W-:Y:S01]  /*25ec0*/  STL [R1+0x1d8], R29 ;  /* 0x0001d81d01007387 */ /* 0x000fe20000100800 */
[C---:B------:R-:W-:Y:S02]  /*25ed0*/  SEL R27, R3.reuse, R28, !P2 ;  /* 0x0000001c031b7207 */ /* 0x040fe40005000000 */
[C---:B------:R-:W-:Y:S01]  /*25ee0*/  SEL R0, R3.reuse, R24, !P2 ;  /* 0x0000001803007207 */ /* 0x040fe20005000000 */
[----:B------:R0:W-:Y:S01]  /*25ef0*/  STL [R1+0x1d4], R10 ;  /* 0x0001d40a01007387 */ /* 0x0001e20000100800 */
[----:B------:R-:W-:-:S03]  /*25f00*/  SEL R22, R3, R22, !P2 ;  /* 0x0000001603167207 */ /* 0x000fc60005000000 */
[----:B------:R-:W-:Y:S01]  /*25f10*/  STL [R1+0x1d0], R27 ;  /* 0x0001d01b01007387 */ /* 0x000fe20000100800 */
[----:B0-----:R-:W-:-:S03]  /*25f20*/  SEL R10, R3, R23, !P2 ;  /* 0x00000017030a7207 */ /* 0x001fc60005000000 */
[----:B------:R0:W-:Y:S04]  /*25f30*/  STL [R1+0x1cc], R0 ;  /* 0x0001cc0001007387 */ /* 0x0001e80000100800 */
[----:B------:R1:W-:Y:S04]  /*25f40*/  STL [R1+0x1c8], R10 ;  /* 0x0001c80a01007387 */ /* 0x0003e80000100800 */
[----:B------:R-:W-:Y:S01]  /*25f50*/  STL [R1+0x1c4], R22 ;  /* 0x0001c41601007387 */ /* 0x000fe20000100800 */
[C---:B0-----:R-:W-:Y:S02]  /*25f60*/  SEL R0, R3.reuse, R18, !P2 ;  /* 0x0000001203007207 */ /* 0x041fe40005000000 */
[----:B-1----:R-:W-:-:S02]  /*25f70*/  SEL R10, R3, R17, !P2 ;  /* 0x00000011030a7207 */ /* 0x002fc40005000000 */
[----:B------:R-:W2:Y:S04]  /*25f80*/  LDL.LU R17, [R1+0x174] ;  /* 0x0001740001117983 */ /* 0x000ea80000300800 */
[----:B------:R4:W-:Y:S04]  /*25f90*/  STL [R1+0x1c0], R0 ;  /* 0x0001c00001007387 */ /* 0x0009e80000100800 */
[----:B------:R-:W-:Y:S04]  /*25fa0*/  STL [R1+0x1bc], R10 ;  /* 0x0001bc0a01007387 */ /* 0x000fe80000100800 */
[----:B------:R-:W2:Y:S01]  /*25fb0*/  LDL.LU R24, [R1+0x16c] ;  /* 0x00016c0001187983 */ /* 0x000ea20000300800 */
[----:B----4-:R-:W-:-:S03]  /*25fc0*/  SEL R0, R3, R16, !P2 ;  /* 0x0000001003007207 */ /* 0x010fc60005000000 */
[----:B------:R-:W4:Y:S04]  /*25fd0*/  LDL.LU R16, [R1+0x158] ;  /* 0x0001580001107983 */ /* 0x000f280000300800 */
[----:B------:R3:W-:Y:S04]  /*25fe0*/  STL [R1+0x1b8], R0 ;  /* 0x0001b80001007387 */ /* 0x0007e80000100800 */
[----:B------:R-:W4:Y:S04]  /*25ff0*/  LDL.LU R23, [R1+0x15c] ;  /* 0x00015c0001177983 */ /* 0x000f280000300800 */
[----:B------:R-:W4:Y:S01]  /*26000*/  LDL.LU R22, [R1+0x160] ;  /* 0x0001600001167983 */ /* 0x000f220000300800 */
[----:B---3--:R-:W-:-:S05]  /*26010*/  SEL R0, R3, R4, !P2 ;  /* 0x0000000403007207 */ /* 0x008fca0005000000 */
[----:B------:R0:W-:Y:S04]  /*26020*/  STL [R1+0x1b4], R0 ;  /* 0x0001b40001007387 */ /* 0x0001e80000100800 */
[----:B------:R-:W3:Y:S04]  /*26030*/  LDL.LU R18, [R1+0x164] ;  /* 0x0001640001127983 */ /* 0x000ee80000300800 */
[----:B------:R-:W3:Y:S01]  /*26040*/  LDL.LU R4, [R1+0x168] ;  /* 0x0001680001047983 */ /* 0x000ee20000300800 */
[----:B0-----:R-:W-:-:S05]  /*26050*/  SEL R0, R3, R26, !P2 ;  /* 0x0000001a03007207 */ /* 0x001fca0005000000 */
[----:B------:R0:W-:Y:S01]  /*26060*/  STL [R1+0x1b0], R0 ;  /* 0x0001b00001007387 */ /* 0x0001e20000100800 */
[----:B--2---:R-:W-:-:S05]  /*26070*/  SEL R10, R3, R25, !P2 ;  /* 0x00000019030a7207 */ /* 0x004fca0005000000 */
        /* <DEDUP_REMOVED lines=16> */
[----:B------:R0:W-:Y:S04]  /*26180*/  STL [R1+0x190], R5 ;  /* 0x0001900501007387 */ /* 0x0001e80000100800 */
[----:B------:R-:W2:Y:S04]  /*26190*/  LDL.LU R27, [R1+0x150] ;  /* 0x00015000011b7983 */ /* 0x000ea80000300800 */
[----:B------:R1:W-:Y:S04]  /*261a0*/  STL [R1+0x18c], R0 ;  /* 0x00018c0001007387 */ /* 0x0003e80000100800 */
[----:B0-----:R-:W2:Y:S04]  /*261b0*/  LDL.LU R5, [R1+0x14c] ;  /* 0x00014c0001057983 */ /* 0x001ea80000300800 */
[----:B------:R-:W2:Y:S01]  /*261c0*/  LDL.LU R13, [R1+0x148] ;  /* 0x00014800010d7983 */ /* 0x000ea20000300800 */
[----:B-1----:R-:W-:-:S03]  /*261d0*/  SEL R0, R3, R11, !P2 ;  /* 0x0000000b03007207 */ /* 0x002fc60005000000 */
[----:B------:R-:W2:Y:S04]  /*261e0*/  LDL.LU R12, [R1+0x144] ;  /* 0x00014400010c7983 */ /* 0x000ea80000300800 */
[----:B------:R0:W-:Y:S04]  /*261f0*/  STL [R1+0x104], R0 ;  /* 0x0001040001007387 */ /* 0x0001e80000100800 */
[----:B------:R-:W2:Y:S04]  /*26200*/  LDL.LU R11, [R1+0x140] ;  /* 0x00014000010b7983 */ /* 0x000ea80000300800 */
[----:B------:R-:W2:Y:S04]  /*26210*/  LDL.LU R21, [R1+0x13c] ;  /* 0x00013c0001157983 */ /* 0x000ea80000300800 */
[----:B------:R-:W2:Y:S04]  /*26220*/  LDL.LU R20, [R1+0x138] ;  /* 0x0001380001147983 */ /* 0x000ea80000300800 */
[----:B------:R-:W2:Y:S04]  /*26230*/  LDL.LU R19, [R1+0x130] ;  /* 0x0001300001137983 */ /* 0x000ea80000300800 */
[----:B------:R-:W2:Y:S04]  /*26240*/  LDL.LU R15, [R1+0x12c] ;  /* 0x00012c00010f7983 */ /* 0x000ea80000300800 */
[----:B------:R-:W2:Y:S01]  /*26250*/  LDL.LU R14, [R1+0x128] ;  /* 0x00012800010e7983 */ /* 0x000ea20000300800 */
[----:B0-----:R-:W-:-:S03]  /*26260*/  SEL R0, R3, R17, !P2 ;  /* 0x0000001103007207 */ /* 0x001fc60005000000 */
[----:B------:R-:W2:Y:S04]  /*26270*/  LDL.LU R17, [R1+0x124] ;  /* 0x0001240001117983 */ /* 0x000ea80000300800 */
[----:B------:R4:W-:Y:S02]  /*26280*/  STL [R1+0x188], R0 ;  /* 0x0001880001007387 */ /* 0x0009e40000100800 */
[C---:B----4-:R-:W-:Y:S02]  /*26290*/  SEL R0, R3.reuse, R16, !P2 ;  /* 0x0000001003007207 */ /* 0x050fe40005000000 */
[----:B------:R-:W4:Y:S01]  /*262a0*/  LDL.LU R16, [R1+0x120] ;  /* 0x0001200001107983 */ /* 0x000f220000300800 */
[C---:B------:R-:W-:Y:S02]  /*262b0*/  SEL R24, R3.reuse, R24, !P2 ;  /* 0x0000001803187207 */ /* 0x040fe40005000000 */
[----:B------:R-:W-:-:S03]  /*262c0*/  SEL R23, R3, R23, !P2 ;  /* 0x0000001703177207 */ /* 0x000fc60005000000 */
[----:B------:R-:W-:Y:S01]  /*262d0*/  STL [R1+0x184], R24 ;  /* 0x0001841801007387 */ /* 0x000fe20000100800 */
[----:B------:R-:W-:-:S03]  /*262e0*/  SEL R22, R3, R22, !P2 ;  /* 0x0000001603167207 */ /* 0x000fc60005000000 */
[----:B------:R3:W-:Y:S04]  /*262f0*/  STL [R1+0x180], R0 ;  /* 0x0001800001007387 */ /* 0x0007e80000100800 */
[----:B------:R-:W-:Y:S04]  /*26300*/  STL [R1+0x17c], R23 ;  /* 0x00017c1701007387 */ /* 0x000fe80000100800 */
[----:B------:R-:W-:Y:S04]  /*26310*/  STL [R1+0x178], R22 ;  /* 0x0001781601007387 */ /* 0x000fe80000100800 */
[----:B------:R-:W4:Y:S01]  /*26320*/  LDL.LU R29, [R1+0x11c] ;  /* 0x00011c00011d7983 */ /* 0x000f220000300800 */
[----:B---3--:R-:W-:-:S02]  /*26330*/  SEL R0, R3, R18, !P2 ;  /* 0x0000001203007207 */ /* 0x008fc40005000000 */
[----:B------:R-:W-:-:S03]  /*26340*/  SEL R4, R3, R4, !P2 ;  /* 0x0000000403047207 */ /* 0x000fc60005000000 */
[----:B------:R0:W-:Y:S04]  /*26350*/  STL [R1+0x174], R0 ;  /* 0x0001740001007387 */ /* 0x0001e80000100800 */
[----:B0-----:R-:W3:Y:S04]  /*26360*/  LDL.LU R0, [R1+0x10c] ;  /* 0x00010c0001007983 */ /* 0x001ee80000300800 */
[----:B------:R0:W-:Y:S04]  /*26370*/  STL [R1+0x170], R4 ;  /* 0x0001700401007387 */ /* 0x0001e80000100800 */
[----:B------:R-:W3:Y:S04]  /*26380*/  LDL.LU R28, [R1+0x110] ;  /* 0x00011000011c7983 */ /* 0x000ee80000300800 */
[----:B------:R-:W3:Y:S04]  /*26390*/  LDL.LU R26, [R1+0x118] ;  /* 0x00011800011a7983 */ /* 0x000ee80000300800 */
[----:B------:R-:W3:Y:S04]  /*263a0*/  LDL.LU R25, [R1+0x114] ;  /* 0x0001140001197983 */ /* 0x000ee80000300800 */
[----:B------:R-:W3:Y:S04]  /*263b0*/  LDL.LU R24, [R1+0xec] ;  /* 0x0000ec0001187983 */ /* 0x000ee80000300800 */
[----:B------:R-:W3:Y:S04]  /*263c0*/  LDL.LU R23, [R1+0xf0] ;  /* 0x0000f00001177983 */ /* 0x000ee80000300800 */
[----:B------:R-:W3:Y:S04]  /*263d0*/  LDL.LU R22, [R1+0xf4] ;  /* 0x0000f40001167983 */ /* 0x000ee80000300800 */
[----:B------:R-:W3:Y:S04]  /*263e0*/  LDL.LU R18, [R1+0x100] ;  /* 0x0001000001127983 */ /* 0x000ee80000300800 */
[----:B0-----:R-:W3:Y:S01]  /*263f0*/  LDL.LU R4, [R1+0xfc] ;  /* 0x0000fc0001047983 */ /* 0x001ee20000300800 */
[----:B--2---:R-:W-:-:S05]  /*26400*/  SEL R10, R3, R10, !P2 ;  /* 0x0000000a030a7207 */ /* 0x004fca0005000000 */
[----:B------:R0:W-:Y:S01]  /*26410*/  STL [R1+0x16c], R10 ;  /* 0x00016c0a01007387 */ /* 0x0001e20000100800 */
[----:B------:R-:W-:-:S03]  /*26420*/  SEL R27, R3, R27, !P2 ;  /* 0x0000001b031b7207 */ /* 0x000fc60005000000 */
[----:B0-----:R-:W2:Y:S01]  /*26430*/  LDL.LU R10, [R1+0x3d50] ;  /* 0x003d5000010a7983 */ /* 0x001ea20000300800 */
[----:B------:R-:W-:-:S03]  /*26440*/  SEL R5, R3, R5, !P2 ;  /* 0x0000000503057207 */ /* 0x000fc60005000000 */
[----:B------:R0:W-:Y:S01]  /*26450*/  STL [R1+0x168], R27 ;  /* 0x0001681b01007387 */ /* 0x0001e20000100800 */
[C---:B------:R-:W-:Y:S02]  /*26460*/  SEL R13, R3.reuse, R13, !P2 ;  /* 0x0000000d030d7207 */ /* 0x040fe40005000000 */
[C---:B------:R-:W-:Y:S01]  /*26470*/  SEL R12, R3.reuse, R12, !P2 ;  /* 0x0000000c030c7207 */ /* 0x040fe20005000000 */
[----:B0-----:R-:W2:Y:S04]  /*26480*/  LDL.LU R27, [R1+0x3d4c] ;  /* 0x003d4c00011b7983 */ /* 0x001ea80000300800 */
[----:B------:R0:W-:Y:S01]  /*26490*/  STL [R1+0x164], R5 ;  /* 0x0001640501007387 */ /* 0x0001e20000100800 */
[C---:B------:R-:W-:Y:S02]  /*264a0*/  SEL R11, R3.reuse, R11, !P2 ;  /* 0x0000000b030b7207 */ /* 0x040fe40005000000 */
[C---:B------:R-:W-:Y:S01]  /*264b0*/  SEL R21, R3.reuse, R21, !P2 ;  /* 0x0000001503157207 */ /* 0x040fe20005000000 */
[----:B0-----:R-:W2:Y:S04]  /*264c0*/  LDL.LU R5, [R1+0xe8] ;  /* 0x0000e80001057983 */ /* 0x001ea80000300800 */
[----:B------:R0:W-:Y:S04]  /*264d0*/  STL [R1+0x160], R13 ;  /* 0x0001600d01007387 */ /* 0x0001e80000100800 */
[----:B0-----:R-:W2:Y:S04]  /*264e0*/  LDL.LU R13, [R1+0x3d48] ;  /* 0x003d4800010d7983 */ /* 0x001ea80000300800 */
[----:B------:R0:W-:Y:S01]  /*264f0*/  STL [R1+0x15c], R12 ;  /* 0x00015c0c01007387 */ /* 0x0001e20000100800 */
[----:B------:R-:W-:-:S03]  /*26500*/  SEL R14, R3, R14, !P2 ;  /* 0x0000000e030e7207 */ /* 0x000fc60005000000 */
[----:B0-----:R-:W2:Y:S04]  /*26510*/  LDL.LU R12, [R1+0x3d44] ;  /* 0x003d4400010c7983 */ /* 0x001ea80000300800 */
[----:B------:R0:W-:Y:S04]  /*26520*/  STL [R1+0x158], R11 ;  /* 0x0001580b01007387 */ /* 0x0001e80000100800 */
[----:B0-----:R-:W2:Y:S04]  /*26530*/  LDL.LU R11, [R1+0x3d40] ;  /* 0x003d4000010b7983 */ /* 0x001ea80000300800 */
[----:B------:R0:W-:Y:S02]  /*26540*/  STL [R1+0x154], R21 ;  /* 0x0001541501007387 */ /* 0x0001e40000100800 */
[----:B0-----:R-:W-:-:S02]  /*26550*/  SEL R21, R3, R20, !P2 ;  /* 0x0000001403157207 */ /* 0x001fc40005000000 */
[C---:B------:R-:W-:Y:S02]  /*26560*/  SEL R20, R3.reuse, R19, !P2 ;  /* 0x0000001303147207 */ /* 0x040fe40005000000 */
[C---:B------:R-:W-:Y:S01]  /*26570*/  SEL R19, R3.reuse, R15, !P2 ;  /* 0x0000000f03137207 */ /* 0x040fe20005000000 */
[----:B------:R0:W-:Y:S04]  /*26580*/  STL [R1+0x150], R21 ;  /* 0x0001501501007387 */ /* 0x0001e80000100800 */
[----:B------:R-:W-:Y:S01]  /*26590*/  STL [R1+0x14c], R20 ;  /* 0x00014c1401007387 */ /* 0x000fe20000100800 */
[----:B------:R-:W-:-:S03]  /*265a0*/  SEL R17, R3, R17, !P2 ;  /* 0x0000001103117207 */ /* 0x000fc60005000000 */
[----:B------:R-:W2:Y:S04]  /*265b0*/  LDL.LU R15, [R1+0x78] ;  /* 0x00007800010f7983 */ /* 0x000ea80000300800 */
[----:B------:R-:W-:Y:S04]  /*265c0*/  STL [R1+0x148], R19 ;  /* 0x0001481301007387 */ /* 0x000fe80000100800 */
[----:B------:R1:W-:Y:S04]  /*265d0*/  STL [R1+0x144], R14 ;  /* 0x0001440e01007387 */ /* 0x0003e80000100800 */
[----:B0-----:R-:W2:Y:S04]  /*265e0*/  LDL.LU R21, [R1+0xc4] ;  /* 0x0000c40001157983 */ /* 0x001ea80000300800 */
[----:B-1----:R-:W2:Y:S04]  /*265f0*/  LDL.LU R14, [R1+0xe0] ;  /* 0x0000e000010e7983 */ /* 0x002ea80000300800 */
[----:B------:R0:W-:Y:S04]  /*26600*/  STL [R1+0x140], R17 ;  /* 0x0001401101007387 */ /* 0x0001e80000100800 */
[----:B------:R-:W2:Y:S04]  /*26610*/  LDL.LU R20, [R1+0xc8] ;  /* 0x0000c80001147983 */ /* 0x000ea80000300800 */
[----:B------:R-:W2:Y:S01]  /*26620*/  LDL.LU R19, [R1+0xdc] ;  /* 0x0000dc0001137983 */ /* 0x000ea20000300800 */
[----:B----4-:R-:W-:-:S05]  /*26630*/  SEL R16, R3, R16, !P2 ;  /* 0x0000001003107207 */ /* 0x010fca0005000000 */
[----:B------:R1:W-:Y:S04]  /*26640*/  STL [R1+0x13c], R16 ;  /* 0x00013c1001007387 */ /* 0x0003e80000100800 */
[----:B0-----:R-:W4:Y:S04]  /*26650*/  LDL.LU R17, [R1+0xd4] ;  /* 0x0000d40001117983 */ /* 0x001f280000300800 */
[----:B-1----:R-:W4:Y:S01]  /*26660*/  LDL.LU R16, [R1+0xd0] ;  /* 0x0000d00001107983 */ /* 0x002f220000300800 */
[----:B------:R-:W-:-:S05]  /*26670*/  SEL R29, R3, R29, !P2 ;  /* 0x0000001d031d7207 */ /* 0x000fca0005000000 */
[----:B------:R-:W-:Y:S01]  /*26680*/  STL [R1+0x138], R29 ;  /* 0x0001381d01007387 */ /* 0x000fe20000100800 */
[----:B---3--:R-:W-:-:S05]  /*26690*/  SEL R0, R3, R0, !P2 ;  /* 0x0000000003007207 */ /* 0x008fca0005000000 */
[----:B------:R0:W-:Y:S01]  /*266a0*/  STL [R1+0x130], R0 ;  /* 0x0001300001007387 */ /* 0x0001e20000100800 */
[C---:B------:R-:W-:Y:S02]  /*266b0*/  SEL R28, R3.reuse, R28, !P2 ;  /* 0x0000001c031c7207 */ /* 0x040fe40005000000 */
[----:B------:R-:W-:-:S03]  /*266c0*/  SEL R26, R3, R26, !P2 ;  /* 0x0000001a031a7207 */ /* 0x000fc60005000000 */
[----:B------:R-:W-:Y:S01]  /*266d0*/  STL [R1+0x12c], R28 ;  /* 0x00012c1c01007387 */ /* 0x000fe20000100800 */
[----:B0-----:R-:W-:-:S03]  /*266e0*/  SEL R0, R3, R25, !P2 ;  /* 0x0000001903007207 */ /* 0x001fc60005000000 */
[----:B------:R-:W-:Y:S01]  /*266f0*/  STL [R1+0x128], R26 ;  /* 0x0001281a01007387 */ /* 0x000fe20000100800 */
[----:B------:R-:W-:-:S03]  /*26700*/  SEL R24, R3, R24, !P2 ;  /* 0x0000001803187207 */ /* 0x000fc60005000000 */
[----:B------:R0:W-:Y:S01]  /*26710*/  STL [R1+0x124], R0 ;  /* 0x0001240001007387 */ /* 0x0001e20000100800 */
[----:B------:R-:W-:-:S03]  /*26720*/  SEL R23, R3, R23, !P2 ;  /* 0x0000001703177207 */ /* 0x000fc60005000000 */
[----:B------:R-:W-:Y:S01]  /*26730*/  STL [R1+0x120], R24 ;  /* 0x0001201801007387 */ /* 0x000fe20000100800 */
[C---:B0-----:R-:W-:Y:S02]  /*26740*/  SEL R0, R3.reuse, R22, !P2 ;  /* 0x0000001603007207 */ /* 0x041fe40005000000 */
[C---:B------:R-:W-:Y:S01]  /*26750*/  SEL R18, R3.reuse, R18, !P2 ;  /* 0x0000001203127207 */ /* 0x040fe20005000000 */
[----:B------:R-:W-:Y:S01]  /*26760*/  STL [R1+0x11c], R23 ;  /* 0x00011c1701007387 */ /* 0x000fe20000100800 */
[----:B------:R-:W-:-:S03]  /*26770*/  SEL R4, R3, R4, !P2 ;  /* 0x0000000403047207 */ /* 0x000fc60005000000 */
[----:B------:R0:W-:Y:S04]  /*26780*/  STL [R1+0x118], R0 ;  /* 0x0001180001007387 */ /* 0x0001e80000100800 */
[----:B0-----:R-:W3:Y:S04]  /*26790*/  LDL.LU R0, [R1+0xa8] ;  /* 0x0000a80001007983 */ /* 0x001ee80000300800 */
[----:B------:R0:W-:Y:S04]  /*267a0*/  STL [R1+0x114], R18 ;  /* 0x0001141201007387 */ /* 0x0001e80000100800 */
[----:B0-----:R-:W3:Y:S04]  /*267b0*/  LDL.LU R18, [R1+0xbc] ;  /* 0x0000bc0001127983 */ /* 0x001ee80000300800 */
[----:B------:R0:W-:Y:S04]  /*267c0*/  STL [R1+0x110], R4 ;  /* 0x0001100401007387 */ /* 0x0001e80000100800 */
[----:B0-----:R-:W3:Y:S01]  /*267d0*/  LDL.LU R4, [R1+0xc0] ;  /* 0x0000c00001047983 */ /* 0x001ee20000300800 */
[----:B--2---:R-:W-:-:S05]  /*267e0*/  SEL R22, R3, R5, !P2 ;  /* 0x0000000503167207 */ /* 0x004fca0005000000 */
[----:B------:R-:W-:Y:S01]  /*267f0*/  STL [R1+0x10c], R22 ;  /* 0x00010c1601007387 */ /* 0x000fe20000100800 */
[C---:B------:R-:W-:Y:S02]  /*26800*/  SEL R13, R3.reuse, R13, !P2 ;  /* 0x0000000d030d7207 */ /* 0x040fe40005000000 */
[C---:B------:R-:W-:Y:S02]  /*26810*/  SEL R5, R3.reuse, R12, !P2 ;  /* 0x0000000c03057207 */ /* 0x040fe40005000000 */
[----:B------:R-:W2:Y:S01]  /*26820*/  LDL.LU R12, [R1+0xcc] ;  /* 0x0000cc00010c7983 */ /* 0x000ea20000300800 */
[----:B------:R-:W-:-:S05]  /*26830*/  SEL R11, R3, R11, !P2 ;  /* 0x0000000b030b7207 */ /* 0x000fca0005000000 */
[----:B------:R0:W-:Y:S04]  /*26840*/  STL [R1+0x100], R11 ;  /* 0x0001000b01007387 */ /* 0x0001e80000100800 */
[----:B0-----:R-:W2:Y:S04]  /*26850*/  LDL.LU R11, [R1+0xb8] ;  /* 0x0000b800010b7983 */ /* 0x001ea80000300800 */
[----:B------:R0:W-:Y:S04]  /*26860*/  STL [R1+0xfc], R5 ;  /* 0x0000fc0501007387 */ /* 0x0001e80000100800 */
[----:B------:R-:W2:Y:S04]  /*26870*/  LDL.LU R29, [R1+0xac] ;  /* 0x0000ac00011d7983 */ /* 0x000ea80000300800 */
[----:B------:R-:W2:Y:S01]  /*26880*/  LDL.LU R28, [R1+0xb4] ;  /* 0x0000b400011c7983 */ /* 0x000ea20000300800 */
[----:B------:R-:W-:-:S03]  /*26890*/  SEL R22, R3, R15, !P2 ;  /* 0x0000000f03167207 */ /* 0x000fc60005000000 */
[----:B0-----:R-:W2:Y:S04]  /*268a0*/  LDL.LU R5, [R1+0x238] ;  /* 0x0002380001057983 */ /* 0x001ea80000300800 */
[----:B------:R0:W-:Y:S04]  /*268b0*/  STL [R1+0xf4], R13 ;  /* 0x0000f40d01007387 */ /* 0x0001e80000100800 */
[----:B------:R-:W2:Y:S01]  /*268c0*/  LDL.LU R15, [R1+0xb0] ;  /* 0x0000b000010f7983 */ /* 0x000ea20000300800 */
[----:B0-----:R-:W-:-:S03]  /*268d0*/  SEL R13, R3, R21, !P2 ;  /* 0x00000015030d7207 */ /* 0x001fc60005000000 */
[----:B------:R-:W-:Y:S01]  /*268e0*/  STL [R1+0xf0], R22 ;  /* 0x0000f01601007387 */ /* 0x000fe20000100800 */
[----:B------:R-:W-:-:S03]  /*268f0*/  SEL R21, R3, R14, !P2 ;  /* 0x0000000e03157207 */ /* 0x000fc60005000000 */
[----:B------:R-:W2:Y:S04]  /*26900*/  LDL.LU R14, [R1+0xa0] ;  /* 0x0000a000010e7983 */ /* 0x000ea80000300800 */
[----:B------:R0:W-:Y:S01]  /*26910*/  STL [R1+0xec], R13 ;  /* 0x0000ec0d01007387 */ /* 0x0001e20000100800 */
[----:B------:R-:W-:-:S03]  /*26920*/  SEL R19, R3, R19, !P2 ;  /* 0x0000001303137207 */ /* 0x000fc60005000000 */
[----:B------:R-:W-:Y:S01]  /*26930*/  STL [R1+0xe8], R21 ;  /* 0x0000e81501007387 */ /* 0x000fe20000100800 */
[----:B0-----:R-:W-:-:S05]  /*26940*/  SEL R13, R3, R20, !P2 ;  /* 0x00000014030d7207 */ /* 0x001fca0005000000 */
[----:B------:R0:W-:Y:S04]  /*26950*/  STL [R1+0xe4], R13 ;  /* 0x0000e40d01007387 */ /* 0x0001e80000100800 */
[----:B------:R1:W-:Y:S04]  /*26960*/  STL [R1+0xe0], R19 ;  /* 0x0000e01301007387 */ /* 0x0003e80000100800 */
[----:B------:R-:W2:Y:S01]  /*26970*/  LDL.LU R26, [R1+0x98] ;  /* 0x00009800011a7983 */ /* 0x000ea20000300800 */
[C---:B----4-:R-:W-:Y:S02]  /*26980*/  SEL R17, R3.reuse, R17, !P2 ;  /* 0x0000001103117207 */ /* 0x050fe40005000000 */
[----:B0-----:R-:W-:-:S03]  /*26990*/  SEL R13, R3, R16, !P2 ;  /* 0x00000010030d7207 */ /* 0x001fc60005000000 */
[----:B------:R0:W-:Y:S04]  /*269a0*/  STL [R1+0xdc], R17 ;  /* 0x0000dc1101007387 */ /* 0x0001e80000100800 */
[----:B------:R-:W4:Y:S04]  /*269b0*/  LDL.LU R25, [R1+0x94] ;  /* 0x0000940001197983 */ /* 0x000f280000300800 */
[----:B------:R3:W-:Y:S04]  /*269c0*/  STL [R1+0xd4], R13 ;  /* 0x0000d40d01007387 */ /* 0x0007e80000100800 */
[----:B------:R-:W4:Y:S04]  /*269d0*/  LDL.LU R24, [R1+0x90] ;  /* 0x0000900001187983 */ /* 0x000f280000300800 */
[----:B------:R-:W4:Y:S04]  /*269e0*/  LDL.LU R23, [R1+0x80] ;  /* 0x0000800001177983 */ /* 0x000f280000300800 */
[----:B------:R-:W4:Y:S04]  /*269f0*/  LDL.LU R22, [R1+0x7c] ;  /* 0x00007c0001167983 */ /* 0x000f280000300800 */
[----:B------:R-:W4:Y:S04]  /*26a00*/  LDL.LU R21, [R1+0x74] ;  /* 0x0000740001157983 */ /* 0x000f280000300800 */
[----:B------:R-:W4:Y:S04]  /*26a10*/  LDL.LU R20, [R1+0x70] ;  /* 0x0000700001147983 */ /* 0x000f280000300800 */
[----:B-1----:R-:W4:Y:S04]  /*26a20*/  LDL.LU R19, [R1+0x6c] ;  /* 0x00006c0001137983 */ /* 0x002f280000300800 */
[----:B0-----:R-:W4:Y:S04]  /*26a30*/  LDL.LU R17, [R1+0x68] ;  /* 0x0000680001117983 */ /* 0x001f280000300800 */
[----:B------:R-:W4:Y:S01]  /*26a40*/  LDL.LU R16, [R1+0x64] ;  /* 0x0000640001107983 */ /* 0x000f220000300800 */
[----:B---3--:R-:W-:-:S02]  /*26a50*/  SEL R13, R3, R0, !P2 ;  /* 0x00000000030d7207 */ /* 0x008fc40005000000 */
[C---:B------:R-:W-:Y:S02]  /*26a60*/  SEL R0, R3.reuse, R4, !P2 ;  /* 0x0000000403007207 */ /* 0x040fe40005000000 */
[----:B--2---:R-:W-:-:S05]  /*26a70*/  SEL R12, R3, R12, !P2 ;  /* 0x0000000c030c7207 */ /* 0x004fca0005000000 */
[----:B------:R0:W-:Y:S04]  /*26a80*/  STL [R1+0xd0], R12 ;  /* 0x0000d00c01007387 */ /* 0x0001e80000100800 */
[----:B------:R1:W-:Y:S01]  /*26a90*/  STL [R1+0xcc], R13 ;  /* 0x0000cc0d01007387 */ /* 0x0003e20000100800 */
[----:B0-----:R-:W-:-:S03]  /*26aa0*/  SEL R12, R3, R18, !P2 ;  /* 0x00000012030c7207 */ /* 0x001fc60005000000 */
[----:B------:R-:W2:Y:S04]  /*26ab0*/  LDL.LU R18, [R1+0x28] ;  /* 0x0000280001127983 */ /* 0x000ea80000300800 */
[----:B------:R-:W-:Y:S04]  /*26ac0*/  STL [R1+0xc8], R12 ;  /* 0x0000c80c01007387 */ /* 0x000fe80000100800 */
[----:B------:R-:W3:Y:S01]  /*26ad0*/  LDL.LU R4, [R1+0x5c] ;  /* 0x00005c0001047983 */ /* 0x000ee20000300800 */
[----:B-1----:R-:W-:-:S03]  /*26ae0*/  SEL R13, R3, R11, !P2 ;  /* 0x0000000b030d7207 */ /* 0x002fc60005000000 */
[----:B------:R0:W-:Y:S01]  /*26af0*/  STL [R1+0xc4], R0 ;  /* 0x0000c40001007387 */ /* 0x0001e20000100800 */
[----:B------:R-:W-:-:S03]  /*26b00*/  SEL R11, R3, R29, !P2 ;  /* 0x0000001d030b7207 */ /* 0x000fc60005000000 */
[----:B0-----:R-:W3:Y:S04]  /*26b10*/  LDL.LU R0, [R1+0x58] ;  /* 0x0000580001007983 */ /* 0x001ee80000300800 */
[----:B------:R-:W3:Y:S01]  /*26b20*/  LDL.LU R12, [R1+0x50] ;  /* 0x00005000010c7983 */ /* 0x000ee20000300800 */
[----:B------:R-:W-:-:S03]  /*26b30*/  SEL R5, R3, R5, !P2 ;  /* 0x0000000503057207 */ /* 0x000fc60005000000 */
[----:B------:R0:W-:Y:S04]  /*26b40*/  STL [R1+0xc0], R13 ;  /* 0x0000c00d01007387 */ /* 0x0001e80000100800 */
[----:B------:R1:W-:Y:S01]  /*26b50*/  STL [R1+0xbc], R11 ;  /* 0x0000bc0b01007387 */ /* 0x0003e20000100800 */
[C---:B------:R-:W-:Y:S02]  /*26b60*/  SEL R15, R3.reuse, R15, !P2 ;  /* 0x0000000f030f7207 */ /* 0x040fe40005000000 */
[C---:B0-----:R-:W-:Y:S01]  /*26b70*/  SEL R13, R3.reuse, R28, !P2 ;  /* 0x0000001c030d7207 */ /* 0x041fe20005000000 */
[----:B-1----:R-:W3:Y:S01]  /*26b80*/  LDL.LU R11, [R1+0x38] ;  /* 0x00003800010b7983 */ /* 0x002ee20000300800 */
[----:B------:R-:W-:-:S03]  /*26b90*/  SEL R28, R3, R14, !P2 ;  /* 0x0000000e031c7207 */ /* 0x000fc60005000000 */
[----:B------:R-:W-:Y:S04]  /*26ba0*/  STL [R1+0xb8], R13 ;  /* 0x0000b80d01007387 */ /* 0x000fe80000100800 */
[----:B------:R0:W-:Y:S04]  /*26bb0*/  STL [R1+0xb4], R5 ;  /* 0x0000b40501007387 */ /* 0x0001e80000100800 */
[----:B0-----:R-:W3:Y:S04]  /*26bc0*/  LDL.LU R5, [R1+0x108] ;  /* 0x0001080001057983 */ /* 0x001ee80000300800 */
[----:B------:R-:W3:Y:S04]  /*26bd0*/  LDL.LU R13, [R1+0xf8] ;  /* 0x0000f800010d7983 */ /* 0x000ee80000300800 */
[----:B------:R0:W-:Y:S01]  /*26be0*/  STL [R1+0xb0], R15 ;  /* 0x0000b00f01007387 */ /* 0x0001e20000100800 */
[----:B------:R-:W-:-:S03]  /*26bf0*/  SEL R26, R3, R26, !P2 ;  /* 0x0000001a031a7207 */ /* 0x000fc60005000000 */
[----:B0-----:R-:W3:Y:S04]  /*26c00*/  LDL.LU R15, [R1+0x34] ;  /* 0x00003400010f7983 */ /* 0x001ee80000300800 */
[----:B------:R-:W3:Y:S04]  /*26c10*/  LDL.LU R14, [R1+0x30] ;  /* 0x00003000010e7983 */ /* 0x000ee80000300800 */
[----:B------:R0:W-:Y:S04]  /*26c20*/  STL [R1+0xac], R28 ;  /* 0x0000ac1c01007387 */ /* 0x0001e80000100800 */
[----:B------:R-:W3:Y:S04]  /*26c30*/  LDL.LU R29, [R1+0xd8] ;  /* 0x0000d800011d7983 */ /* 0x000ee80000300800 */
[----:B0-----:R-:W3:Y:S04]  /*26c40*/  LDL.LU R28, [R1+0x8c] ;  /* 0x00008c00011c7983 */ /* 0x001ee80000300800 */
[----:B------:R0:W-:Y:S04]  /*26c50*/  STL [R1+0xa8], R26 ;  /* 0x0000a81a01007387 */ /* 0x0001e80000100800 */
[----:B0-----:R-:W3:Y:S01]  /*26c60*/  LDL.LU R26, [R1+0x3d3c] ;  /* 0x003d3c00011a7983 */ /* 0x001ee20000300800 */
[----:B----4-:R-:W-:-:S05]  /*26c70*/  SEL R25, R3, R25, !P2 ;  /* 0x0000001903197207 */ /* 0x010fca0005000000 */
[----:B------:R0:W-:Y:S01]  /*26c80*/  STL [R1+0xa0], R25 ;  /* 0x0000a01901007387 */ /* 0x0001e20000100800 */
[C---:B------:R-:W-:Y:S02]  /*26c90*/  SEL R24, R3.reuse, R24, !P2 ;  /* 0x0000001803187207 */ /* 0x040fe40005000000 */
[C---:B------:R-:W-:Y:S01]  /*26ca0*/  SEL R23, R3.reuse, R23, !P2 ;  /* 0x0000001703177207 */ /* 0x040fe20005000000 */
[----:B0-----:R-:W4:Y:S01]  /*26cb0*/  LDL.LU R25, [R1+0x3d38] ;  /* 0x003d380001197983 */ /* 0x001f220000300800 */
[----:B------:R-:W-:-:S03]  /*26cc0*/  SEL R22, R3, R22, !P2 ;  /* 0x0000001603167207 */ /* 0x000fc60005000000 */
        /* <DEDUP_REMOVED lines=8> */
[----:B0-----:R-:W4:Y:S04]  /*26d50*/  LDL.LU R23, [R1+0x3d30] ;  /* 0x003d300001177983 */ /* 0x001f280000300800 */
[----:B------:R0:W-:Y:S04]  /*26d60*/  STL [R1+0x90], R22 ;  /* 0x0000901601007387 */ /* 0x0001e80000100800 */
        /* <DEDUP_REMOVED lines=8> */
[----:B0-----:R-:W2:Y:S04]  /*26df0*/  LDL.LU R17, [R1+0x3d1c] ;  /* 0x003d1c0001117983 */ /* 0x001ea80000300800 */
[----:B------:R0:W-:Y:S04]  /*26e00*/  STL [R1+0x70], R16 ;  /* 0x0000701001007387 */ /* 0x0001e80000100800 */
[----:B0-----:R-:W3:Y:S01]  /*26e10*/  LDL.LU R16, [R1+0x3d18] ;  /* 0x003d180001107983 */ /* 0x001ee20000300800 */
[----:B--2---:R-:W-:-:S02]  /*26e20*/  SEL R17, R3, R17, !P2 ;  /* 0x0000001103117207 */ /* 0x004fc40005000000 */
[----:B---3--:R-:W-:-:S05]  /*26e30*/  SEL R16, R3, R16, !P2 ;  /* 0x0000001003107207 */ /* 0x008fca0005000000 */
[----:B------:R0:W-:Y:S04]  /*26e40*/  STL [R1+0x6c], R16 ;  /* 0x00006c1001007387 */ /* 0x0001e80000100800 */
[----:B0-----:R-:W2:Y:S04]  /*26e50*/  LDL.LU R16, [R1+0x54] ;  /* 0x0000540001107983 */ /* 0x001ea80000300800 */
[----:B------:R0:W-:Y:S04]  /*26e60*/  STL [R1+0x68], R17 ;  /* 0x0000681101007387 */ /* 0x0001e80000100800 */
[----:B0-----:R-:W3:Y:S01]  /*26e70*/  LDL.LU R17, [R1+0x134] ;  /* 0x0001340001117983 */ /* 0x001ee20000300800 */
[----:B------:R-:W-:-:S02]  /*26e80*/  SEL R18, R3, R18, !P2 ;  /* 0x0000001203127207 */ /* 0x000fc40005000000 */
[C---:B------:R-:W-:Y:S02]  /*26e90*/  SEL R4, R3.reuse, R4, !P2 ;  /* 0x0000000403047207 */ /* 0x040fe40005000000 */
[C---:B------:R-:W-:Y:S01]  /*26ea0*/  SEL R0, R3.reuse, R0, !P2 ;  /* 0x0000000003007207 */ /* 0x040fe20005000000 */
[----:B------:R0:W-:Y:S01]  /*26eb0*/  STL [R1+0x64], R18 ;  /* 0x0000641201007387 */ /* 0x0001e20000100800 */
[C---:B------:R-:W-:Y:S02]  /*26ec0*/  SEL R12, R3.reuse, R12, !P2 ;  /* 0x0000000c030c7207 */ /* 0x040fe40005000000 */
[C---:B------:R-:W-:Y:S01]  /*26ed0*/  SEL R11, R3.reuse, R11, !P2 ;  /* 0x0000000b030b7207 */ /* 0x040fe20005000000 */
[----:B0-----:R-:W4:Y:S04]  /*26ee0*/  LDL.LU R18, [R1+0x3d14] ;  /* 0x003d140001127983 */ /* 0x001f280000300800 */
[----:B------:R0:W-:Y:S01]  /*26ef0*/  STL [R1+0x60], R4 ;  /* 0x0000600401007387 */ /* 0x0001e20000100800 */
[----:B------:R-:W-:-:S03]  /*26f00*/  SEL R5, R3, R5, !P2 ;  /* 0x0000000503057207 */ /* 0x000fc60005000000 */
[----:B0-----:R-:W4:Y:S04]  /*26f10*/  LDL.LU R4, [R1+0x3d10] ;  /* 0x003d100001047983 */ /* 0x001f280000300800 */
[----:B------:R0:W-:Y:S01]  /*26f20*/  STL [R1+0x5c], R0 ;  /* 0x00005c0001007387 */ /* 0x0001e20000100800 */
[----:B------:R-:W-:-:S03]  /*26f30*/  SEL R13, R3, R13, !P2 ;  /* 0x0000000d030d7207 */ /* 0x000fc60005000000 */
[----:B0-----:R-:W4:Y:S01]  /*26f40*/  LDL.LU R0, [R1+0x18] ;  /* 0x0000180001007983 */ /* 0x001f220000300800 */
[C---:B------:R-:W-:Y:S02]  /*26f50*/  SEL R15, R3.reuse, R15, !P2 ;  /* 0x0000000f030f7207 */ /* 0x040fe40005000000 */
[C---:B------:R-:W-:Y:S02]  /*26f60*/  SEL R14, R3.reuse, R14, !P2 ;  /* 0x0000000e030e7207 */ /* 0x040fe40005000000 */
[----:B--2---:R-:W-:-:S05]  /*26f70*/  SEL R16, R3, R16, !P2 ;  /* 0x0000001003107207 */ /* 0x004fca0005000000 */
[----:B------:R0:W-:Y:S01]  /*26f80*/  STL [R1+0x58], R16 ;  /* 0x0000581001007387 */ /* 0x0001e20000100800 */
[----:B---3--:R-:W-:-:S03]  /*26f90*/  SEL R17, R3, R17, !P2 ;  /* 0x0000001103117207 */ /* 0x008fc60005000000 */
[----:B0-----:R-:W2:Y:S04]  /*26fa0*/  LDL.LU R16, [R1+0x3c] ;  /* 0x00003c0001107983 */ /* 0x001ea80000300800 */
[----:B------:R0:W-:Y:S04]  /*26fb0*/  STL [R1+0x54], R12 ;  /* 0x0000540c01007387 */ /* 0x0001e80000100800 */
[----:B0-----:R-:W3:Y:S04]  /*26fc0*/  LDL.LU R12, [R1+0x44] ;  /* 0x00004400010c7983 */ /* 0x001ee80000300800 */
[----:B------:R0:W-:Y:S04]  /*26fd0*/  STL [R1+0x50], R17 ;  /* 0x0000501101007387 */ /* 0x0001e80000100800 */
[----:B0-----:R-:W3:Y:S04]  /*26fe0*/  LDL.LU R17, [R1+0x4c] ;  /* 0x00004c0001117983 */ /* 0x001ee80000300800 */
[----:B------:R0:W-:Y:S04]  /*26ff0*/  STL [R1+0x48], R11 ;  /* 0x0000480b01007387 */ /* 0x0001e80000100800 */
[----:B0-----:R-:W3:Y:S04]  /*27000*/  LDL.LU R11, [R1+0x24] ;  /* 0x00002400010b7983 */ /* 0x001ee80000300800 */
[----:B------:R0:W-:Y:S04]  /*27010*/  STL [R1+0x40], R5 ;  /* 0x0000400501007387 */ /* 0x0001e80000100800 */
[----:B0-----:R-:W4:Y:S04]  /*27020*/  LDL.LU R5, [R1+0x3d0c] ;  /* 0x003d0c0001057983 */ /* 0x001f280000300800 */
[----:B------:R0:W-:Y:S04]  /*27030*/  STL [R1+0x38], R13 ;  /* 0x0000380d01007387 */ /* 0x0001e80000100800 */
[----:B0-----:R-:W3:Y:S04]  /*27040*/  LDL.LU R13, [R1+0x1c] ;  /* 0x00001c00010d7983 */ /* 0x001ee80000300800 */
[----:B------:R0:W-:Y:S04]  /*27050*/  STL [R1+0x34], R15 ;  /* 0x0000340f01007387 */ /* 0x0001e80000100800 */
[----:B0-----:R-:W2:Y:S04]  /*27060*/  LDL.LU R15, [R1+0x3d08] ;  /* 0x003d0800010f7983 */ /* 0x001ea80000300800 */
[----:B------:R0:W-:Y:S04]  /*27070*/  STL [R1+0x30], R14 ;  /* 0x0000300e01007387 */ /* 0x0001e80000100800 */
[----:B0-----:R-:W4:Y:S01]  /*27080*/  LDL.LU R14, [R1+0x3d04] ;  /* 0x003d0400010e7983 */ /* 0x001f220000300800 */
[----:B------:R-:W-:-:S02]  /*27090*/  SEL R29, R3, R29, !P2 ;  /* 0x0000001d031d7207 */ /* 0x000fc40005000000 */
[----:B------:R-:W-:-:S03]  /*270a0*/  SEL R28, R3, R28, !P2 ;  /* 0x0000001c031c7207 */ /* 0x000fc60005000000 */
[----:B------:R-:W-:Y:S01]  /*270b0*/  STL [R1+0x28], R29 ;  /* 0x0000281d01007387 */ /* 0x000fe20000100800 */
[C---:B--2---:R-:W-:Y:S02]  /*270c0*/  SEL R15, R3.reuse, R15, !P2 ;  /* 0x0000000f030f7207 */ /* 0x044fe40005000000 */
[----:B----4-:R-:W-:-:S05]  /*270d0*/  SEL R14, R3, R14, !P2 ;  /* 0x0000000e030e7207 */ /* 0x010fca0005000000 */
[----:B------:R0:W-:Y:S04]  /*270e0*/  STL [R1+0x3c18], R14 ;  /* 0x003c180e01007387 */ /* 0x0001e80000100800 */
[----:B------:R-:W-:Y:S04]  /*270f0*/  STL [R1+0x20], R28 ;  /* 0x0000201c01007387 */ /* 0x000fe80000100800 */
[----:B0-----:R-:W2:Y:S04]  /*27100*/  LDL.LU R14, [R1+0x2c] ;  /* 0x00002c00010e7983 */ /* 0x001ea80000300800 */
[----:B------:R0:W-:Y:S04]  /*27110*/  STL [R1+0x3c1c], R15 ;  /* 0x003c1c0f01007387 */ /* 0x0001e80000100800 */
[----:B0-----:R-:W4:Y:S01]  /*27120*/  LDL.LU R15, [R1+0x14] ;  /* 0x00001400010f7983 */ /* 0x001f220000300800 */
[----:B------:R-:W-:-:S02]  /*27130*/  SEL R28, R3, R5, !P2 ;  /* 0x00000005031c7207 */ /* 0x000fc40005000000 */
[C---:B------:R-:W-:Y:S02]  /*27140*/  SEL R5, R3.reuse, R4, !P2 ;  /* 0x0000000403057207 */ /* 0x040fe40005000000 */
[C---:B------:R-:W-:Y:S02]  /*27150*/  SEL R4, R3.reuse, R18, !P2 ;  /* 0x0000001203047207 */ /* 0x040fe40005000000 */
[C---:B------:R-:W-:Y:S01]  /*27160*/  SEL R29, R3.reuse, R19, !P2 ;  /* 0x00000013031d7207 */ /* 0x040fe20005000000 */
[----:B------:R-:W-:Y:S01]  /*27170*/  STL [R1+0x3c20], R28 ;  /* 0x003c201c01007387 */ /* 0x000fe20000100800 */
[C---:B------:R-:W-:Y:S02]  /*27180*/  SEL R0, R3.reuse, R0, !P2 ;  /* 0x0000000003007207 */ /* 0x040fe40005000000 */
[C---:B------:R-:W-:Y:S01]  /*27190*/  SEL R16, R3.reuse, R16, !P2 ;  /* 0x0000001003107207 */ /* 0x040fe20005000000 */
[----:B------:R-:W-:Y:S01]  /*271a0*/  STL [R1+0x3c24], R5 ;  /* 0x003c240501007387 */ /* 0x000fe20000100800 */
[----:B---3--:R-:W-:-:S02]  /*271b0*/  SEL R12, R3, R12, !P2 ;  /* 0x0000000c030c7207 */ /* 0x008fc40005000000 */
[C---:B------:R-:W-:Y:S01]  /*271c0*/  SEL R17, R3.reuse, R17, !P2 ;  /* 0x0000001103117207 */ /* 0x040fe20005000000 */
[----:B------:R-:W-:Y:S01]  /*271d0*/  STL [R1+0x3c28], R4 ;  /* 0x003c280401007387 */ /* 0x000fe20000100800 */
[----:B------:R-:W-:-:S03]  /*271e0*/  SEL R11, R3, R11, !P2 ;  /* 0x0000000b030b7207 */ /* 0x000fc60005000000 */
[----:B------:R-:W-:Y:S01]  /*271f0*/  STL [R1+0x3c2c], R29 ;  /* 0x003c2c1d01007387 */ /* 0x000fe20000100800 */
[C---:B------:R-:W-:Y:S02]  /*27200*/  SEL R13, R3.reuse, R13, !P2 ;  /* 0x0000000d030d7207 */ /* 0x040fe40005000000 */
[C---:B------:R-:W-:Y:S02]  /*27210*/  SEL R20, R3.reuse, R20, !P2 ;  /* 0x0000001403147207 */ /* 0x040fe40005000000 */
[C---:B------:R-:W-:Y:S02]  /*27220*/  SEL R21, R3.reuse, R21, !P2 ;  /* 0x0000001503157207 */ /* 0x040fe40005000000 */
[C---:B------:R-:W-:Y:S02]  /*27230*/  SEL R22, R3.reuse, R22, !P2 ;  /* 0x0000001603167207 */ /* 0x040fe40005000000 */
[C---:B------:R-:W-:Y:S02]  /*27240*/  SEL R23, R3.reuse, R23, !P2 ;  /* 0x0000001703177207 */ /* 0x040fe40005000000 */
[----:B------:R-:W-:-:S02]  /*27250*/  SEL R24, R3, R24, !P2 ;  /* 0x0000001803187207 */ /* 0x000fc40005000000 */
[C---:B--2---:R-:W-:Y:S02]  /*27260*/  SEL R18, R3.reuse, R14, !P2 ;  /* 0x0000000e03127207 */ /* 0x044fe40005000000 */
[----:B----4-:R-:W-:-:S05]  /*27270*/  SEL R19, R3, R15, !P2 ;  /* 0x0000000f03137207 */ /* 0x010fca0005000000 */
[----:B------:R-:W-:Y:S04]  /*27280*/  STL [R1+0x3c30], R19 ;  /* 0x003c301301007387 */ /* 0x000fe80000100800 */
[----:B------:R-:W-:Y:S04]  /*27290*/  STL [R1+0x3c34], R0 ;  /* 0x003c340001007387 */ /* 0x000fe80000100800 */
[----:B------:R-:W-:Y:S04]  /*272a0*/  STL [R1+0x3c38], R16 ;  /* 0x003c381001007387 */ /* 0x000fe80000100800 */
[----:B------:R-:W-:Y:S04]  /*272b0*/  STL [R1+0x3c3c], R12 ;  /* 0x003c3c0c01007387 */ /* 0x000fe80000100800 */
[----:B------:R-:W-:Y:S04]  /*272c0*/  STL [R1+0x3c40], R17 ;  /* 0x003c401101007387 */ /* 0x000fe80000100800 */
[----:B------:R-:W-:Y:S04]  /*272d0*/  STL [R1+0x3c44], R11 ;  /* 0x003c440b01007387 */ /* 0x000fe80000100800 */
[----:B------:R0:W-:Y:S04]  /*272e0*/  STL [R1+0x3c48], R18 ;  /* 0x003c481201007387 */ /* 0x0001e80000100800 */
[----:B0-----:R-:W2:Y:S04]  /*272f0*/  LDL.LU R18, [R1+0x7d0] ;  /* 0x0007d00001127983 */ /* 0x001ea80000300800 */
[----:B------:R-:W3:Y:S04]  /*27300*/  LDL.LU R11, [R1+0x7cc] ;  /* 0x0007cc00010b7983 */ /* 0x000ee80000300800 */
[----:B------:R-:W4:Y:S04]  /*27310*/  LDL.LU R17, [R1+0x7c8] ;  /* 0x0007c80001117983 */ /* 0x000f280000300800 */
        /* <DEDUP_REMOVED lines=10> */
[----:B------:R0:W-:Y:S04]  /*273c0*/  STL [R1+0x3c4c], R13 ;  /* 0x003c4c0d01007387 */ /* 0x0001e80000100800 */
[----:B0-----:R-:W2:Y:S04]  /*273d0*/  LDL.LU R13, [R1+0x7d4] ;  /* 0x0007d400010d7983 */ /* 0x001ea80000300800 */
[----:B------:R0:W-:Y:S04]  /*273e0*/  STL [R1+0x3c50], R20 ;  /* 0x003c501401007387 */ /* 0x0001e80000100800 */
[----:B0-----:R-:W3:Y:S04]  /*273f0*/  LDL.LU R20, [R1+0x7d8] ;  /* 0x0007d80001147983 */ /* 0x001ee80000300800 */
[----:B------:R0:W-:Y:S04]  /*27400*/  STL [R1+0x3c54], R21 ;  /* 0x003c541501007387 */ /* 0x0001e80000100800 */
[----:B0-----:R-:W4:Y:S04]  /*27410*/  LDL.LU R21, [R1+0x7dc] ;  /* 0x0007dc0001157983 */ /* 0x001f280000300800 */
[----:B------:R0:W-:Y:S04]  /*27420*/  STL [R1+0x3c58], R22 ;  /* 0x003c581601007387 */ /* 0x0001e80000100800 */
[----:B0-----:R-:W2:Y:S04]  /*27430*/  LDL.LU R22, [R1+0x7e0] ;  /* 0x0007e00001167983 */ /* 0x001ea80000300800 */
[----:B------:R0:W-:Y:S04]  /*27440*/  STL [R1+0x3c5c], R23 ;  /* 0x003c5c1701007387 */ /* 0x0001e80000100800 */
[----:B0-----:R-:W3:Y:S04]  /*27450*/  LDL.LU R23, [R1+0x7e4] ;  /* 0x0007e40001177983 */ /* 0x001ee80000300800 */
[----:B------:R0:W-:Y:S04]  /*27460*/  STL [R1+0x3c60], R24 ;  /* 0x003c601801007387 */ /* 0x0001e80000100800 */
[----:B0-----:R-:W3:Y:S01]  /*27470*/  LDL.LU R24, [R1+0x7e8] ;  /* 0x0007e80001187983 */ /* 0x001ee20000300800 */
[----:B------:R-:W-:Y:S01]  /*27480*/  @!P4 IMAD.MOV R8, RZ, RZ, -R8 ;  /* 0x000000ffff08c224 */ /* 0x000fe200078e0a08 */
[C---:B------:R-:W-:Y:S01]  /*27490*/  SEL R25, R3.reuse, R25, !P2 ;  /* 0x0000001903197207 */ /* 0x040fe20005000000 */
[----:B------:R-:W-:Y:S01]  /*274a0*/  @!P1 IMAD.MOV R7, RZ, RZ, -R7 ;  /* 0x000000ffff079224 */ /* 0x000fe200078e0a07 */
[C---:B------:R-:W-:Y:S01]  /*274b0*/  SEL R26, R3.reuse, R26, !P2 ;  /* 0x0000001a031a7207 */ /* 0x040fe20005000000 */
[----:B------:R-:W-:Y:S01]  /*274c0*/  @!P5 IMAD.MOV R6, RZ, RZ, -R6 ;  /* 0x000000ffff06d224 */ /* 0x000fe200078e0a06 */
[C---:B------:R-:W-:Y:S01]  /*274d0*/  SEL R27, R3.reuse, R27, !P2 ;  /* 0x0000001b031b7207 */ /* 0x040fe20005000000 */
[----:B------:R-:W-:Y:S01]  /*274e0*/  @!P6 IMAD.MOV R2, RZ, RZ, -R2 ;  /* 0x000000ffff02e224 */ /* 0x000fe200078e0a02 */
[C---:B------:R-:W-:Y:S01]  /*274f0*/  SEL R10, R3.reuse, R10, !P2 ;  /* 0x0000000a030a7207 */ /* 0x040fe20005000000 */
[----:B------:R-:W-:Y:S01]  /*27500*/  STL [R1+0x3c64], R25 ;  /* 0x003c641901007387 */ /* 0x000fe20000100800 */
[----:B------:R-:W-:-:S02]  /*27510*/  SEL R9, R3, R9, !P2 ;  /* 0x0000000903097207 */ /* 0x000fc40005000000 */
[C---:B------:R-:W-:Y:S01]  /*27520*/  SEL R8, R3.reuse, R8, !P2 ;  /* 0x0000000803087207 */ /* 0x040fe20005000000 */
[----:B------:R-:W-:Y:S01]  /*27530*/  STL [R1+0x3c68], R26 ;  /* 0x003c681a01007387 */ /* 0x000fe20000100800 */
[C---:B------:R-:W-:Y:S02]  /*27540*/  SEL R7, R3.reuse, R7, !P2 ;  /* 0x0000000703077207 */ /* 0x040fe40005000000 */
[C---:B------:R-:W-:Y:S01]  /*27550*/  SEL R6, R3.reuse, R6, !P2 ;  /* 0x0000000603067207 */ /* 0x040fe20005000000 */
[----:B------:R-:W-:Y:S01]  /*27560*/  STL [R1+0x3c6c], R27 ;  /* 0x003c6c1b01007387 */ /* 0x000fe20000100800 */
[----:B------:R-:W-:-:S03]  /*27570*/  SEL R2, R3, R2, !P2 ;  /* 0x0000000203027207 */ /* 0x000fc60005000000 */
[----:B------:R-:W-:Y:S04]  /*27580*/  STL [R1+0x3c70], R10 ;  /* 0x003c700a01007387 */ /* 0x000fe80000100800 */
[----:B------:R-:W-:Y:S04]  /*27590*/  STL [R1+0x3c74], R9 ;  /* 0x003c740901007387 */ /* 0x000fe80000100800 */
[----:B------:R-:W-:Y:S04]  /*275a0*/  STL [R1+0x3c78], R8 ;  /* 0x003c780801007387 */ /* 0x000fe80000100800 */
[----:B------:R-:W-:Y:S04]  /*275b0*/  STL [R1+0x3c7c], R7 ;  /* 0x003c7c0701007387 */ /* 0x000fe80000100800 */
[----:B------:R4:W-:Y:S04]  /*275c0*/  STL [R1+0x3c80], R6 ;  /* 0x003c800601007387 */ /* 0x0009e80000100800 */
[----:B------:R2:W-:Y:S01]  /*275d0*/  STL [R1+0x3c84], R2 ;  /* 0x003c840201007387 */ /* 0x0005e20000100800 */
[----:B----4-:R-:W-:-:S02]  /*275e0*/  IMAD R6, R21, UR5, RZ ;  /* 0x0000000515067c24 */ /* 0x010fc4000f8e02ff */
[----:B--2---:R-:W-:Y:S02]  /*275f0*/  IMAD R2, R22, UR5, RZ ;  /* 0x0000000516027c24 */ /* 0x004fe4000f8e02ff */
[----:B---3--:R-:W-:-:S05]  /*27600*/  IMAD R3, R24, UR5, RZ ;  /* 0x0000000518037c24 */ /* 0x008fca000f8e02ff */
[----:B------:R0:W-:Y:S02]  /*27610*/  STL [R1+0x3c88], R3 ;  /* 0x003c880301007387 */ /* 0x0001e40000100800 */
[----:B0-----:R-:W-:-:S05]  /*27620*/  IMAD R3, R23, UR5, RZ ;  /* 0x0000000517037c24 */ /* 0x001fca000f8e02ff */
[----:B------:R0:W-:Y:S04]  /*27630*/  STL [R1+0x14], R3 ;  /* 0x0000140301007387 */ /* 0x0001e80000100800 */
[----:B------:R1:W-:Y:S01]  /*27640*/  STL [R1+0x18], R2 ;  /* 0x0000180201007387 */ /* 0x0003e20000100800 */
[----:B0-----:R-:W-:-:S03]  /*27650*/  IMAD R3, R20, UR5, RZ ;  /* 0x0000000514037c24 */ /* 0x001fc6000f8e02ff */
[----:B------:R0:W-:Y:S01]  /*27660*/  STL [R1+0x1c], R6 ;  /* 0x00001c0601007387 */ /* 0x0001e20000100800 */
[----:B-1----:R-:W-:-:S03]  /*27670*/  IMAD R2, R13, UR5, RZ ;  /* 0x000000050d027c24 */ /* 0x002fc6000f8e02ff */
[----:B------:R1:W-:Y:S01]  /*27680*/  STL [R1+0x24], R3 ;  /* 0x0000240301007387 */ /* 0x0003e20000100800 */
[----:B0-----:R-:W-:-:S03]  /*27690*/  IMAD R6, R18, UR5, RZ ;  /* 0x0000000512067c24 */ /* 0x001fc6000f8e02ff */
[----:B------:R0:W-:Y:S01]  /*276a0*/  STL [R1+0x2c], R2 ;  /* 0x00002c0201007387 */ /* 0x0001e20000100800 */
[----:B-1----:R-:W-:-:S03]  /*276b0*/  IMAD R3, R11, UR5, RZ ;  /* 0x000000050b037c24 */ /* 0x002fc6000f8e02ff */
[----:B------:R1:W-:Y:S04]  /*276c0*/  STL [R1+0x3c], R6 ;  /* 0x00003c0601007387 */ /* 0x0003e80000100800 */
[----:B------:R2:W-:Y:S01]  /*276d0*/  STL [R1+0x44], R3 ;  /* 0x0000440301007387 */ /* 0x0005e20000100800 */
[----:B0-----:R-:W-:Y:S02]  /*276e0*/  IMAD R2, R17, UR5, RZ ;  /* 0x0000000511027c24 */ /* 0x001fe4000f8e02ff */
[----:B-1----:R-:W-:-:S03]  /*276f0*/  IMAD R6, R12, UR5, RZ ;  /* 0x000000050c067c24 */ /* 0x002fc6000f8e02ff */
[----:B------:R0:W-:Y:S01]  /*27700*/  STL [R1+0x4c], R2 ;  /* 0x00004c0201007387 */ /* 0x0001e20000100800 */
[----:B--2---:R-:W-:-:S03]  /*27710*/  IMAD R3, R16, UR5, RZ ;  /* 0x0000000510037c24 */ /* 0x004fc6000f8e02ff */
[----:B------:R-:W-:Y:S04]  /*27720*/  STL [R1+0x84], R6 ;  /* 0x0000840601007387 */ /* 0x000fe80000100800 */
[----:B------:R1:W-:Y:S01]  /*27730*/  STL [R1+0x88], R3 ;  /* 0x0000880301007387 */ /* 0x0003e20000100800 */
[----:B0-----:R-:W-:Y:S02]  /*27740*/  IMAD R2, R0, UR5, RZ ;  /* 0x0000000500027c24 */ /* 0x001fe4000f8e02ff */
[----:B------:R-:W-:-:S03]  /*27750*/  IMAD R0, R19, UR5, RZ ;  /* 0x0000000513007c24 */ /* 0x000fc6000f8e02ff */
[----:B------:R0:W-:Y:S01]  /*27760*/  STL [R1+0x8c], R2 ;  /* 0x00008c0201007387 */ /* 0x0001e20000100800 */
[----:B-1----:R-:W-:-:S03]  /*27770*/  IMAD R3, R29, UR5, RZ ;  /* 0x000000051d037c24 */ /* 0x002fc6000f8e02ff */
[----:B------:R1:W-:Y:S04]  /*27780*/  STL [R1+0x9c], R0 ;  /* 0x00009c0001007387 */ /* 0x0003e80000100800 */
[----:B------:R2:W-:Y:S01]  /*27790*/  STL [R1+0xa4], R3 ;  /* 0x0000a40301007387 */ /* 0x0005e20000100800 */
[----:B0-----:R-:W-:Y:S02]  /*277a0*/  IMAD R2, R4, UR5, RZ ;  /* 0x0000000504027c24 */ /* 0x001fe4000f8e02ff */
[----:B-1----:R-:W-:-:S03]  /*277b0*/  IMAD R0, R5, UR5, RZ ;  /* 0x0000000505007c24 */ /* 0x002fc6000f8e02ff */
[----:B------:R-:W-:Y:S01]  /*277c0*/  STL [R1+0xd8], R2 ;  /* 0x0000d80201007387 */ /* 0x000fe20000100800 */
[----:B--2---:R-:W-:-:S03]  /*277d0*/  IMAD R3, R28, UR5, RZ ;  /* 0x000000051c037c24 */ /* 0x004fc6000f8e02ff */
[----:B------:R-:W-:Y:S04]  /*277e0*/  STL [R1+0xf8], R0 ;  /* 0x0000f80001007387 */ /* 0x000fe80000100800 */
[----:B------:R0:W-:Y:S04]  /*277f0*/  STL [R1+0x108], R3 ;  /* 0x0001080301007387 */ /* 0x0001e80000100800 */
[----:B0-----:R-:W2:Y:S01]  /*27800*/  LDL.LU R3, [R1+0x794] ;  /* 0x0007940001037983 */ /* 0x001ea20000300800 */
[----:B------:R-:W-:Y:S02]  /*27810*/  IMAD R2, R15, UR5, RZ ;  /* 0x000000050f027c24 */ /* 0x000fe4000f8e02ff */
[----:B------:R-:W-:-:S03]  /*27820*/  IMAD R0, R14, UR5, RZ ;  /* 0x000000050e007c24 */ /* 0x000fc6000f8e02ff */
[----:B------:R-:W-:Y:S04]  /*27830*/  STL [R1+0x7a4], R2 ;  /* 0x0007a40201007387 */ /* 0x000fe80000100800 */
[----:B--2---:R0:W-:Y:S04]  /*27840*/  STL [R1+0x3cfc], R3 ;  /* 0x003cfc0301007387 */ /* 0x0041e80000100800 */
[----:B------:R-:W-:Y:S04]  /*27850*/  STL [R1+0x7a0], R0 ;  /* 0x0007a00001007387 */ /* 0x000fe80000100800 */
[----:B0-----:R-:W2:Y:S04]  /*27860*/  LDL.LU R3, [R1+0x798] ;  /* 0x0007980001037983 */ /* 0x001ea80000300800 */
[----:B--2---:R0:W-:Y:S04]  /*27870*/  STL [R1+0x3d00], R3 ;  /* 0x003d000301007387 */ /* 0x0041e80000100800 */
        /* <DEDUP_REMOVED lines=28> */
[----:B------:R-:W4:Y:S01]  /*27a40*/  LDL.LU R14, [R1+0x724] ;  /* 0x00072400010e7983 */ /* 0x000f220000300800 */
[----:B--2---:R-:W-:-:S05]  /*27a50*/  IMAD R3, R3, UR5, RZ ;  /* 0x0000000503037c24 */ /* 0x004fca000f8e02ff */
[----:B------:R0:W-:Y:S04]  /*27a60*/  STL [R1+0x7b0], R3 ;  /* 0x0007b00301007387 */ /* 0x0001e80000100800 */
[----:B0-----:R-:W2:Y:S02]  /*27a70*/  LDL.LU R3, [R1+0x3d00] ;  /* 0x003d000001037983 */ /* 0x001ea40000300800 */
[----:B--2---:R-:W-:-:S05]  /*27a80*/  IMAD R3, R3, UR5, RZ ;  /* 0x0000000503037c24 */ /* 0x004fca000f8e02ff */
[----:B------:R0:W-:Y:S04]  /*27a90*/  STL [R1+0x7b4], R3 ;  /* 0x0007b40301007387 */ /* 0x0001e80000100800 */
[----:B0-----:R-:W2:Y:S01]  /*27aa0*/  LDL.LU R3, [R1+0x3cfc] ;  /* 0x003cfc0001037983 */ /* 0x001ea20000300800 */
[----:B---3--:R-:W-:Y:S02]  /*27ab0*/  IMAD R2, R2, UR5, RZ ;  /* 0x0000000502027c24 */ /* 0x008fe4000f8e02ff */
[----:B--2---:R-:W-:-:S05]  /*27ac0*/  IMAD R3, R3, UR5, RZ ;  /* 0x0000000503037c24 */ /* 0x004fca000f8e02ff */
[----:B------:R4:W-:Y:S04]  /*27ad0*/  STL [R1+0x7c8], R3 ;  /* 0x0007c80301007387 */ /* 0x0009e80000100800 */
[----:B------:R0:W-:Y:S01]  /*27ae0*/  STL [R1+0x7cc], R2 ;  /* 0x0007cc0201007387 */ /* 0x0001e20000100800 */
[----:B----4-:R-:W-:Y:S02]  /*27af0*/  IMAD R3, R6, UR5, RZ ;  /* 0x0000000506037c24 */ /* 0x010fe4000f8e02ff */
[----:B------:R-:W-:Y:S02]  /*27b00*/  IMAD R6, R8, UR5, RZ ;  /* 0x0000000508067c24 */ /* 0x000fe4000f8e02ff */
[----:B0-----:R-:W-:Y:S01]  /*27b10*/  IMAD R2, R7, UR5, RZ ;  /* 0x0000000507027c24 */ /* 0x001fe2000f8e02ff */
        /* <DEDUP_REMOVED lines=774> */
[----:B0-----:R-:W-:Y:S02]  /*2ab80*/  IMAD R2, R7, UR5, RZ ;  /* 0x0000000507027c24 */ /* 0x001fe4000f8e02ff */
[----:B------:R-:W-:Y:S01]  /*2ab90*/  IMAD R6, R8, UR5, RZ ;  /* 0x0000000508067c24 */ /* 0x000fe2000f8e02ff */
[----:B------:R0:W-:Y:S04]  /*2aba0*/  STL [R1+0x1198], R3 ;  /* 0x0011980301007387 */ /* 0x0001e80000100800 */
[----:B------:R1:W-:Y:S04]  /*2abb0*/  STL [R1+0x11a8], R2 ;  /* 0x0011a80201007387 */ /* 0x0003e80000100800 */
[----:B------:R2:W-:Y:S01]  /*2abc0*/  STL [R1+0x11b0], R6 ;  /* 0x0011b00601007387 */ /* 0x0005e20000100800 */
[----:B0-----:R-:W-:-:S02]  /*2abd0*/  IMAD R3, R9, UR5, RZ ;  /* 0x0000000509037c24 */ /* 0x001fc4000f8e02ff */
[----:B-1----:R-:W-:Y:S02]  /*2abe0*/  IMAD R2, R10, UR5, RZ ;  /* 0x000000050a027c24 */ /* 0x002fe4000f8e02ff */
[----:B--2---:R-:W-:Y:S01]  /*2abf0*/  IMAD R6, R27, UR5, RZ ;  /* 0x000000051b067c24 */ /* 0x004fe2000f8e02ff */
        /* <DEDUP_REMOVED lines=26> */
[----:B------:R-:W-:Y:S01]  /*2ada0*/  STL [R1+0x1268], R6 ;  /* 0x0012680601007387 */ /* 0x000fe20000100800 */
[----:B0-----:R-:W-:-:S02]  /*2adb0*/  IMAD R3, R16, UR5, RZ ;  /* 0x0000000510037c24 */ /* 0x001fc4000f8e02ff */
[----:B-1----:R-:W-:Y:S02]  /*2adc0*/  IMAD R2, R0, UR5, RZ ;  /* 0x0000000500027c24 */ /* 0x002fe4000f8e02ff */
        /* <DEDUP_REMOVED lines=8> */
[----:B------:R-:W-:Y:S04]  /*2ae50*/  STL [R1+0x12a8], R2 ;  /* 0x0012a80201007387 */ /* 0x000fe80000100800 */
[----:B------:R-:W-:Y:S01]  /*2ae60*/  STL [R1+0x12b0], R0 ;  /* 0x0012b00001007387 */ /* 0x000fe20000100800 */
[----:B0-----:R-:W-:-:S05]  /*2ae70*/  IMAD R3, R28, UR5, RZ ;  /* 0x000000051c037c24 */ /* 0x001fca000f8e02ff */
        /* <DEDUP_REMOVED lines=530> */
[----:B----4-:R-:W-:Y:S02]  /*2cfa0*/  IMAD R6, R6, UR5, RZ ;  /* 0x0000000506067c24 */ /* 0x010fe4000f8e02ff */
[----:B------:R-:W-:Y:S02]  /*2cfb0*/  IMAD R7, R7, UR5, RZ ;  /* 0x0000000507077c24 */ /* 0x000fe4000f8e02ff */
[----:B------:R-:W-:-:S02]  /*2cfc0*/  IMAD R8, R8, UR5, RZ ;  /* 0x0000000508087c24 */ /* 0x000fc4000f8e02ff */
[----:B------:R-:W-:Y:S02]  /*2cfd0*/  IMAD R9, R9, UR5, RZ ;  /* 0x0000000509097c24 */ /* 0x000fe4000f8e02ff */
[----:B------:R-:W-:Y:S02]  /*2cfe0*/  IMAD R10, R10, UR5, RZ ;  /* 0x000000050a0a7c24 */ /* 0x000fe4000f8e02ff */
[----:B------:R-:W-:Y:S02]  /*2cff0*/  IMAD R27, R27, UR5, RZ ;  /* 0x000000051b1b7c24 */ /* 0x000fe4000f8e02ff */
[----:B------:R-:W-:Y:S02]  /*2d000*/  IMAD R26, R26, UR5, RZ ;  /* 0x000000051a1a7c24 */ /* 0x000fe4000f8e02ff */
        /* <DEDUP_REMOVED lines=20> */
[----:B--2---:R-:W-:-:S05]  /*2d150*/  IMAD R3, R3, UR5, RZ ;  /* 0x0000000503037c24 */ /* 0x004fca000f8e02ff */
        /* <DEDUP_REMOVED lines=11> */
[----:B0-----:R-:W2:Y:S04]  /*2d210*/  LDL.LU R9, [R1+0x3c74] ;  /* 0x003c740001097983 */ /* 0x001ea80000300800 */
[----:B------:R0:W-:Y:S04]  /*2d220*/  STL [R1+0x480], R10 ;  /* 0x0004800a01007387 */ /* 0x0001e80000100800 */
[----:B0-----:R-:W4:Y:S04]  /*2d230*/  LDL.LU R10, [R1+0x3c70] ;  /* 0x003c7000010a7983 */ /* 0x001f280000300800 */
[----:B------:R0:W-:Y:S04]  /*2d240*/  STL [R1+0x47c], R27 ;  /* 0x00047c1b01007387 */ /* 0x0001e80000100800 */
[----:B0-----:R-:W2:Y:S04]  /*2d250*/  LDL.LU R27, [R1+0x3c6c] ;  /* 0x003c6c00011b7983 */ /* 0x001ea80000300800 */
        /* <DEDUP_REMOVED lines=33> */
[----:B0-----:R-:W4:Y:S04]  /*2d470*/  LDL.LU R4, [R1+0x3c28] ;  /* 0x003c280001047983 */ /* 0x001f280000300800 */
[----:B------:R0:W-:Y:S04]  /*2d480*/  STL [R1+0x434], R5 ;  /* 0x0004340501007387 */ /* 0x0001e80000100800 */
[----:B0-----:R-:W2:Y:S04]  /*2d490*/  LDL.LU R5, [R1+0x3c24] ;  /* 0x003c240001057983 */ /* 0x001ea80000300800 */
[----:B------:R0:W-:Y:S04]  /*2d4a0*/  STL [R1+0x430], R28 ;  /* 0x0004301c01007387 */ /* 0x0001e80000100800 */
[----:B0-----:R-:W4:Y:S04]  /*2d4b0*/  LDL.LU R28, [R1+0x3c20] ;  /* 0x003c2000011c7983 */ /* 0x001f280000300800 */
[----:B------:R0:W-:Y:S04]  /*2d4c0*/  STL [R1+0x42c], R15 ;  /* 0x00042c0f01007387 */ /* 0x0001e80000100800 */
[----:B0-----:R-:W4:Y:S04]  /*2d4d0*/  LDL.LU R15, [R1+0x3c1c] ;  /* 0x003c1c00010f7983 */ /* 0x001f280000300800 */
[----:B------:R0:W-:Y:S04]  /*2d4e0*/  STL [R1+0x428], R14 ;  /* 0x0004280e01007387 */ /* 0x0001e80000100800 */
[----:B0-----:R-:W4:Y:S01]  /*2d4f0*/  LDL.LU R14, [R1+0x3c18] ;  /* 0x003c1800010e7983 */ /* 0x001f220000300800 */
[----:B---3--:R-:W-:-:S02]  /*2d500*/  IMAD R0, R0, UR5, RZ ;  /* 0x0000000500007c24 */ /* 0x008fc4000f8e02ff */
[----:B--2---:R-:W-:Y:S02]  /*2d510*/  IMAD R5, R5, UR5, RZ ;  /* 0x0000000505057c24 */ /* 0x004fe4000f8e02ff */
[----:B----4-:R-:W-:Y:S02]  /*2d520*/  IMAD R28, R28, UR5, RZ ;  /* 0x000000051c1c7c24 */ /* 0x010fe4000f8e02ff */
[----:B------:R-:W-:Y:S02]  /*2d530*/  IMAD R15, R15, UR5, RZ ;  /* 0x000000050f0f7c24 */ /* 0x000fe4000f8e02ff */
[----:B------:R-:W-:-:S05]  /*2d540*/  IMAD R14, R14, UR5, RZ ;  /* 0x000000050e0e7c24 */ /* 0x000fca000f8e02ff */
[----:B------:R0:W-:Y:S04]  /*2d550*/  STL [R1+0x424], R14 ;  /* 0x0004240e01007387 */ /* 0x0001e80000100800 */
[----:B0-----:R-:W2:Y:S04]  /*2d560*/  LDL.LU R14, [R1+0x3c14] ;  /* 0x003c1400010e7983 */ /* 0x001ea80000300800 */
[----:B------:R0:W-:Y:S04]  /*2d570*/  STL [R1+0x420], R15 ;  /* 0x0004200f01007387 */ /* 0x0001e80000100800 */
[----:B0-----:R-:W2:Y:S04]  /*2d580*/  LDL.LU R15, [R1+0x3c10] ;  /* 0x003c1000010f7983 */ /* 0x001ea80000300800 */
[----:B------:R0:W-:Y:S04]  /*2d590*/  STL [R1+0x41c], R28 ;  /* 0x00041c1c01007387 */ /* 0x0001e80000100800 */
[----:B------:R1:W-:Y:S01]  /*2d5a0*/  STL [R1+0x418], R5 ;  /* 0x0004180501007387 */ /* 0x0003e20000100800 */
[----:B0-----:R-:W-:-:S02]  /*2d5b0*/  IMAD R28, R4, UR5, RZ ;  /* 0x00000005041c7c24 */ /* 0x001fc4000f8e02ff */
[----:B-1----:R-:W-:Y:S02]  /*2d5c0*/  IMAD R5, R29, UR5, RZ ;  /* 0x000000051d057c24 */ /* 0x002fe4000f8e02ff */
[----:B------:R-:W-:Y:S01]  /*2d5d0*/  IMAD R4, R19, UR5, RZ ;  /* 0x0000000513047c24 */ /* 0x000fe2000f8e02ff */
[----:B------:R-:W-:Y:S04]  /*2d5e0*/  STL [R1+0x414], R28 ;  /* 0x0004141c01007387 */ /* 0x000fe80000100800 */
[----:B------:R-:W3:Y:S04]  /*2d5f0*/  LDL R19, [R1+0x1c] ;  /* 0x00001c0001137983 */ /* 0x000ee80000100800 */
[----:B------:R-:W-:Y:S04]  /*2d600*/  STL [R1+0x410], R5 ;  /* 0x0004100501007387 */ /* 0x000fe80000100800 */
[----:B------:R0:W-:Y:S02]  /*2d610*/  STL [R1+0x40c], R4 ;  /* 0x00040c0401007387 */ /* 0x0001e40000100800 */
[----:B0-----:R-:W-:-:S02]  /*2d620*/  IMAD R4, R16, UR5, RZ ;  /* 0x0000000510047c24 */ /* 0x001fc4000f8e02ff */
[----:B------:R-:W4:Y:S04]  /*2d630*/  LDL R16, [R1+0x18] ;  /* 0x0000180001107983 */ /* 0x000f280000100800 */
[----:B------:R0:W-:Y:S04]  /*2d640*/  STL [R1+0x408], R0 ;  /* 0x0004080001007387 */ /* 0x0001e80000100800 */
[----:B------:R1:W-:Y:S01]  /*2d650*/  STL [R1+0x404], R4 ;  /* 0x0004040401007387 */ /* 0x0003e20000100800 */
[----:B0-----:R-:W-:-:S03]  /*2d660*/  IMAD R0, R12, UR5, RZ ;  /* 0x000000050c007c24 */ /* 0x001fc6000f8e02ff */
[----:B------:R-:W3:Y:S01]  /*2d670*/  LDL R12, [R1+0x14] ;  /* 0x00001400010c7983 */ /* 0x000ee20000100800 */
[----:B------:R-:W-:-:S03]  /*2d680*/  IMAD R5, R17, UR5, RZ ;  /* 0x0000000511057c24 */ /* 0x000fc6000f8e02ff */
[----:B------:R0:W-:Y:S01]  /*2d690*/  STL [R1+0x400], R0 ;  /* 0x0004000001007387 */ /* 0x0001e20000100800 */
[----:B-1----:R-:W-:-:S03]  /*2d6a0*/  IMAD R4, R18, UR5, RZ ;  /* 0x0000000512047c24 */ /* 0x002fc6000f8e02ff */
[----:B------:R1:W-:Y:S01]  /*2d6b0*/  STL [R1+0x3fc], R5 ;  /* 0x0003fc0501007387 */ /* 0x0003e20000100800 */
[----:B0-----:R-:W-:Y:S02]  /*2d6c0*/  IMAD R0, R11, UR5, RZ ;  /* 0x000000050b007c24 */ /* 0x001fe4000f8e02ff */
[----:B-1----:R-:W-:-:S03]  /*2d6d0*/  IMAD R5, R13, UR5, RZ ;  /* 0x000000050d057c24 */ /* 0x002fc6000f8e02ff */
[----:B------:R0:W-:Y:S04]  /*2d6e0*/  STL [R1+0x3f8], R0 ;  /* 0x0003f80001007387 */ /* 0x0001e80000100800 */
[----:B------:R1:W-:Y:S04]  /*2d6f0*/  STL [R1+0x3f4], R4 ;  /* 0x0003f40401007387 */ /* 0x0003e80000100800 */
[----:B------:R1:W-:Y:S01]  /*2d700*/  STL [R1+0x3f0], R5 ;  /* 0x0003f00501007387 */ /* 0x0003e20000100800 */
[----:B0-----:R-:W-:Y:S02]  /*2d710*/  IMAD R0, R20, UR5, RZ ;  /* 0x0000000514007c24 */ /* 0x001fe4000f8e02ff */
[----:B-1----:R-:W-:-:S02]  /*2d720*/  IMAD R4, R21, UR5, RZ ;  /* 0x0000000515047c24 */ /* 0x002fc4000f8e02ff */
[----:B------:R-:W-:Y:S01]  /*2d730*/  IMAD R5, R22, UR5, RZ ;  /* 0x0000000516057c24 */ /* 0x000fe2000f8e02ff */
[----:B------:R0:W-:Y:S04]  /*2d740*/  STL [R1+0x3ec], R0 ;  /* 0x0003ec0001007387 */ /* 0x0001e80000100800 */
[----:B------:R1:W-:Y:S04]  /*2d750*/  STL [R1+0x3e8], R4 ;  /* 0x0003e80401007387 */ /* 0x0003e80000100800 */
[----:B------:R1:W-:Y:S01]  /*2d760*/  STL [R1+0x3e4], R5 ;  /* 0x0003e40501007387 */ /* 0x0003e20000100800 */
[----:B0-----:R-:W-:-:S02]  /*2d770*/  IMAD R0, R23, UR5, RZ ;  /* 0x0000000517007c24 */ /* 0x001fc4000f8e02ff */
[----:B-1----:R-:W-:Y:S02]  /*2d780*/  IMAD R4, R24, UR5, RZ ;  /* 0x0000000518047c24 */ /* 0x002fe4000f8e02ff */
[----:B------:R-:W-:Y:S01]  /*2d790*/  IMAD R5, R25, UR5, RZ ;  /* 0x0000000519057c24 */ /* 0x000fe2000f8e02ff */
[----:B------:R0:W-:Y:S04]  /*2d7a0*/  STL [R1+0x3e0], R0 ;  /* 0x0003e00001007387 */ /* 0x0001e80000100800 */
[----:B------:R1:W-:Y:S01]  /*2d7b0*/  STL [R1+0x3dc], R4 ;  /* 0x0003dc0401007387 */ /* 0x0003e20000100800 */
[----:B------:R-:W-:Y:S02]  /*2d7c0*/  IMAD R8, R8, UR5, RZ ;  /* 0x0000000508087c24 */ /* 0x000fe4000f8e02ff */
[----:B------:R-:W-:Y:S01]  /*2d7d0*/  IMAD R28, R10, UR5, RZ ;  /* 0x000000050a1c7c24 */ /* 0x000fe2000f8e02ff */
[----:B------:R1:W-:Y:S01]  /*2d7e0*/  STL [R1+0x3d8], R5 ;  /* 0x0003d80501007387 */ /* 0x0003e20000100800 */
[----:B------:R-:W-:-:S02]  /*2d7f0*/  IMAD R29, R6, UR5, RZ ;  /* 0x00000005061d7c24 */ /* 0x000fc4000f8e02ff */
[----:B0-----:R-:W-:Y:S02]  /*2d800*/  IMAD R0, R26, UR5, RZ ;  /* 0x000000051a007c24 */ /* 0x001fe4000f8e02ff */
[----:B-1----:R-:W-:-:S03]  /*2d810*/  IMAD R4, R27, UR5, RZ ;  /* 0x000000051b047c24 */ /* 0x002fc6000f8e02ff */
[----:B------:R0:W-:Y:S01]  /*2d820*/  STL [R1+0x3d4], R0 ;  /* 0x0003d40001007387 */ /* 0x0001e20000100800 */
[----:B------:R-:W-:-:S03]  /*2d830*/  IMAD R5, R9, UR5, RZ ;  /* 0x0000000509057c24 */ /* 0x000fc6000f8e02ff */
[----:B------:R-:W-:Y:S04]  /*2d840*/  STL [R1+0x3d0], R4 ;  /* 0x0003d00401007387 */ /* 0x000fe80000100800 */
[----:B------:R-:W-:Y:S04]  /*2d850*/  STL [R1+0x3c4], R8 ;  /* 0x0003c40801007387 */ /* 0x000fe80000100800 */
[----:B------:R-:W-:Y:S01]  /*2d860*/  STL.64 [R1+0x3bc0], R28 ;  /* 0x003bc01c01007387 */ /* 0x000fe20000100a00 */
[----:B0-----:R-:W-:-:S05]  /*2d870*/  IMAD R0, R7, UR5, RZ ;  /* 0x0000000507007c24 */ /* 0x001fca000f8e02ff */
[----:B------:R0:W-:Y:S04]  /*2d880*/  STL [R1+0x3c0], R0 ;  /* 0x0003c00001007387 */ /* 0x0001e80000100800 */
[----:B------:R-:W-:Y:S04]  /*2d890*/  STL [R1+0x3c8], R5 ;  /* 0x0003c80501007387 */ /* 0x000fe80000100800 */
[----:B------:R2:W-:Y:S04]  /*2d8a0*/  STL.64 [R1+0x3bc8], R4 ;  /* 0x003bc80401007387 */ /* 0x0005e80000100a00 */
[----:B------:R3:W-:Y:S01]  /*2d8b0*/  STL [R1+0x3bf4], R3 ;  /* 0x003bf40301007387 */ /* 0x0007e20000100800 */
[----:B0-----:R-:W-:Y:S01]  /*2d8c0*/  IMAD R0, R2, UR5, RZ ;  /* 0x0000000502007c24 */ /* 0x001fe2000f8e02ff */
[----:B------:R-:W-:Y:S01]  /*2d8d0*/  ULDC UR5, c[0x0][0x234] ;  /* 0x00008d0000057ab9 */ /* 0x000fe20000000800 */
[----:B--2---:R-:W-:-:S05]  /*2d8e0*/  IMAD.WIDE R4, R3, 0x2, R14 ;  /* 0x0000000203047825 */ /* 0x004fca00078e020e */
[----:B------:R-:W-:Y:S01]  /*2d8f0*/  STL.64 [R1+0x3b8], R4 ;  /* 0x0003b80401007387 */ /* 0x000fe20000100a00 */
[----:B----4-:R-:W-:-:S04]  /*2d900*/  IMAD.WIDE R6, R16, 0x2, R14 ;  /* 0x0000000210067825 */ /* 0x010fc800078e020e */
[----:B---3--:R-:W-:-:S05]  /*2d910*/  IMAD.WIDE R2, R12, 0x2, R14 ;  /* 0x000000020c027825 */ /* 0x008fca00078e020e */
[----:B------:R0:W-:Y:S04]  /*2d920*/  STL.64 [R1+0x3b0], R2 ;  /* 0x0003b00201007387 */ /* 0x0001e80000100a00 */
[----:B0-----:R-:W2:Y:S04]  /*2d930*/  LDL R3, [R1+0x84] ;  /* 0x0000840001037983 */ /* 0x001ea80000100800 */
[----:B------:R-:W-:Y:S04]  /*2d940*/  STL.64 [R1+0x3a8], R6 ;  /* 0x0003a80601007387 */ /* 0x000fe80000100a00 */
[----:B------:R-:W3:Y:S01]  /*2d950*/  LDL R2, [R1+0x88] ;  /* 0x0000880001027983 */ /* 0x000ee20000100800 */
[----:B------:R-:W-:-:S05]  /*2d960*/  IMAD.WIDE R4, R19, 0x2, R14 ;  /* 0x0000000213047825 */ /* 0x000fca00078e020e */
[----:B------:R-:W-:Y:S04]  /*2d970*/  STL.64 [R1+0x3a0], R4 ;  /* 0x0003a00401007387 */ /* 0x000fe80000100a00 */
[----:B---3--:R0:W-:Y:S04]  /*2d980*/  STL [R1+0x3bf8], R2 ;  /* 0x003bf80201007387 */ /* 0x0081e80000100800 */
[----:B0-----:R-:W3:Y:S04]  /*2d990*/  LDL R2, [R1+0x4c] ;  /* 0x00004c0001027983 */ /* 0x001ee80000100800 */
[----:B--2---:R0:W-:Y:S04]  /*2d9a0*/  STL [R1+0x3bfc], R3 ;  /* 0x003bfc0301007387 */ /* 0x0041e80000100800 */
[----:B0-----:R-:W2:Y:S04]  /*2d9b0*/  LDL R3, [R1+0x44] ;  /* 0x0000440001037983 */ /* 0x001ea80000100800 */
[----:B---3--:R0:W-:Y:S04]  /*2d9c0*/  STL [R1+0x3c00], R2 ;  /* 0x003c000201007387 */ /* 0x0081e80000100800 */
[----:B0-----:R-:W3:Y:S04]  /*2d9d0*/  LDL R2, [R1+0x3c] ;  /* 0x00003c0001027983 */ /* 0x001ee80000100800 */
[----:B--2---:R0:W-:Y:S04]  /*2d9e0*/  STL [R1+0x3c04], R3 ;  /* 0x003c040301007387 */ /* 0x0041e80000100800 */
[----:B0-----:R-:W2:Y:S04]  /*2d9f0*/  LDL R3, [R1+0x2c] ;  /* 0x00002c0001037983 */ /* 0x001ea80000100800 */
[----:B---3--:R0:W-:Y:S04]  /*2da00*/  STL [R1+0x3c08], R2 ;  /* 0x003c080201007387 */ /* 0x0081e80000100800 */
[----:B0-----:R-:W3:Y:S04]  /*2da10*/  LDL R2, [R1+0x24] ;  /* 0x0000240001027983 */ /* 0x001ee80000100800 */
[----:B--2---:R3:W-:Y:S04]  /*2da20*/  STL [R1+0x3c0c], R3 ;  /* 0x003c0c0301007387 */ /* 0x0047e80000100800 */
[----:B------:R-:W2:Y:S04]  /*2da30*/  LDL R4, [R1+0x8c] ;  /* 0x00008c0001047983 */ /* 0x000ea80000100800 */
[----:B------:R-:W4:Y:S04]  /*2da40*/  LDL R5, [R1+0x9c] ;  /* 0x00009c0001057983 */ /* 0x000f280000100800 */
        /* <DEDUP_REMOVED lines=21> */
[----:B------:R-:W4:Y:S01]  /*2dba0*/  LDL R19, [R1+0x760] ;  /* 0x0007600001137983 */ /* 0x000f220000100800 */
[----:B---3--:R-:W-:-:S05]  /*2dbb0*/  IMAD.WIDE R2, R2, 0x2, R14 ;  /* 0x0000000202027825 */ /* 0x008fca00078e020e */
[----:B------:R0:W-:Y:S04]  /*2dbc0*/  STL.64 [R1+0x398], R2 ;  /* 0x0003980201007387 */ /* 0x0001e80000100a00 */
[----:B0-----:R-:W3:Y:S02]  /*2dbd0*/  LDL.LU R3, [R1+0x3c0c] ;  /* 0x003c0c0001037983 */ /* 0x001ee40000300800 */
        /* <DEDUP_REMOVED lines=16> */
[----:B------:R2:W-:Y:S02]  /*2dce0*/  STL.64 [R1+0x368], R2 ;  /* 0x0003680201007387 */ /* 0x0005e40000100a00 */
[----:B--2---:R-:W-:-:S04]  /*2dcf0*/  IMAD.WIDE R2, R4, 0x2, R14 ;  /* 0x0000000204027825 */ /* 0x004fc800078e020e */
[--C-:B----4-:R-:W-:Y:S01]  /*2dd00*/  IMAD.WIDE R4, R5, 0x2, R14.reuse ;  /* 0x0000000205047825 */ /* 0x110fe200078e020e */
[----:B------:R0:W-:Y:S04]  /*2dd10*/  STL.64 [R1+0x360], R2 ;  /* 0x0003600201007387 */ /* 0x0001e80000100a00 */
[----:B0-----:R-:W2:Y:S04]  /*2dd20*/  LDL.LU R3, [R1+0x3bf4] ;  /* 0x003bf40001037983 */ /* 0x001ea80000300800 */
[----:B------:R0:W-:Y:S02]  /*2dd30*/  STL.64 [R1+0x358], R4 ;  /* 0x0003580401007387 */ /* 0x0001e40000100a00 */
[----:B0-----:R-:W-:-:S05]  /*2dd40*/  IMAD.WIDE R4, R28, 0x2, R14 ;  /* 0x000000021c047825 */ /* 0x001fca00078e020e */
[----:B------:R0:W-:Y:S02]  /*2dd50*/  STL.64 [R1+0x350], R4 ;  /* 0x0003500401007387 */ /* 0x0001e40000100a00 */
[----:B0-----:R-:W-:-:S04]  /*2dd60*/  IMAD.WIDE R4, R29, 0x2, R14 ;  /* 0x000000021d047825 */ /* 0x001fc800078e020e */
[----:B------:R-:W-:-:S04]  /*2dd70*/  IMAD.WIDE R28, R6, 0x2, R14 ;  /* 0x00000002061c7825 */ /* 0x000fc800078e020e */
[--C-:B------:R-:W-:Y:S01]  /*2dd80*/  IMAD.WIDE R6, R7, 0x2, R14.reuse ;  /* 0x0000000207067825 */ /* 0x100fe200078e020e */
[----:B------:R0:W-:Y:S04]  /*2dd90*/  STL.64 [R1+0x348], R4 ;  /* 0x0003480401007387 */ /* 0x0001e80000100a00 */
[----:B------:R-:W-:Y:S04]  /*2dda0*/  STL.64 [R1+0x340], R28 ;  /* 0x0003401c01007387 */ /* 0x000fe80000100a00 */
[----:B------:R1:W-:Y:S01]  /*2ddb0*/  STL.64 [R1+0x338], R6 ;  /* 0x0003380601007387 */ /* 0x0003e20000100a00 */
[----:B0-----:R-:W-:-:S04]  /*2ddc0*/  IMAD.WIDE R4, R8, 0x2, R14 ;  /* 0x0000000208047825 */ /* 0x001fc800078e020e */
[----:B------:R-:W-:-:S04]  /*2ddd0*/  IMAD.WIDE R8, R9, 0x2, R14 ;  /* 0x0000000209087825 */ /* 0x000fc800078e020e */
[--C-:B-1----:R-:W-:Y:S01]  /*2dde0*/  IMAD.WIDE R6, R10, 0x2, R14.reuse ;  /* 0x000000020a067825 */ /* 0x102fe200078e020e */
[----:B------:R0:W-:Y:S04]  /*2ddf0*/  STL.64 [R1+0x330], R4 ;  /* 0x0003300401007387 */ /* 0x0001e80000100a00 */
[----:B------:R1:W-:Y:S04]  /*2de00*/  STL.64 [R1+0x328], R8 ;  /* 0x0003280801007387 */ /* 0x0003e80000100a00 */
[----:B------:R3:W-:Y:S01]  /*2de10*/  STL.64 [R1+0x320], R6 ;  /* 0x0003200601007387 */ /* 0x0007e20000100a00 */
[----:B0-----:R-:W-:-:S04]  /*2de20*/  IMAD.WIDE R4, R27, 0x2, R14 ;  /* 0x000000021b047825 */ /* 0x001fc800078e020e */
[----:B-1----:R-:W-:-:S04]  /*2de30*/  IMAD.WIDE R8, R26, 0x2, R14 ;  /* 0x000000021a087825 */ /* 0x002fc800078e020e */
[--C-:B---3--:R-:W-:Y:S01]  /*2de40*/  IMAD.WIDE R6, R25, 0x2, R14.reuse ;  /* 0x0000000219067825 */ /* 0x108fe200078e020e */
        /* <DEDUP_REMOVED lines=20> */
[----:B------:R-:W-:Y:S01]  /*2df90*/  STL.64 [R1+0x2c0], R6 ;  /* 0x0002c00601007387 */ /* 0x000fe20000100a00 */
[----:B0-----:R-:W-:-:S04]  /*2dfa0*/  IMAD.WIDE R4, R12, 0x2, R14 ;  /* 0x000000020c047825 */ /* 0x001fc800078e020e */
[--C-:B-1----:R-:W-:Y:S01]  /*2dfb0*/  IMAD.WIDE R8, R16, 0x2, R14.reuse ;  /* 0x0000000210087825 */ /* 0x102fe200078e020e */
[----:B------:R0:W-:Y:S04]  /*2dfc0*/  STL.64 [R1+0x2b8], R4 ;  /* 0x0002b80401007387 */ /* 0x0001e80000100a00 */
[----:B0-----:R-:W3:Y:S04]  /*2dfd0*/  LDL R4, [R1+0x840] ;  /* 0x0008400001047983 */ /* 0x001ee80000100800 */
[----:B------:R-:W-:Y:S04]  /*2dfe0*/  STL.64 [R1+0x2b0], R8 ;  /* 0x0002b00801007387 */ /* 0x000fe80000100a00 */
[----:B------:R-:W4:Y:S01]  /*2dff0*/  LDL R5, [R1+0x844] ;  /* 0x0008440001057983 */ /* 0x000f220000100800 */
[----:B------:R-:W-:-:S05]  /*2e000*/  IMAD.WIDE R6, R19, 0x2, R14 ;  /* 0x0000000213067825 */ /* 0x000fca00078e020e */
[----:B------:R-:W-:Y:S04]  /*2e010*/  STL.64 [R1+0x2a8], R6 ;  /* 0x0002a80601007387 */ /* 0x000fe80000100a00 */
[----:B----4-:R0:W-:Y:S04]  /*2e020*/  STL [R1+0x3bd8], R5 ;  /* 0x003bd80501007387 */ /* 0x0101e80000100800 */
[----:B0-----:R-:W4:Y:S04]  /*2e030*/  LDL R5, [R1+0x834] ;  /* 0x0008340001057983 */ /* 0x001f280000100800 */
[----:B---3--:R0:W-:Y:S04]  /*2e040*/  STL [R1+0x3bdc], R4 ;  /* 0x003bdc0401007387 */ /* 0x0081e80000100800 */
[----:B0-----:R-:W3:Y:S04]  /*2e050*/  LDL R4, [R1+0x830] ;  /* 0x0008300001047983 */ /* 0x001ee80000100800 */
        /* <DEDUP_REMOVED lines=9> */
[----:B------:R-:W4:Y:S04]  /*2e0f0*/  LDL R28, [R1+0x73c] ;  /* 0x00073c00011c7983 */ /* 0x000f280000100800 */
[----:B------:R-:W2:Y:S04]  /*2e100*/  LDL R29, [R1+0x738] ;  /* 0x00073800011d7983 */ /* 0x000ea80000100800 */
[----:B------:R-:W2:Y:S04]  /*2e110*/  LDL.LU R2, [R1+0x858] ;  /* 0x0008580001027983 */ /* 0x000ea80000300800 */
        /* <DEDUP_REMOVED lines=15> */
[----:B------:R-:W2:Y:S01]  /*2e210*/  LDL.LU R16, [R1+0x8c0] ;  /* 0x0008c00001107983 */ /* 0x000ea20000300800 */
[----:B---3--:R-:W-:-:S03]  /*2e220*/  IMAD.WIDE R4, R4, 0x2, R14 ;  /* 0x0000000204047825 */ /* 0x008fc600078e020e */
[----:B------:R-:W3:Y:S04]  /*2e230*/  LDL.LU R19, [R1+0x8c4] ;  /* 0x0008c40001137983 */ /* 0x000ee80000300800 */
[----:B------:R-:W3:Y:S04]  /*2e240*/  LDL.LU R20, [R1+0x6ec] ;  /* 0x0006ec0001147983 */ /* 0x000ee80000300800 */
[----:B------:R-:W3:Y:S04]  /*2e250*/  LDL.LU R22, [R1+0x6e8] ;  /* 0x0006e80001167983 */ /* 0x000ee80000300800 */
[----:B------:R-:W3:Y:S04]  /*2e260*/  LDL.LU R24, [R1+0x8d0] ;  /* 0x0008d00001187983 */ /* 0x000ee80000300800 */
[----:B------:R0:W-:Y:S04]  /*2e270*/  STL.64 [R1+0x2a0], R4 ;  /* 0x0002a00401007387 */ /* 0x0001e80000100a00 */
[----:B0-----:R-:W4:Y:S02]  /*2e280*/  LDL.LU R5, [R1+0x3bf0] ;  /* 0x003bf00001057983 */ /* 0x001f240000300800 */
[----:B----4-:R-:W-:-:S05]  /*2e290*/  IMAD.WIDE R4, R5, 0x2, R14 ;  /* 0x0000000205047825 */ /* 0x010fca00078e020e */
        /* <DEDUP_REMOVED lines=18> */
[----:B------:R0:W-:Y:S02]  /*2e3c0*/  STL.64 [R1+0x268], R4 ;  /* 0x0002680401007387 */ /* 0x0001e40000100a00 */
[----:B0-----:R-:W-:-:S05]  /*2e3d0*/  IMAD.WIDE R4, R28, 0x2, R14 ;  /* 0x000000021c047825 */ /* 0x001fca00078e020e */
[----:B------:R0:W-:Y:S04]  /*2e3e0*/  STL.64 [R1+0x260], R4 ;  /* 0x0002600401007387 */ /* 0x0001e80000100a00 */
[----:B--2---:R1:W-:Y:S01]  /*2e3f0*/  STL.64 [R1+0x3bd0], R2 ;  /* 0x003bd00201007387 */ /* 0x0043e20000100a00 */
[----:B0-----:R-:W-:-:S04]  /*2e400*/  IMAD.WIDE R4, R29, 0x2, R14 ;  /* 0x000000021d047825 */ /* 0x001fc800078e020e */
[----:B------:R-:W-:-:S04]  /*2e410*/  IMAD.WIDE R28, R2, 0x2, R14 ;  /* 0x00000002021c7825 */ /* 0x000fc800078e020e */
[--C-:B-1----:R-:W-:Y:S01]  /*2e420*/  IMAD.WIDE R2, R7, 0x2, R14.reuse ;  /* 0x0000000207027825 */ /* 0x102fe200078e020e */
[----:B------:R0:W-:Y:S04]  /*2e430*/  STL.64 [R1+0x258], R4 ;  /* 0x0002580401007387 */ /* 0x0001e80000100a00 */
[----:B------:R-:W-:Y:S04]  /*2e440*/  STL.64 [R1+0x250], R28 ;  /* 0x0002501c01007387 */ /* 0x000fe80000100a00 */
[----:B------:R1:W-:Y:S01]  /*2e450*/  STL.64 [R1+0x3b40], R6 ;  /* 0x003b400601007387 */ /* 0x0003e20000100a00 */
[----:B0-----:R-:W-:-:S05]  /*2e460*/  IMAD.WIDE R4, R6, 0x2, R14 ;  /* 0x0000000206047825 */ /* 0x001fca00078e020e */
[----:B------:R0:W-:Y:S04]  /*2e470*/  STL.64 [R1+0x248], R4 ;  /* 0x0002480401007387 */ /* 0x0001e80000100a00 */
[----:B------:R2:W-:Y:S04]  /*2e480*/  STL.64 [R1+0x240], R2 ;  /* 0x0002400201007387 */ /* 0x0005e80000100a00 */
[----:B------:R-:W-:Y:S01]  /*2e490*/  STL.64 [R1+0x3b48], R8 ;  /* 0x003b480801007387 */ /* 0x000fe20000100a00 */
[----:B-1----:R-:W-:-:S04]  /*2e4a0*/  IMAD.WIDE R6, R10, 0x2, R14 ;  /* 0x000000020a067825 */ /* 0x002fc800078e020e */
[----:B0-----:R-:W-:-:S04]  /*2e4b0*/  IMAD.WIDE R4, R8, 0x2, R14 ;  /* 0x0000000208047825 */ /* 0x001fc800078e020e */
[--C-:B--2---:R-:W-:Y:S01]  /*2e4c0*/  IMAD.WIDE R2, R9, 0x2, R14.reuse ;  /* 0x0000000209027825 */ /* 0x104fe200078e020e */
[----:B------:R0:W-:Y:S04]  /*2e4d0*/  STL.64 [R1+0x238], R4 ;  /* 0x0002380401007387 */ /* 0x0001e80000100a00 */
[----:B------:R1:W-:Y:S04]  /*2e4e0*/  STL.64 [R1+0x230], R2 ;  /* 0x0002300201007387 */ /* 0x0003e80000100a00 */
[----:B------:R2:W-:Y:S04]  /*2e4f0*/  STL.64 [R1+0x228], R6 ;  /* 0x0002280601007387 */ /* 0x0005e80000100a00 */
[----:B------:R-:W-:Y:S01]  /*2e500*/  STL.64 [R1+0x3b50], R26 ;  /* 0x003b501a01007387 */ /* 0x000fe20000100a00 */
[----:B0-----:R-:W-:-:S04]  /*2e510*/  IMAD.WIDE R4, R27, 0x2, R14 ;  /* 0x000000021b047825 */ /* 0x001fc800078e020e */
[----:B-1----:R-:W-:-:S04]  /*2e520*/  IMAD.WIDE R2, R26, 0x2, R14 ;  /* 0x000000021a027825 */ /* 0x002fc800078e020e */
[--C-:B--2---:R-:W-:Y:S01]  /*2e530*/  IMAD.WIDE R6, R25, 0x2, R14.reuse ;  /* 0x0000000219067825 */ /* 0x104fe200078e020e */
[----:B------:R0:W-:Y:S04]  /*2e540*/  STL.64 [R1+0x220], R4 ;  /* 0x0002200401007387 */ /* 0x0001e80000100a00 */
[----:B------:R1:W-:Y:S04]  /*2e550*/  STL.64 [R1+0x218], R2 ;  /* 0x0002180201007387 */ /* 0x0003e80000100a00 */
[----:B------:R2:W-:Y:S01]  /*2e560*/  STL.64 [R1+0x210], R6 ;  /* 0x0002100601007387 */ /* 0x0005e20000100a00 */
[----:B0-----:R-:W-:-:S04]  /*2e570*/  IMAD.WIDE R4, R21, 0x2, R14 ;  /* 0x0000000215047825 */ /* 0x001fc800078e020e */
[----:B-1----:R-:W-:-:S04]  /*2e580*/  IMAD.WIDE R2, R23, 0x2, R14 ;  /* 0x0000000217027825 */ /* 0x002fc800078e020e */
[--C-:B--2---:R-:W-:Y:S01]  /*2e590*/  IMAD.WIDE R6, R13, 0x2, R14.reuse ;  /* 0x000000020d067825 */ /* 0x104fe200078e020e */
[----:B------:R0:W-:Y:S04]  /*2e5a0*/  STL.64 [R1+0x208], R2 ;  /* 0x0002080201007387 */ /* 0x0001e80000100a00 */
[----:B------:R1:W-:Y:S04]  /*2e5b0*/  STL.64 [R1+0x200], R4 ;  /* 0x0002000401007387 */ /* 0x0003e80000100a00 */
[----:B------:R2:W-:Y:S04]  /*2e5c0*/  STL.64 [R1+0x1f8], R6 ;  /* 0x0001f80601007387 */ /* 0x0005e80000100a00 */
[----:B------:R-:W-:Y:S01]  /*2e5d0*/  STL.64 [R1+0x3b58], R10 ;  /* 0x003b580a01007387 */ /* 0x000fe20000100a00 */
[----:B0-----:R-:W-:-:S04]  /*2e5e0*/  IMAD.WIDE R2, R18, 0x2, R14 ;  /* 0x0000000212027825 */ /* 0x001fc800078e020e */
[--C-:B-1----:R-:W-:Y:S01]  /*2e5f0*/  IMAD.WIDE R4, R11, 0x2, R14.reuse ;  /* 0x000000020b047825 */ /* 0x102fe200078e020e */
[----:B------:R0:W-:Y:S04]  /*2e600*/  STL.64 [R1+0x1f0], R2 ;  /* 0x0001f00201007387 */ /* 0x0001e80000100a00 */
[----:B------:R1:W-:Y:S04]  /*2e610*/  STL.64 [R1+0x1e8], R4 ;  /* 0x0001e80401007387 */ /* 0x0003e80000100a00 */
[----:B------:R-:W4:Y:S04]  /*2e620*/  LDL R9, [R1+0x8d4] ;  /* 0x0008d40001097983 */ /* 0x000f280000100800 */
[----:B--2---:R-:W2:Y:S01]  /*2e630*/  LDL R6, [R1+0x8e8] ;  /* 0x0008e80001067983 */ /* 0x004ea20000100800 */
[----:B0-----:R-:W-:-:S05]  /*2e640*/  IMAD.WIDE R2, R12, 0x2, R14 ;  /* 0x000000020c027825 */ /* 0x001fca00078e020e */
[----:B------:R0:W-:Y:S04]  /*2e650*/  STL.64 [R1+0x1e0], R2 ;  /* 0x0001e00201007387 */ /* 0x0001e80000100a00 */
[----:B-1----:R-:W2:Y:S01]  /*2e660*/  LDL R5, [R1+0x6d4] ;  /* 0x0006d40001057983 */ /* 0x002ea20000100800 */
[----:B------:R-:W-:-:S03]  /*2e670*/  IMAD.WIDE R10, R16, 0x2, R14 ;  /* 0x00000002100a7825 */ /* 0x000fc600078e020e */
[----:B0-----:R-:W2:Y:S04]  /*2e680*/  LDL R2, [R1+0x8ec] ;  /* 0x0008ec0001027983 */ /* 0x001ea80000100800 */
[----:B------:R0:W-:Y:S04]  /*2e690*/  STL.64 [R1+0x3b60], R12 ;  /* 0x003b600c01007387 */ /* 0x0001e80000100a00 */
[----:B------:R-:W2:Y:S01]  /*2e6a0*/  LDL R3, [R1+0x6d0] ;  /* 0x0006d00001037983 */ /* 0x000ea20000100800 */
[----:B0-----:R-:W-:-:S05]  /*2e6b0*/  IMAD.WIDE R12, R17, 0x2, R14 ;  /* 0x00000002110c7825 */ /* 0x001fca00078e020e */
[----:B------:R0:W-:Y:S04]  /*2e6c0*/  STL.64 [R1+0x1d8], R12 ;  /* 0x0001d80c01007387 */ /* 0x0001e80000100a00 */
[----:B------:R-:W2:Y:S04]  /*2e6d0*/  LDL R28, [R1+0x8f8] ;  /* 0x0008f800011c7983 */ /* 0x000ea80000100800 */
[----:B------:R1:W-:Y:S04]  /*2e6e0*/  STL.64 [R1+0x1d0], R10 ;  /* 0x0001d00a01007387 */ /* 0x0003e80000100a00 */
[----:B------:R-:W-:Y:S04]  /*2e6f0*/  STL.64 [R1+0x3b68], R16 ;  /* 0x003b681001007387 */ /* 0x000fe80000100a00 */
[----:B------:R-:W2:Y:S04]  /*2e700*/  LDL R29, [R1+0x8fc] ;  /* 0x0008fc00011d7983 */ /* 0x000ea80000100800 */
[----:B---3--:R3:W-:Y:S01]  /*2e710*/  STL.64 [R1+0x3b70], R18 ;  /* 0x003b701201007387 */ /* 0x0087e20000100a00 */
[----:B0-----:R-:W-:-:S04]  /*2e720*/  IMAD.WIDE R12, R20, 0x2, R14 ;  /* 0x00000002140c7825 */ /* 0x001fc800078e020e */
[----:B-1----:R-:W-:-:S05]  /*2e730*/  IMAD.WIDE R10, R19, 0x2, R14 ;  /* 0x00000002130a7825 */ /* 0x002fca00078e020e */
[----:B------:R0:W-:Y:S04]  /*2e740*/  STL.64 [R1+0x1c8], R10 ;  /* 0x0001c80a01007387 */ /* 0x0001e80000100a00 */
[----:B------:R1:W-:Y:S04]  /*2e750*/  STL.64 [R1+0x3b78], R20 ;  /* 0x003b781401007387 */ /* 0x0003e80000100a00 */
[----:B------:R1:W-:Y:S04]  /*2e760*/  STL.64 [R1+0x1c0], R12 ;  /* 0x0001c00c01007387 */ /* 0x0003e80000100a00 */
[----:B---3--:R-:W3:Y:S01]  /*2e770*/  LDL R18, [R1+0x6c0] ;  /* 0x0006c00001127983 */ /* 0x008ee20000100800 */
[----:B0-----:R-:W-:-:S03]  /*2e780*/  IMAD.WIDE R10, R22, 0x2, R14 ;  /* 0x00000002160a7825 */ /* 0x001fc600078e020e */
[----:B-1----:R-:W3:Y:S04]  /*2e790*/  LDL R21, [R1+0x6c4] ;  /* 0x0006c40001157983 */ /* 0x002ee80000100800 */
[----:B------:R0:W-:Y:S04]  /*2e7a0*/  STL.64 [R1+0x1b8], R10 ;  /* 0x0001b80a01007387 */ /* 0x0001e80000100a00 */
[----:B------:R-:W3:Y:S04]  /*2e7b0*/  LDL R19, [R1+0x910] ;  /* 0x0009100001137983 */ /* 0x000ee80000100800 */
        /* <DEDUP_REMOVED lines=8> */
[----:B0-----:R-:W3:Y:S04]  /*2e840*/  LDL R10, [R1+0x6a8] ;  /* 0x0006a800010a7983 */ /* 0x001ee80000100800 */
[----:B------:R-:W3:Y:S04]  /*2e850*/  LDL R4, [R1+0x694] ;  /* 0x0006940001047983 */ /* 0x000ee80000100800 */
[----:B------:R0:W-:Y:S04]  /*2e860*/  STL.64 [R1+0x3b80], R22 ;  /* 0x003b801601007387 */ /* 0x0001e80000100a00 */
[----:B------:R4:W-:Y:S01]  /*2e870*/  STL.64 [R1+0x3b88], R24 ;  /* 0x003b881801007387 */ /* 0x0009e20000100a00 */
[----:B0-----:R-:W-:-:S05]  /*2e880*/  IMAD.WIDE R22, R24, 0x2, R14 ;  /* 0x0000000218167825 */ /* 0x001fca00078e020e */
[----:B------:R2:W-:Y:S01]  /*2e890*/  STL.64 [R1+0x1b0], R22 ;  /* 0x0001b01601007387 */ /* 0x0005e20000100a00 */
[----:B----4-:R-:W-:-:S04]  /*2e8a0*/  IMAD.WIDE R24, R9, 0x2, R14 ;  /* 0x0000000209187825 */ /* 0x010fc800078e020e */
[--C-:B--2---:R-:W-:Y:S01]  /*2e8b0*/  IMAD.WIDE R22, R6, 0x2, R14.reuse ;  /* 0x0000000206167825 */ /* 0x104fe200078e020e */
[----:B------:R-:W-:Y:S04]  /*2e8c0*/  STL.64 [R1+0x4e0], R24 ;  /* 0x0004e01801007387 */ /* 0x000fe80000100a00 */
[----:B------:R0:W-:Y:S04]  /*2e8d0*/  STL.64 [R1+0x4f0], R22 ;  /* 0x0004f01601007387 */ /* 0x0001e80000100a00 */
[----:B------:R-:W2:Y:S01]  /*2e8e0*/  LDL R11, [R1+0x690] ;  /* 0x00069000010b7983 */ /* 0x000ea20000100800 */
[----:B0-----:R-:W-:-:S04]  /*2e8f0*/  IMAD.WIDE R22, R5, 0x2, R14 ;  /* 0x0000000205167825 */ /* 0x001fc800078e020e */
[----:B------:R-:W-:-:S05]  /*2e900*/  IMAD.WIDE R24, R2, 0x2, R14 ;  /* 0x0000000202187825 */ /* 0x000fca00078e020e */
[----:B------:R0:W-:Y:S04]  /*2e910*/  STL.64 [R1+0x508], R24 ;  /* 0x0005081801007387 */ /* 0x0001e80000100a00 */
[----:B------:R-:W4:Y:S04]  /*2e920*/  LDL R2, [R1+0x960] ;  /* 0x0009600001027983 */ /* 0x000f280000100800 */
[----:B------:R1:W-:Y:S04]  /*2e930*/  STL.64 [R1+0x518], R22 ;  /* 0x0005181601007387 */ /* 0x0003e80000100a00 */
[----:B------:R-:W4:Y:S04]  /*2e940*/  LDL R5, [R1+0x964] ;  /* 0x0009640001057983 */ /* 0x000f280000100800 */
[----:B------:R-:W4:Y:S01]  /*2e950*/  LDL R9, [R1+0x978] ;  /* 0x0009780001097983 */ /* 0x000f220000100800 */
[----:B0-----:R-:W-:-:S04]  /*2e960*/  IMAD.WIDE R24, R3, 0x2, R14 ;  /* 0x0000000203187825 */ /* 0x001fc800078e020e */
[--C-:B-1----:R-:W-:Y:S01]  /*2e970*/  IMAD.WIDE R22, R28, 0x2, R14.reuse ;  /* 0x000000021c167825 */ /* 0x102fe200078e020e */
[----:B------:R-:W-:Y:S04]  /*2e980*/  STL.64 [R1+0x530], R24 ;  /* 0x0005301801007387 */ /* 0x000fe80000100a00 */
[----:B------:R-:W4:Y:S04]  /*2e990*/  LDL R28, [R1+0x97c] ;  /* 0x00097c00011c7983 */ /* 0x000f280000100800 */
[----:B------:R0:W-:Y:S04]  /*2e9a0*/  STL.64 [R1+0x540], R22 ;  /* 0x0005401601007387 */ /* 0x0001e80000100a00 */
[----:B------:R-:W4:Y:S04]  /*2e9b0*/  LDL R6, [R1+0x988] ;  /* 0x0009880001067983 */ /* 0x000f280000100800 */
[----:B------:R-:W4:Y:S01]  /*2e9c0*/  LDL R3, [R1+0x98c] ;  /* 0x00098c0001037983 */ /* 0x000f220000100800 */
[----:B0-----:R-:W-:-:S05]  /*2e9d0*/  IMAD.WIDE R22, R29, 0x2, R14 ;  /* 0x000000021d167825 */ /* 0x001fca00078e020e */
[----:B------:R0:W-:Y:S04]  /*2e9e0*/  STL.64 [R1+0x558], R22 ;  /* 0x0005581601007387 */ /* 0x0001e80000100a00 */
[----:B------:R-:W4:Y:S01]  /*2e9f0*/  LDL R29, [R1+0x9a0] ;  /* 0x0009a000011d7983 */ /* 0x000f220000100800 */
[----:B---3--:R-:W-:-:S04]  /*2ea00*/  IMAD.WIDE R24, R18, 0x2, R14 ;  /* 0x0000000212187825 */ /* 0x008fc800078e020e */
[----:B------:R-:W-:-:S04]  /*2ea10*/  IMAD.WIDE R20, R21, 0x2, R14 ;  /* 0x0000000215147825 */ /* 0x000fc800078e020e */
[--C-:B0-----:R-:W-:Y:S01]  /*2ea20*/  IMAD.WIDE R22, R19, 0x2, R14.reuse ;  /* 0x0000000213167825 */ /* 0x101fe200078e020e */
[----:B------:R0:W-:Y:S03]  /*2ea30*/  STL.64 [R1+0x570], R20 ;  /* 0x0005701401007387 */ /* 0x0001e60000100a00 */
[--C-:B------:R-:W-:Y:S01]  /*2ea40*/  IMAD.WIDE R18, R17, 0x2, R14.reuse ;  /* 0x0000000211127825 */ /* 0x100fe200078e020e */
[----:B------:R-:W-:Y:S04]  /*2ea50*/  STL.64 [R1+0x580], R24 ;  /* 0x0005801801007387 */ /* 0x000fe80000100a00 */
[----:B------:R-:W-:Y:S01]  /*2ea60*/  STL.64 [R1+0x598], R22 ;  /* 0x0005981601007387 */ /* 0x000fe20000100a00 */
[----:B0-----:R-:W-:-:S04]  /*2ea70*/  IMAD.WIDE R20, R16, 0x2, R14 ;  /* 0x0000000210147825 */ /* 0x001fc800078e020e */
[----:B------:R-:W-:-:S04]  /*2ea80*/  IMAD.WIDE R16, R12, 0x2, R14 ;  /* 0x000000020c107825 */ /* 0x000fc800078e020e */
[--C-:B------:R-:W-:Y:S01]  /*2ea90*/  IMAD.WIDE R12, R13, 0x2, R14.reuse ;  /* 0x000000020d0c7825 */ /* 0x100fe200078e020e */
[----:B------:R-:W-:Y:S04]  /*2eaa0*/  STL.64 [R1+0x5a8], R20 ;  /* 0x0005a81401007387 */ /* 0x000fe80000100a00 */
        /* <DEDUP_REMOVED lines=12> */
[----:B------:R-:W-:Y:S04]  /*2eb70*/  STL.64 [R1+0x638], R18 ;  /* 0x0006381201007387 */ /* 0x000fe80000100a00 */
[----:B------:R-:W3:Y:S04]  /*2eb80*/  LDL R23, [R1+0x9a4] ;  /* 0x0009a40001177983 */ /* 0x000ee80000100800 */
[----:B------:R2:W-:Y:S04]  /*2eb90*/  STL.64 [R1+0x650], R16 ;  /* 0x0006501001007387 */ /* 0x0005e80000100a00 */
[----:B------:R-:W3:Y:S04]  /*2eba0*/  LDL R20, [R1+0x9b8] ;  /* 0x0009b80001147983 */ /* 0x000ee80000100800 */
[----:B------:R4:W-:Y:S04]  /*2ebb0*/  STL.64 [R1+0x660], R12 ;  /* 0x0006600c01007387 */ /* 0x0009e80000100a00 */
[----:B------:R-:W3:Y:S04]  /*2ebc0*/  LDL R26, [R1+0x9bc] ;  /* 0x0009bc00011a7983 */ /* 0x000ee80000100800 */
[----:B------:R-:W3:Y:S04]  /*2ebd0*/  LDL R27, [R1+0x9c8] ;  /* 0x0009c800011b7983 */ /* 0x000ee80000100800 */
[----:B------:R-:W3:Y:S04]  /*2ebe0*/  LDL R8, [R1+0x9cc] ;  /* 0x0009cc0001087983 */ /* 0x000ee80000100800 */
[----:B------:R-:W3:Y:S04]  /*2ebf0*/  LDL R7, [R1+0x9e0] ;  /* 0x0009e00001077983 */ /* 0x000ee80000100800 */
[----:B------:R-:W3:Y:S01]  /*2ec00*/  LDL R4, [R1+0x9e4] ;  /* 0x0009e40001047983 */ /* 0x000ee20000100800 */
[----:B--2---:R-:W-:-:S05]  /*2ec10*/  IMAD.WIDE R16, R11, 0x2, R14 ;  /* 0x000000020b107825 */ /* 0x004fca00078e020e */
[----:B------:R-:W-:Y:S01]  /*2ec20*/  STL.64 [R1+0x678], R16 ;  /* 0x0006781001007387 */ /* 0x000fe20000100a00 */
[----:B----4-:R-:W-:-:S03]  /*2ec30*/  IMAD.WIDE R12, R2, 0x2, R14 ;  /* 0x00000002020c7825 */ /* 0x010fc600078e020e */
[----:B------:R-:W2:Y:S01]  /*2ec40*/  LDL R2, [R1+0x9f8] ;  /* 0x0009f80001027983 */ /* 0x000ea20000100800 */
[----:B------:R-:W-:-:S03]  /*2ec50*/  IMAD.WIDE R10, R5, 0x2, R14 ;  /* 0x00000002050a7825 */ /* 0x000fc600078e020e */
[----:B------:R0:W-:Y:S04]  /*2ec60*/  STL.64 [R1+0x688], R12 ;  /* 0x0006880c01007387 */ /* 0x0001e80000100a00 */
[----:B------:R-:W4:Y:S04]  /*2ec70*/  LDL R5, [R1+0x9fc] ;  /* 0x0009fc0001057983 */ /* 0x000f280000100800 */
[----:B------:R1:W-:Y:S01]  /*2ec80*/  STL.64 [R1+0x6a0], R10 ;  /* 0x0006a00a01007387 */ /* 0x0003e20000100a00 */
[----:B0-----:R-:W-:-:S04]  /*2ec90*/  IMAD.WIDE R12, R9, 0x2, R14 ;  /* 0x00000002090c7825 */ /* 0x001fc800078e020e */
[----:B------:R-:W-:-:S04]  /*2eca0*/  IMAD.WIDE R16, R6, 0x2, R14 ;  /* 0x0000000206107825 */ /* 0x000fc800078e020e */
[--C-:B-1----:R-:W-:Y:S02]  /*2ecb0*/  IMAD.WIDE R10, R28, 0x2, R14.reuse ;  /* 0x000000021c0a7825 */ /* 0x102fe400078e020e */
[----:B------:R-:W4:Y:S04]  /*2ecc0*/  LDL R28, [R1+0xa10] ;  /* 0x000a1000011c7983 */ /* 0x000f280000100800 */
[----:B------:R0:W-:Y:S04]  /*2ecd0*/  STL.64 [R1+0x6b8], R12 ;  /* 0x0006b80c01007387 */ /* 0x0001e80000100a00 */
[----:B------:R1:W-:Y:S04]  /*2ece0*/  STL.64 [R1+0x6c8], R10 ;  /* 0x0006c80a01007387 */ /* 0x0003e80000100a00 */
[----:B------:R1:W-:Y:S04]  /*2ecf0*/  STL.64 [R1+0x6e0], R16 ;  /* 0x0006e01001007387 */ /* 0x0003e80000100a00 */
[----:B------:R-:W4:Y:S01]  /*2ed00*/  LDL R21, [R1+0xa14] ;  /* 0x000a140001157983 */ /* 0x000f220000100800 */
[----:B0-----:R-:W-:-:S04]  /*2ed10*/  IMAD.WIDE R12, R3, 0x2, R14 ;  /* 0x00000002030c7825 */ /* 0x001fc800078e020e */
[--C-:B-1----:R-:W-:Y:S01]  /*2ed20*/  IMAD.WIDE R10, R29, 0x2, R14.reuse ;  /* 0x000000021d0a7825 */ /* 0x102fe200078e020e */
[----:B------:R0:W-:Y:S04]  /*2ed30*/  STL.64 [R1+0x6f0], R12 ;  /* 0x0006f00c01007387 */ /* 0x0001e80000100a00 */
[----:B------:R-:W4:Y:S04]  /*2ed40*/  LDL R18, [R1+0xa20] ;  /* 0x000a200001127983 */ /* 0x000f280000100800 */
[----:B------:R1:W-:Y:S04]  /*2ed50*/  STL.64 [R1+0x708], R10 ;  /* 0x0007080a01007387 */ /* 0x0003e80000100a00 */
[----:B------:R-:W4:Y:S04]  /*2ed60*/  LDL R19, [R1+0xa24] ;  /* 0x000a240001137983 */ /* 0x000f280000100800 */
[----:B------:R-:W4:Y:S04]  /*2ed70*/  LDL R16, [R1+0xa38] ;  /* 0x000a380001107983 */ /* 0x000f280000100800 */
[----:B------:R-:W4:Y:S04]  /*2ed80*/  LDL R17, [R1+0xa3c] ;  /* 0x000a3c0001117983 */ /* 0x000f280000100800 */
[----:B------:R-:W4:Y:S04]  /*2ed90*/  LDL R9, [R1+0xa78] ;  /* 0x000a780001097983 */ /* 0x000f280000100800 */
[----:B------:R-:W4:Y:S04]  /*2eda0*/  LDL R6, [R1+0xa7c] ;  /* 0x000a7c0001067983 */ /* 0x000f280000100800 */
[----:B------:R-:W4:Y:S04]  /*2edb0*/  LDL R3, [R1+0xa88] ;  /* 0x000a880001037983 */ /* 0x000f280000100800 */
[----:B------:R-:W4:Y:S04]  /*2edc0*/  LDL R29, [R1+0xa8c] ;  /* 0x000a8c00011d7983 */ /* 0x000f280000100800 */
[----:B0-----:R-:W4:Y:S04]  /*2edd0*/  LDL R12, [R1+0xa50] ;  /* 0x000a5000010c7983 */ /* 0x001f280000100800 */
[----:B------:R-:W4:Y:S04]  /*2ede0*/  LDL R13, [R1+0xa54] ;  /* 0x000a5400010d7983 */ /* 0x000f280000100800 */
[----:B-1----:R-:W4:Y:S04]  /*2edf0*/  LDL R10, [R1+0xa60] ;  /* 0x000a6000010a7983 */ /* 0x002f280000100800 */
[----:B------:R-:W4:Y:S01]  /*2ee00*/  LDL R11, [R1+0xa64] ;  /* 0x000a6400010b7983 */ /* 0x000f220000100800 */
[----:B---3--:R-:W-:-:S04]  /*2ee10*/  IMAD.WIDE R24, R23, 0x2, R14 ;  /* 0x0000000217187825 */ /* 0x008fc800078e020e */
[--C-:B------:R-:W-:Y:S01]  /*2ee20*/  IMAD.WIDE R22, R20, 0x2, R14.reuse ;  /* 0x0000000214167825 */ /* 0x100fe200078e020e */
[----:B------:R0:W-:Y:S04]  /*2ee30*/  STL.64 [R1+0x718], R24 ;  /* 0x0007181801007387 */ /* 0x0001e80000100a00 */
[----:B------:R1:W-:Y:S01]  /*2ee40*/  STL.64 [R1+0x730], R22 ;  /* 0x0007301601007387 */ /* 0x0003e20000100a00 */
[----:B0-----:R-:W-:-:S04]  /*2ee50*/  IMAD.WIDE R24, R26, 0x2, R14 ;  /* 0x000000021a187825 */ /* 0x001fc800078e020e */
[----:B-1----:R-:W-:-:S04]  /*2ee60*/  IMAD.WIDE R22, R27, 0x2, R14 ;  /* 0x000000021b167825 */ /* 0x002fc800078e020e */
[--C-:B------:R-:W-:Y:S01]  /*2ee70*/  IMAD.WIDE R26, R8, 0x2, R14.reuse ;  /* 0x00000002081a7825 */ /* 0x100fe200078e020e */
[----:B------:R0:W-:Y:S04]  /*2ee80*/  STL.64 [R1+0x748], R24 ;  /* 0x0007481801007387 */ /* 0x0001e80000100a00 */
[----:B------:R1:W-:Y:S04]  /*2ee90*/  STL.64 [R1+0x758], R22 ;  /* 0x0007581601007387 */ /* 0x0003e80000100a00 */
[----:B------:R3:W-:Y:S01]  /*2eea0*/  STL.64 [R1+0x770], R26 ;  /* 0x0007701a01007387 */ /* 0x0007e20000100a00 */
[----:B0-----:R-:W-:-:S04]  /*2eeb0*/  IMAD.WIDE R24, R7, 0x2, R14 ;  /* 0x0000000207187825 */ /* 0x001fc800078e020e */
[--C-:B-1----:R-:W-:Y:S01]  /*2eec0*/  IMAD.WIDE R22, R4, 0x2, R14.reuse ;  /* 0x0000000204167825 */ /* 0x102fe200078e020e */
[----:B---3--:R-:W3:Y:S04]  /*2eed0*/  LDL R26, [R1+0xaa0] ;  /* 0x000aa000011a7983 */ /* 0x008ee80000100800 */
[----:B------:R2:W-:Y:S04]  /*2eee0*/  STL.64 [R1+0x780], R24 ;  /* 0x0007801801007387 */ /* 0x0005e80000100a00 */
[----:B------:R-:W3:Y:S04]  /*2eef0*/  LDL R7, [R1+0xaa4] ;  /* 0x000aa40001077983 */ /* 0x000ee80000100800 */
[----:B------:R4:W-:Y:S04]  /*2ef00*/  STL.64 [R1+0x798], R22 ;  /* 0x0007981601007387 */ /* 0x0009e80000100a00 */
[----:B------:R-:W3:Y:S04]  /*2ef10*/  LDL R4, [R1+0xab0] ;  /* 0x000ab00001047983 */ /* 0x000ee80000100800 */
[----:B------:R-:W3:Y:S01]  /*2ef20*/  LDL R27, [R1+0xab4] ;  /* 0x000ab400011b7983 */ /* 0x000ee20000100800 */
[----:B--2---:R-:W-:-:S04]  /*2ef30*/  IMAD.WIDE R24, R2, 0x2, R14 ;  /* 0x0000000202187825 */ /* 0x004fc800078e020e */
[--C-:B----4-:R-:W-:Y:S01]  /*2ef40*/  IMAD.WIDE R22, R5, 0x2, R14.reuse ;  /* 0x0000000205167825 */ /* 0x110fe200078e020e */
[----:B------:R-:W-:Y:S04]  /*2ef50*/  STL.64 [R1+0x7a8], R24 ;  /* 0x0007a81801007387 */ /* 0x000fe80000100a00 */
[----:B------:R-:W2:Y:S04]  /*2ef60*/  LDL R5, [R1+0xac8] ;  /* 0x000ac80001057983 */ /* 0x000ea80000100800 */
[----:B------:R0:W-:Y:S04]  /*2ef70*/  STL.64 [R1+0x7c0], R22 ;  /* 0x0007c01601007387 */ /* 0x0001e80000100a00 */
[----:B------:R-:W4:Y:S04]  /*2ef80*/  LDL R8, [R1+0xacc] ;  /* 0x000acc0001087983 */ /* 0x000f280000100800 */
[----:B------:R-:W4:Y:S01]  /*2ef90*/  LDL R2, [R1+0xae0] ;  /* 0x000ae00001027983 */ /* 0x000f220000100800 */
[----:B0-----:R-:W-:-:S04]  /*2efa0*/  IMAD.WIDE R22, R28, 0x2, R14 ;  /* 0x000000021c167825 */ /* 0x001fc800078e020e */
[--C-:B------:R-:W-:Y:S01]  /*2efb0*/  IMAD.WIDE R24, R21, 0x2, R14.reuse ;  /* 0x0000000215187825 */ /* 0x100fe200078e020e */
[----:B------:R0:W-:Y:S04]  /*2efc0*/  STL.64 [R1+0x7d8], R22 ;  /* 0x0007d81601007387 */ /* 0x0001e80000100a00 */
[----:B------:R-:W4:Y:S04]  /*2efd0*/  LDL R28, [R1+0xae4] ;  /* 0x000ae400011c7983 */ /* 0x000f280000100800 */
[----:B------:R-:W-:Y:S01]  /*2efe0*/  STL.64 [R1+0x7e8], R24 ;  /* 0x0007e81801007387 */ /* 0x000fe20000100a00 */
[----:B0-----:R-:W-:-:S04]  /*2eff0*/  IMAD.WIDE R22, R18, 0x2, R14 ;  /* 0x0000000212167825 */ /* 0x001fc800078e020e */
[----:B------:R-:W-:-:S04]  /*2f000*/  IMAD.WIDE R20, R19, 0x2, R14 ;  /* 0x0000000213147825 */ /* 0x000fc800078e020e */
        /* <DEDUP_REMOVED lines=8> */
[----:B------:R-:W-:-:S04]  /*2f090*/  IMAD.WIDE R16, R10, 0x2, R14 ;  /* 0x000000020a107825 */ /* 0x000fc800078e020e */
[--C-:B------:R-:W-:Y:S01]  /*2f0a0*/  IMAD.WIDE R12, R11, 0x2, R14.reuse ;  /* 0x000000020b0c7825 */ /* 0x100fe200078e020e */
[----:B------:R-:W-:Y:S04]  /*2f0b0*/  STL.64 [R1+0x850], R20 ;  /* 0x0008501401007387 */ /* 0x000fe80000100a00 */
[----:B------:R-:W-:Y:S01]  /*2f0c0*/  STL.64 [R1+0x868], R18 ;  /* 0x0008681201007387 */ /* 0x000fe20000100a00 */
[----:B------:R-:W-:-:S03]  /*2f0d0*/  IMAD.WIDE R10, R9, 0x2, R14 ;  /* 0x00000002090a7825 */ /* 0x000fc600078e020e */
[----:B------:R0:W-:Y:S04]  /*2f0e0*/  STL.64 [R1+0x878], R16 ;  /* 0x0008781001007387 */ /* 0x0001e80000100a00 */
[----:B------:R1:W-:Y:S04]  /*2f0f0*/  STL.64 [R1+0x890], R12 ;  /* 0x0008900c01007387 */ /* 0x0003e80000100a00 */
[----:B------:R1:W-:Y:S01]  /*2f100*/  STL.64 [R1+0x8a0], R10 ;  /* 0x0008a00a01007387 */ /* 0x0003e20000100a00 */
[----:B0-----:R-:W-:-:S04]  /*2f110*/  IMAD.WIDE R16, R6, 0x2, R14 ;  /* 0x0000000206107825 */ /* 0x001fc800078e020e */
[----:B-1----:R-:W-:-:S04]  /*2f120*/  IMAD.WIDE R12, R3, 0x2, R14 ;  /* 0x00000002030c7825 */ /* 0x002fc800078e020e */
[--C-:B------:R-:W-:Y:S01]  /*2f130*/  IMAD.WIDE R10, R29, 0x2, R14.reuse ;  /* 0x000000021d0a7825 */ /* 0x100fe200078e020e */
[----:B------:R-:W-:Y:S04]  /*2f140*/  STL.64 [R1+0x8b8], R16 ;  /* 0x0008b81001007387 */ /* 0x000fe80000100a00 */
[----:B------:R-:W4:Y:S04]  /*2f150*/  LDL R23, [R1+0xaf0] ;  /* 0x000af00001177983 */ /* 0x000f280000100800 */
[----:B------:R-:W-:Y:S04]  /*2f160*/  STL.64 [R1+0x8c8], R12 ;  /* 0x0008c80c01007387 */ /* 0x000fe80000100a00 */
[----:B------:R-:W4:Y:S04]  /*2f170*/  LDL R20, [R1+0xaf4] ;  /* 0x000af40001147983 */ /* 0x000f280000100800 */
[----:B------:R0:W-:Y:S04]  /*2f180*/  STL.64 [R1+0x8e0], R10 ;  /* 0x0008e00a01007387 */ /* 0x0001e80000100a00 */
[----:B------:R-:W4:Y:S04]  /*2f190*/  LDL R9, [R1+0xb0c] ;  /* 0x000b0c0001097983 */ /* 0x000f280000100800 */
[----:B------:R-:W4:Y:S04]  /*2f1a0*/  LDL R6, [R1+0xb18] ;  /* 0x000b180001067983 */ /* 0x000f280000100800 */
[----:B------:R-:W4:Y:S04]  /*2f1b0*/  LDL R3, [R1+0xb1c] ;  /* 0x000b1c0001037983 */ /* 0x000f280000100800 */
[----:B------:R-:W4:Y:S04]  /*2f1c0*/  LDL R29, [R1+0xb30] ;  /* 0x000b3000011d7983 */ /* 0x000f280000100800 */
[----:B0-----:R-:W4:Y:S01]  /*2f1d0*/  LDL R11, [R1+0xb08] ;  /* 0x000b0800010b7983 */ /* 0x001f220000100800 */
[----:B---3--:R-:W-:-:S04]  /*2f1e0*/  IMAD.WIDE R18, R26, 0x2, R14 ;  /* 0x000000021a127825 */ /* 0x008fc800078e020e */
[--C-:B------:R-:W-:Y:S01]  /*2f1f0*/  IMAD.WIDE R16, R7, 0x2, R14.reuse ;  /* 0x0000000207107825 */ /* 0x100fe200078e020e */
[----:B------:R-:W-:Y:S04]  /*2f200*/  STL.64 [R1+0x8f0], R18 ;  /* 0x0008f01201007387 */ /* 0x000fe80000100a00 */
[----:B------:R-:W3:Y:S01]  /*2f210*/  LDL R7, [R1+0xb34] ;  /* 0x000b340001077983 */ /* 0x000ee20000100800 */
[----:B------:R-:W-:-:S03]  /*2f220*/  IMAD.WIDE R12, R4, 0x2, R14 ;  /* 0x00000002040c7825 */ /* 0x000fc600078e020e */
[----:B------:R0:W-:Y:S04]  /*2f230*/  STL.64 [R1+0x908], R16 ;  /* 0x0009081001007387 */ /* 0x0001e80000100a00 */
[----:B------:R-:W3:Y:S04]  /*2f240*/  LDL R4, [R1+0xb40] ;  /* 0x000b400001047983 */ /* 0x000ee80000100800 */
[----:B------:R2:W-:Y:S01]  /*2f250*/  STL.64 [R1+0x920], R12 ;  /* 0x0009200c01007387 */ /* 0x0005e20000100a00 */
[----:B0-----:R-:W-:-:S04]  /*2f260*/  IMAD.WIDE R16, R27, 0x2, R14 ;  /* 0x000000021b107825 */ /* 0x001fc800078e020e */
[--C-:B--2---:R-:W-:Y:S02]  /*2f270*/  IMAD.WIDE R12, R5, 0x2, R14.reuse ;  /* 0x00000002050c7825 */ /* 0x104fe400078e020e */
[----:B------:R-:W2:Y:S02]  /*2f280*/  LDL R5, [R1+0xb44] ;  /* 0x000b440001057983 */ /* 0x000ea40000100800 */
[--C-:B----4-:R-:W-:Y:S02]  /*2f290*/  IMAD.WIDE R18, R8, 0x2, R14.reuse ;  /* 0x0000000208127825 */ /* 0x110fe400078e020e */
[----:B------:R0:W-:Y:S04]  /*2f2a0*/  STL.64 [R1+0x930], R16 ;  /* 0x0009301001007387 */ /* 0x0001e80000100a00 */
[----:B------:R1:W-:Y:S04]  /*2f2b0*/  STL.64 [R1+0x948], R12 ;  /* 0x0009480c01007387 */ /* 0x0003e80000100a00 */
[----:B------:R4:W-:Y:S04]  /*2f2c0*/  STL.64 [R1+0x958], R18 ;  /* 0x0009581201007387 */ /* 0x0009e80000100a00 */
[----:B------:R-:W2:Y:S01]  /*2f2d0*/  LDL R21, [R1+0xb58] ;  /* 0x000b580001157983 */ /* 0x000ea20000100800 */
[----:B0-----:R-:W-:-:S04]  /*2f2e0*/  IMAD.WIDE R16, R2, 0x2, R14 ;  /* 0x0000000202107825 */ /* 0x001fc800078e020e */
[--C-:B-1----:R-:W-:Y:S01]  /*2f2f0*/  IMAD.WIDE R12, R28, 0x2, R14.reuse ;  /* 0x000000021c0c7825 */ /* 0x102fe200078e020e */
[----:B------:R0:W-:Y:S04]  /*2f300*/  STL.64 [R1+0x970], R16 ;  /* 0x0009701001007387 */ /* 0x0001e80000100a00 */
[----:B----4-:R-:W4:Y:S04]  /*2f310*/  LDL R18, [R1+0xb5c] ;  /* 0x000b5c0001127983 */ /* 0x010f280000100800 */
        /* <DEDUP_REMOVED lines=12> */
[----:B------:R-:W-:-:S04]  /*2f3e0*/  IMAD.WIDE R22, R23, 0x2, R14 ;  /* 0x0000000217167825 */ /* 0x000fc800078e020e */
[--C-:B------:R-:W-:Y:S01]  /*2f3f0*/  IMAD.WIDE R24, R20, 0x2, R14.reuse ;  /* 0x0000000214187825 */ /* 0x100fe200078e020e */
[----:B------:R0:W-:Y:S04]  /*2f400*/  STL.64 [R1+0x998], R22 ;  /* 0x0009981601007387 */ /* 0x0001e80000100a00 */
[----:B------:R1:W-:Y:S01]  /*2f410*/  STL.64 [R1+0x9b0], R24 ;  /* 0x0009b01801007387 */ /* 0x0003e20000100a00 */
[----:B0-----:R-:W-:-:S04]  /*2f420*/  IMAD.WIDE R22, R11, 0x2, R14 ;  /* 0x000000020b167825 */ /* 0x001fc800078e020e */
[--C-:B-1----:R-:W-:Y:S01]  /*2f430*/  IMAD.WIDE R24, R9, 0x2, R14.reuse ;  /* 0x0000000209187825 */ /* 0x102fe200078e020e */
[----:B------:R0:W-:Y:S04]  /*2f440*/  STL.64 [R1+0x9c0], R22 ;  /* 0x0009c01601007387 */ /* 0x0001e80000100a00 */
[----:B------:R1:W-:Y:S01]  /*2f450*/  STL.64 [R1+0x9d8], R24 ;  /* 0x0009d81801007387 */ /* 0x0003e20000100a00 */
[----:B0-----:R-:W-:-:S04]  /*2f460*/  IMAD.WIDE R22, R6, 0x2, R14 ;  /* 0x0000000206167825 */ /* 0x001fc800078e020e */
[--C-:B-1----:R-:W-:Y:S01]  /*2f470*/  IMAD.WIDE R24, R3, 0x2, R14.reuse ;  /* 0x0000000203187825 */ /* 0x102fe200078e020e */
[----:B------:R0:W-:Y:S04]  /*2f480*/  STL.64 [R1+0x9e8], R22 ;  /* 0x0009e81601007387 */ /* 0x0001e80000100a00 */
[----:B------:R-:W4:Y:S04]  /*2f490*/  LDL R11, [R1+0xbc8] ;  /* 0x000bc800010b7983 */ /* 0x000f280000100800 */
[----:B------:R-:W-:Y:S04]  /*2f4a0*/  STL.64 [R1+0xa08], R24 ;  /* 0x000a081801007387 */ /* 0x000fe80000100a00 */
[----:B------:R-:W4:Y:S01]  /*2f4b0*/  LDL R3, [R1+0xbcc] ;  /* 0x000bcc0001037983 */ /* 0x000f220000100800 */
[----:B0-----:R-:W-:-:S05]  /*2f4c0*/  IMAD.WIDE R22, R29, 0x2, R14 ;  /* 0x000000021d167825 */ /* 0x001fca00078e020e */
[----:B------:R3:W-:Y:S04]  /*2f4d0*/  STL.64 [R1+0xa18], R22 ;  /* 0x000a181601007387 */ /* 0x0007e80000100a00 */
[----:B------:R-:W4:Y:S04]  /*2f4e0*/  LDL R29, [R1+0xbd8] ;  /* 0x000bd800011d7983 */ /* 0x000f280000100800 */
[----:B------:R-:W4:Y:S01]  /*2f4f0*/  LDL R9, [R1+0xbdc] ;  /* 0x000bdc0001097983 */ /* 0x000f220000100800 */
[----:B---3--:R-:W-:-:S04]  /*2f500*/  IMAD.WIDE R22, R7, 0x2, R14 ;  /* 0x0000000207167825 */ /* 0x008fc800078e020e */
[--C-:B------:R-:W-:Y:S01]  /*2f510*/  IMAD.WIDE R6, R4, 0x2, R14.reuse ;  /* 0x0000000204067825 */ /* 0x100fe200078e020e */
[----:B------:R-:W-:Y:S04]  /*2f520*/  STL.64 [R1+0xa30], R22 ;  /* 0x000a301601007387 */ /* 0x000fe80000100a00 */
[----:B------:R-:W3:Y:S04]  /*2f530*/  LDL R4, [R1+0xbe8] ;  /* 0x000be80001047983 */ /* 0x000ee80000100800 */
[----:B------:R0:W-:Y:S04]  /*2f540*/  STL.64 [R1+0xa48], R6 ;  /* 0x000a480601007387 */ /* 0x0001e80000100a00 */
[----:B0-----:R-:W3:Y:S04]  /*2f550*/  LDL R6, [R1+0xbec] ;  /* 0x000bec0001067983 */ /* 0x001ee80000100800 */
[----:B------:R-:W3:Y:S01]  /*2f560*/  LDL R7, [R1+0xbf8] ;  /* 0x000bf80001077983 */ /* 0x000ee20000100800 */
[----:B--2---:R-:W-:-:S05]  /*2f570*/  IMAD.WIDE R22, R5, 0x2, R14 ;  /* 0x0000000205167825 */ /* 0x004fca00078e020e */
[----:B------:R0:W-:Y:S04]  /*2f580*/  STL.64 [R1+0xa58], R22 ;  /* 0x000a581601007387 */ /* 0x0001e80000100a00 */
[----:B------:R-:W2:Y:S01]  /*2f590*/  LDL R5, [R1+0xbfc] ;  /* 0x000bfc0001057983 */ /* 0x000ea20000100800 */
[----:B------:R-:W-:-:S05]  /*2f5a0*/  IMAD.WIDE R20, R21, 0x2, R14 ;  /* 0x0000000215147825 */ /* 0x000fca00078e020e */
[----:B------:R1:W-:Y:S01]  /*2f5b0*/  STL.64 [R1+0xa70], R20 ;  /* 0x000a701401007387 */ /* 0x0003e20000100a00 */
[----:B----4-:R-:W-:-:S04]  /*2f5c0*/  IMAD.WIDE R24, R18, 0x2, R14 ;  /* 0x0000000212187825 */ /* 0x010fc800078e020e */
[--C-:B0-----:R-:W-:Y:S01]  /*2f5d0*/  IMAD.WIDE R22, R19, 0x2, R14.reuse ;  /* 0x0000000213167825 */ /* 0x101fe200078e020e */
[----:B------:R-:W-:Y:S03]  /*2f5e0*/  STL.64 [R1+0xa80], R24 ;  /* 0x000a801801007387 */ /* 0x000fe60000100a00 */
[----:B-1----:R-:W-:-:S04]  /*2f5f0*/  IMAD.WIDE R20, R16, 0x2, R14 ;  /* 0x0000000210147825 */ /* 0x002fc800078e020e */
[--C-:B------:R-:W-:Y:S01]  /*2f600*/  IMAD.WIDE R18, R17, 0x2, R14.reuse ;  /* 0x0000000211127825 */ /* 0x100fe200078e020e */
[----:B------:R-:W-:Y:S03]  /*2f610*/  STL.64 [R1+0xa98], R22 ;  /* 0x000a981601007387 */ /* 0x000fe60000100a00 */
[--C-:B------:R-:W-:Y:S01]  /*2f620*/  IMAD.WIDE R16, R12, 0x2, R14.reuse ;  /* 0x000000020c107825 */ /* 0x100fe200078e020e */
[----:B------:R-:W-:Y:S03]  /*2f630*/  STL.64 [R1+0xaa8], R20 ;  /* 0x000aa81401007387 */ /* 0x000fe60000100a00 */
[--C-:B------:R-:W-:Y:S01]  /*2f640*/  IMAD.WIDE R12, R13, 0x2, R14.reuse ;  /* 0x000000020d0c7825 */ /* 0x100fe200078e020e */
[----:B------:R0:W-:Y:S04]  /*2f650*/  STL.64 [R1+0xac0], R18 ;  /* 0x000ac01201007387 */ /* 0x0001e80000100a00 */
[----:B------:R1:W-:Y:S04]  /*2f660*/  STL.64 [R1+0xad8], R16 ;  /* 0x000ad81001007387 */ /* 0x0003e80000100a00 */
[----:B------:R4:W-:Y:S01]  /*2f670*/  STL.64 [R1+0xae8], R12 ;  /* 0x000ae80c01007387 */ /* 0x0009e20000100a00 */
[----:B0-----:R-:W-:-:S04]  /*2f680*/  IMAD.WIDE R18, R10, 0x2, R14 ;  /* 0x000000020a127825 */ /* 0x001fc800078e020e */
[----:B-1----:R-:W-:-:S04]  /*2f690*/  IMAD.WIDE R16, R26, 0x2, R14 ;  /* 0x000000021a107825 */ /* 0x002fc800078e020e */
[--C-:B----4-:R-:W-:Y:S01]  /*2f6a0*/  IMAD.WIDE R12, R27, 0x2, R14.reuse ;  /* 0x000000021b0c7825 */ /* 0x110fe200078e020e */
[----:B------:R0:W-:Y:S04]  /*2f6b0*/  STL.64 [R1+0xb00], R18 ;  /* 0x000b001201007387 */ /* 0x0001e80000100a00 */
[----:B------:R1:W-:Y:S04]  /*2f6c0*/  STL.64 [R1+0xb10], R16 ;  /* 0x000b101001007387 */ /* 0x0003e80000100a00 */
[----:B------:R4:W-:Y:S01]  /*2f6d0*/  STL.64 [R1+0xb28], R12 ;  /* 0x000b280c01007387 */ /* 0x0009e20000100a00 */
[----:B0-----:R-:W-:-:S04]  /*2f6e0*/  IMAD.WIDE R18, R8, 0x2, R14 ;  /* 0x0000000208127825 */ /* 0x001fc800078e020e */
[----:B-1----:R-:W-:-:S04]  /*2f6f0*/  IMAD.WIDE R16, R2, 0x2, R14 ;  /* 0x0000000202107825 */ /* 0x002fc800078e020e */
[--C-:B----4-:R-:W-:Y:S01]  /*2f700*/  IMAD.WIDE R12, R28, 0x2, R14.reuse ;  /* 0x000000021c0c7825 */ /* 0x110fe200078e020e */
[----:B------:R-:W-:Y:S04]  /*2f710*/  STL.64 [R1+0xb38], R18 ;  /* 0x000b381201007387 */ /* 0x000fe80000100a00 */
[----:B------:R-:W4:Y:S04]  /*2f720*/  LDL R23, [R1+0xc08] ;  /* 0x000c080001177983 */ /* 0x000f280000100800 */
[----:B------:R0:W-:Y:S04]  /*2f730*/  STL.64 [R1+0xb50], R16 ;  /* 0x000b501001007387 */ /* 0x0001e80000100a00 */
[----:B------:R-:W4:Y:S04]  /*2f740*/  LDL R20, [R1+0xc18] ;  /* 0x000c180001147983 */ /* 0x000f280000100800 */
[----:B------:R1:W-:Y:S04]  /*2f750*/  STL.64 [R1+0xb68], R12 ;  /* 0x000b680c01007387 */ /* 0x0003e80000100a00 */
[----:B------:R-:W4:Y:S04]  /*2f760*/  LDL R26, [R1+0xc28] ;  /* 0x000c2800011a7983 */ /* 0x000f280000100800 */
[----:B------:R-:W4:Y:S04]  /*2f770*/  LDL R27, [R1+0xc38] ;  /* 0x000c3800011b7983 */ /* 0x000f280000100800 */
[----:B------:R-:W4:Y:S04]  /*2f780*/  LDL R8, [R1+0xc48] ;  /* 0x000c480001087983 */ /* 0x000f280000100800 */
[----:B------:R-:W4:Y:S04]  /*2f790*/  LDL R2, [R1+0xc58] ;  /* 0x000c580001027983 */ /* 0x000f280000100800 */
[----:B------:R-:W4:Y:S01]  /*2f7a0*/  LDL R28, [R1+0xc68] ;  /* 0x000c6800011c7983 */ /* 0x000f220000100800 */
[----:B0-----:R-:W-:-:S04]  /*2f7b0*/  IMAD.WIDE R16, R11, 0x2, R14 ;  /* 0x000000020b107825 */ /* 0x001fc800078e020e */
[--C-:B-1----:R-:W-:Y:S01]  /*2f7c0*/  IMAD.WIDE R12, R3, 0x2, R14.reuse ;  /* 0x00000002030c7825 */ /* 0x102fe200078e020e */
[----:B------:R-:W-:Y:S04]  /*2f7d0*/  STL.64 [R1+0xb78], R16 ;  /* 0x000b781001007387 */ /* 0x000fe80000100a00 */
[----:B------:R-:W4:Y:S04]  /*2f7e0*/  LDL R3, [R1+0xc70] ;  /* 0x000c700001037983 */ /* 0x000f280000100800 */
[----:B------:R0:W-:Y:S01]  /*2f7f0*/  STL.64 [R1+0xb90], R12 ;  /* 0x000b900c01007387 */ /* 0x0001e20000100a00 */
[----:B------:R-:W-:-:S03]  /*2f800*/  IMAD.WIDE R10, R29, 0x2, R14 ;  /* 0x000000021d0a7825 */ /* 0x000fc600078e020e */
[----:B------:R-:W4:Y:S01]  /*2f810*/  LDL R29, [R1+0xc80] ;  /* 0x000c8000011d7983 */ /* 0x000f220000100800 */
[----:B0-----:R-:W-:-:S03]  /*2f820*/  IMAD.WIDE R12, R9, 0x2, R14 ;  /* 0x00000002090c7825 */ /* 0x001fc600078e020e */
[----:B------:R3:W-:Y:S02]  /*2f830*/  STL.64 [R1+0xba0], R10 ;  /* 0x000ba00a01007387 */ /* 0x0007e40000100a00 */
[--C-:B---3--:R-:W-:Y:S02]  /*2f840*/  IMAD.WIDE R10, R4, 0x2, R14.reuse ;  /* 0x00000002040a7825 */ /* 0x108fe400078e020e */
[----:B------:R-:W3:Y:S04]  /*2f850*/  LDL R4, [R1+0xc90] ;  /* 0x000c900001047983 */ /* 0x000ee80000100800 */
[----:B------:R0:W-:Y:S04]  /*2f860*/  STL.64 [R1+0xbb0], R12 ;  /* 0x000bb00c01007387 */ /* 0x0001e80000100a00 */
[----:B------:R1:W-:Y:S01]  /*2f870*/  STL.64 [R1+0xbc0], R10 ;  /* 0x000bc00a01007387 */ /* 0x0003e20000100a00 */
[----:B0-----:R-:W-:-:S04]  /*2f880*/  IMAD.WIDE R12, R6, 0x2, R14 ;  /* 0x00000002060c7825 */ /* 0x001fc800078e020e */
[--C-:B-1----:R-:W-:Y:S01]  /*2f890*/  IMAD.WIDE R10, R7, 0x2, R14.reuse ;  /* 0x00000002070a7825 */ /* 0x102fe200078e020e */
[----:B------:R0:W-:Y:S04]  /*2f8a0*/  STL.64 [R1+0xbd0], R12 ;  /* 0x000bd00c01007387 */ /* 0x0001e80000100a00 */
[----:B------:R-:W3:Y:S04]  /*2f8b0*/  LDL R21, [R1+0xc98] ;  /* 0x000c980001157983 */ /* 0x000ee80000100800 */
[----:B------:R1:W-:Y:S04]  /*2f8c0*/  STL.64 [R1+0xbe0], R10 ;  /* 0x000be00a01007387 */ /* 0x0003e80000100a00 */
[----:B------:R-:W3:Y:S01]  /*2f8d0*/  LDL R18, [R1+0xca8] ;  /* 0x000ca80001127983 */ /* 0x000ee20000100800 */
[----:B--2---:R-:W-:-:S05]  /*2f8e0*/  IMAD.WIDE R6, R5, 0x2, R14 ;  /* 0x0000000205067825 */ /* 0x004fca00078e020e */
[----:B------:R2:W-:Y:S04]  /*2f8f0*/  STL.64 [R1+0xbf0], R6 ;  /* 0x000bf00601007387 */ /* 0x0005e80000100a00 */
[----:B------:R-:W3:Y:S04]  /*2f900*/  LDL R19, [R1+0xcb0] ;  /* 0x000cb00001137983 */ /* 0x000ee80000100800 */
[----:B------:R-:W3:Y:S04]  /*2f910*/  LDL R16, [R1+0xcc0] ;  /* 0x000cc00001107983 */ /* 0x000ee80000100800 */
[----:B------:R-:W3:Y:S04]  /*2f920*/  LDL R17, [R1+0xcc8] ;  /* 0x000cc80001117983 */ /* 0x000ee80000100800 */
[----:B0-----:R-:W3:Y:S04]  /*2f930*/  LDL R12, [R1+0xcd8] ;  /* 0x000cd800010c7983 */ /* 0x001ee80000100800 */
[----:B------:R-:W3:Y:S04]  /*2f940*/  LDL R13, [R1+0xce0] ;  /* 0x000ce000010d7983 */ /* 0x000ee80000100800 */
[----:B-1----:R-:W3:Y:S04]  /*2f950*/  LDL R10, [R1+0xcf0] ;  /* 0x000cf000010a7983 */ /* 0x002ee80000100800 */
[----:B------:R-:W3:Y:S04]  /*2f960*/  LDL R11, [R1+0xcf8] ;  /* 0x000cf800010b7983 */ /* 0x000ee80000100800 */
[----:B------:R-:W3:Y:S04]  /*2f970*/  LDL R9, [R1+0xd08] ;  /* 0x000d080001097983 */ /* 0x000ee80000100800 */
[----:B------:R-:W3:Y:S04]  /*2f980*/  LDL R5, [R1+0xd28] ;  /* 0x000d280001057983 */ /* 0x000ee80000100800 */
[----:B--2---:R-:W2:Y:S04]  /*2f990*/  LDL R6, [R1+0xd10] ;  /* 0x000d100001067983 */ /* 0x004ea80000100800 */
[----:B------:R-:W2:Y:S01]  /*2f9a0*/  LDL R7, [R1+0xd20] ;  /* 0x000d200001077983 */ /* 0x000ea20000100800 */
[----:B----4-:R-:W-:-:S04]  /*2f9b0*/  IMAD.WIDE R24, R23, 0x2, R14 ;  /* 0x0000000217187825 */ /* 0x010fc800078e020e */
        /* <DEDUP_REMOVED lines=11> */
[----:B----4-:R-:W4:Y:S04]  /*2fa70*/  LDL R26, [R1+0xd38] ;  /* 0x000d3800011a7983 */ /* 0x010f280000100800 */
[----:B------:R0:W-:Y:S04]  /*2fa80*/  STL.64 [R1+0xc50], R24 ;  /* 0x000c501801007387 */ /* 0x0001e80000100a00 */
[----:B------:R-:W4:Y:S04]  /*2fa90*/  LDL R2, [R1+0xd40] ;  /* 0x000d400001027983 */ /* 0x000f280000100800 */
[----:B------:R1:W-:Y:S04]  /*2faa0*/  STL.64 [R1+0xc60], R22 ;  /* 0x000c601601007387 */ /* 0x0003e80000100a00 */
[----:B------:R-:W4:Y:S04]  /*2fab0*/  LDL R28, [R1+0xd50] ;  /* 0x000d5000011c7983 */ /* 0x000f280000100800 */
[----:B------:R-:W4:Y:S01]  /*2fac0*/  LDL R27, [R1+0xd58] ;  /* 0x000d5800011b7983 */ /* 0x000f220000100800 */
[----:B0-----:R-:W-:-:S05]  /*2fad0*/  IMAD.WIDE R24, R3, 0x2, R14 ;  /* 0x0000000203187825 */ /* 0x001fca00078e020e */
[----:B------:R-:W-:Y:S01]  /*2fae0*/  STL.64 [R1+0xc78], R24 ;  /* 0x000c781801007387 */ /* 0x000fe20000100a00 */
[----:B-1----:R-:W-:-:S03]  /*2faf0*/  IMAD.WIDE R22, R29, 0x2, R14 ;  /* 0x000000021d167825 */ /* 0x002fc600078e020e */
[----:B------:R-:W4:Y:S04]  /*2fb00*/  LDL R29, [R1+0xd68] ;  /* 0x000d6800011d7983 */ /* 0x000f280000100800 */
[----:B------:R3:W-:Y:S04]  /*2fb10*/  STL.64 [R1+0xc88], R22 ;  /* 0x000c881601007387 */ /* 0x0007e80000100a00 */
[----:B------:R-:W4:Y:S04]  /*2fb20*/  LDL R8, [R1+0xd70] ;  /* 0x000d700001087983 */ /* 0x000f280000100800 */
[----:B------:R-:W4:Y:S01]  /*2fb30*/  LDL R3, [R1+0xd80] ;  /* 0x000d800001037983 */ /* 0x000f220000100800 */
[----:B---3--:R-:W-:-:S05]  /*2fb40*/  IMAD.WIDE R22, R4, 0x2, R14 ;  /* 0x0000000204167825 */ /* 0x008fca00078e020e */
[----:B------:R0:W-:Y:S04]  /*2fb50*/  STL.64 [R1+0xca0], R22 ;  /* 0x000ca01601007387 */ /* 0x0001e80000100a00 */
[----:B------:R-:W3:Y:S01]  /*2fb60*/  LDL R4, [R1+0xd90] ;  /* 0x000d900001047983 */ /* 0x000ee20000100800 */
[----:B0-----:R-:W-:-:S04]  /*2fb70*/  IMAD.WIDE R22, R21, 0x2, R14 ;  /* 0x0000000215167825 */ /* 0x001fc800078e020e */
[--C-:B------:R-:W-:Y:S01]  /*2fb80*/  IMAD.WIDE R20, R18, 0x2, R14.reuse ;  /* 0x0000000212147825 */ /* 0x100fe200078e020e */
[----:B------:R0:W-:Y:S04]  /*2fb90*/  STL.64 [R1+0xcb8], R22 ;  /* 0x000cb81601007387 */ /* 0x0001e80000100a00 */
[----:B------:R1:W-:Y:S01]  /*2fba0*/  STL.64 [R1+0xcd0], R20 ;  /* 0x000cd01401007387 */ /* 0x0003e20000100a00 */
[----:B------:R-:W-:-:S04]  /*2fbb0*/  IMAD.WIDE R18, R19, 0x2, R14 ;  /* 0x0000000213127825 */ /* 0x000fc800078e020e */
[----:B0-----:R-:W-:-:S04]  /*2fbc0*/  IMAD.WIDE R22, R16, 0x2, R14 ;  /* 0x0000000210167825 */ /* 0x001fc800078e020e */
[----:B-1----:R-:W-:-:S04]  /*2fbd0*/  IMAD.WIDE R20, R17, 0x2, R14 ;  /* 0x0000000211147825 */ /* 0x002fc800078e020e */
[--C-:B------:R-:W-:Y:S01]  /*2fbe0*/  IMAD.WIDE R16, R13, 0x2, R14.reuse ;  /* 0x000000020d107825 */ /* 0x100fe200078e020e */
[----:B------:R0:W-:Y:S04]  /*2fbf0*/  STL.64 [R1+0xce8], R18 ;  /* 0x000ce81201007387 */ /* 0x0001e80000100a00 */
        /* <DEDUP_REMOVED lines=10> */
[----:B--2---:R-:W-:-:S04]  /*2fca0*/  IMAD.WIDE R12, R6, 0x2, R14 ;  /* 0x00000002060c7825 */ /* 0x004fc800078e020e */
[----:B-1----:R-:W-:-:S04]  /*2fcb0*/  IMAD.WIDE R10, R7, 0x2, R14 ;  /* 0x00000002070a7825 */ /* 0x002fc800078e020e */
[--C-:B------:R-:W-:Y:S01]  /*2fcc0*/  IMAD.WIDE R6, R5, 0x2, R14.reuse ;  /* 0x0000000205067825 */ /* 0x100fe200078e020e */
[----:B------:R-:W-:Y:S04]  /*2fcd0*/  STL.64 [R1+0xd88], R16 ;  /* 0x000d881001007387 */ /* 0x000fe80000100a00 */
[----:B------:R-:W-:Y:S04]  /*2fce0*/  STL.64 [R1+0xda0], R12 ;  /* 0x000da00c01007387 */ /* 0x000fe80000100a00 */
[----:B------:R-:W2:Y:S04]  /*2fcf0*/  LDL R23, [R1+0xd98] ;  /* 0x000d980001177983 */ /* 0x000ea80000100800 */
[----:B------:R0:W-:Y:S04]  /*2fd00*/  STL.64 [R1+0xdb8], R10 ;  /* 0x000db80a01007387 */ /* 0x0001e80000100a00 */
[----:B------:R-:W2:Y:S04]  /*2fd10*/  LDL R20, [R1+0xda8] ;  /* 0x000da80001147983 */ /* 0x000ea80000100800 */
[----:B------:R1:W-:Y:S04]  /*2fd20*/  STL.64 [R1+0xdd0], R6 ;  /* 0x000dd00601007387 */ /* 0x0003e80000100a00 */
[----:B------:R-:W2:Y:S04]  /*2fd30*/  LDL R9, [R1+0xdc0] ;  /* 0x000dc00001097983 */ /* 0x000ea80000100800 */
[----:B------:R-:W2:Y:S04]  /*2fd40*/  LDL R5, [R1+0xde0] ;  /* 0x000de00001057983 */ /* 0x000ea80000100800 */
[----:B0-----:R-:W2:Y:S04]  /*2fd50*/  LDL R11, [R1+0xdb0] ;  /* 0x000db000010b7983 */ /* 0x001ea80000100800 */
[----:B-1----:R-:W2:Y:S04]  /*2fd60*/  LDL R6, [R1+0xdc8] ;  /* 0x000dc80001067983 */ /* 0x002ea80000100800 */
[----:B------:R-:W2:Y:S01]  /*2fd70*/  LDL R7, [R1+0xdd8] ;  /* 0x000dd80001077983 */ /* 0x000ea20000100800 */
[----:B----4-:R-:W-:-:S04]  /*2fd80*/  IMAD.WIDE R18, R26, 0x2, R14 ;  /* 0x000000021a127825 */ /* 0x010fc800078e020e */
[--C-:B------:R-:W-:Y:S01]  /*2fd90*/  IMAD.WIDE R16, R2, 0x2, R14.reuse ;  /* 0x0000000202107825 */ /* 0x100fe200078e020e */
[----:B------:R-:W-:Y:S04]  /*2fda0*/  STL.64 [R1+0xde8], R18 ;  /* 0x000de81201007387 */ /* 0x000fe80000100a00 */
[----:B------:R-:W4:Y:S01]  /*2fdb0*/  LDL R2, [R1+0xdf0] ;  /* 0x000df00001027983 */ /* 0x000f220000100800 */
[----:B------:R-:W-:-:S03]  /*2fdc0*/  IMAD.WIDE R12, R28, 0x2, R14 ;  /* 0x000000021c0c7825 */ /* 0x000fc600078e020e */
[----:B------:R-:W-:Y:S04]  /*2fdd0*/  STL.64 [R1+0xe00], R16 ;  /* 0x000e001001007387 */ /* 0x000fe80000100a00 */
[----:B------:R-:W4:Y:S04]  /*2fde0*/  LDL R28, [R1+0xdf8] ;  /* 0x000df800011c7983 */ /* 0x000f280000100800 */
[----:B------:R0:W-:Y:S02]  /*2fdf0*/  STL.64 [R1+0xe18], R12 ;  /* 0x000e180c01007387 */ /* 0x0001e40000100a00 */
[----:B0-----:R-:W-:-:S02]  /*2fe00*/  IMAD.WIDE R12, R29, 0x2, R14 ;  /* 0x000000021d0c7825 */ /* 0x001fc400078e020e */
[----:B------:R-:W4:Y:S02]  /*2fe10*/  LDL R29, [R1+0xe08] ;  /* 0x000e0800011d7983 */ /* 0x000f240000100800 */
[----:B------:R-:W-:-:S04]  /*2fe20*/  IMAD.WIDE R16, R27, 0x2, R14 ;  /* 0x000000021b107825 */ /* 0x000fc800078e020e */
[--C-:B------:R-:W-:Y:S01]  /*2fe30*/  IMAD.WIDE R18, R8, 0x2, R14.reuse ;  /* 0x0000000208127825 */ /* 0x100fe200078e020e */
[----:B------:R0:W-:Y:S04]  /*2fe40*/  STL.64 [R1+0xe30], R16 ;  /* 0x000e301001007387 */ /* 0x0001e80000100a00 */
[----:B------:R3:W-:Y:S04]  /*2fe50*/  STL.64 [R1+0xe48], R12 ;  /* 0x000e480c01007387 */ /* 0x0007e80000100a00 */
[----:B------:R1:W-:Y:S04]  /*2fe60*/  STL.64 [R1+0xe60], R18 ;  /* 0x000e601201007387 */ /* 0x0003e80000100a00 */
[----:B------:R-:W4:Y:S01]  /*2fe70*/  LDL R21, [R1+0xe10] ;  /* 0x000e100001157983 */ /* 0x000f220000100800 */
[----:B0-----:R-:W-:-:S04]  /*2fe80*/  IMAD.WIDE R16, R3, 0x2, R14 ;  /* 0x0000000203107825 */ /* 0x001fc800078e020e */
[--C-:B---3--:R-:W-:Y:S01]  /*2fe90*/  IMAD.WIDE R12, R4, 0x2, R14.reuse ;  /* 0x00000002040c7825 */ /* 0x108fe200078e020e */
[----:B------:R0:W-:Y:S04]  /*2fea0*/  STL.64 [R1+0xe70], R16 ;  /* 0x000e701001007387 */ /* 0x0001e80000100a00 */
        /* <DEDUP_REMOVED lines=11> */
[----:B-1----:R-:W3:Y:S04]  /*2ff60*/  LDL R12, [R1+0xe50] ;  /* 0x000e5000010c7983 */ /* 0x002ee80000100800 */
[----:B------:R-:W3:Y:S01]  /*2ff70*/  LDL R13, [R1+0xe58] ;  /* 0x000e5800010d7983 */ /* 0x000ee20000100800 */
[----:B--2---:R-:W-:-:S04]  /*2ff80*/  IMAD.WIDE R24, R23, 0x2, R14 ;  /* 0x0000000217187825 */ /* 0x004fc800078e020e */
        /* <DEDUP_REMOVED lines=8> */
[----:B------:R-:W-:-:S04]  /*30010*/  IMAD.WIDE R6, R7, 0x2, R14 ;  /* 0x0000000207067825 */ /* 0x000fc800078e020e */
[--C-:B-1----:R-:W-:Y:S01]  /*30020*/  IMAD.WIDE R22, R5, 0x2, R14.reuse ;  /* 0x0000000205167825 */ /* 0x102fe200078e020e */
[----:B------:R-:W-:Y:S04]  /*30030*/  STL.64 [R1+0xf00], R24 ;  /* 0x000f001801007387 */ /* 0x000fe80000100a00 */
[----:B------:R-:W2:Y:S04]  /*30040*/  LDL R11, [R1+0xeb0] ;  /* 0x000eb000010b7983 */ /* 0x000ea80000100800 */
[----:B------:R0:W-:Y:S04]  /*30050*/  STL.64 [R1+0xf18], R6 ;  /* 0x000f180601007387 */ /* 0x0001e80000100a00 */
[----:B0-----:R-:W2:Y:S04]  /*30060*/  LDL R7, [R1+0xec0] ;  /* 0x000ec00001077983 */ /* 0x001ea80000100800 */
[----:B------:R0:W-:Y:S04]  /*30070*/  STL.64 [R1+0xf30], R22 ;  /* 0x000f301601007387 */ /* 0x0001e80000100a00 */
[----:B------:R-:W2:Y:S01]  /*30080*/  LDL R5, [R1+0xec8] ;  /* 0x000ec80001057983 */ /* 0x000ea20000100800 */
[----:B----4-:R-:W-:-:S03]  /*30090*/  IMAD.WIDE R24, R2, 0x2, R14 ;  /* 0x0000000202187825 */ /* 0x010fc600078e020e */
[----:B------:R-:W4:Y:S04]  /*300a0*/  LDL R9, [R1+0xed8] ;  /* 0x000ed80001097983 */ /* 0x000f280000100800 */
[----:B------:R-:W-:Y:S01]  /*300b0*/  STL.64 [R1+0xf48], R24 ;  /* 0x000f481801007387 */ /* 0x000fe20000100a00 */
[----:B0-----:R-:W-:-:S03]  /*300c0*/  IMAD.WIDE R22, R28, 0x2, R14 ;  /* 0x000000021c167825 */ /* 0x001fc600078e020e */
[----:B------:R-:W4:Y:S04]  /*300d0*/  LDL R28, [R1+0xee0] ;  /* 0x000ee000011c7983 */ /* 0x000f280000100800 */
[----:B------:R0:W-:Y:S04]  /*300e0*/  STL.64 [R1+0xf58], R22 ;  /* 0x000f581601007387 */ /* 0x0001e80000100a00 */
[----:B------:R-:W4:Y:S04]  /*300f0*/  LDL R6, [R1+0xef0] ;  /* 0x000ef00001067983 */ /* 0x000f280000100800 */
[----:B------:R-:W4:Y:S01]  /*30100*/  LDL R2, [R1+0xef8] ;  /* 0x000ef80001027983 */ /* 0x000f220000100800 */
[----:B0-----:R-:W-:-:S05]  /*30110*/  IMAD.WIDE R22, R29, 0x2, R14 ;  /* 0x000000021d167825 */ /* 0x001fca00078e020e */
[----:B------:R0:W-:Y:S04]  /*30120*/  STL.64 [R1+0xf70], R22 ;  /* 0x000f701601007387 */ /* 0x0001e80000100a00 */
[----:B------:R-:W4:Y:S01]  /*30130*/  LDL R29, [R1+0xf08] ;  /* 0x000f0800011d7983 */ /* 0x000f220000100800 */
[----:B------:R-:W-:-:S05]  /*30140*/  IMAD.WIDE R20, R21, 0x2, R14 ;  /* 0x0000000215147825 */ /* 0x000fca00078e020e */
[----:B------:R1:W-:Y:S01]  /*30150*/  STL.64 [R1+0xf88], R20 ;  /* 0x000f881401007387 */ /* 0x0003e20000100a00 */
[----:B---3--:R-:W-:-:S04]  /*30160*/  IMAD.WIDE R24, R18, 0x2, R14 ;  /* 0x0000000212187825 */ /* 0x008fc800078e020e */
        /* <DEDUP_REMOVED lines=32> */
[----:B0-----:R-:W-:-:S03]  /*30370*/  IMAD.WIDE R12, R7, 0x2, R14 ;  /* 0x00000002070c7825 */ /* 0x001fc600078e020e */
[----:B------:R-:W2:Y:S01]  /*30380*/  LDL R7, [R1+0xf68] ;  /* 0x000f680001077983 */ /* 0x000ea20000100800 */
[----:B------:R-:W-:-:S03]  /*30390*/  IMAD.WIDE R10, R5, 0x2, R14 ;  /* 0x00000002050a7825 */ /* 0x000fc600078e020e */
[----:B------:R4:W-:Y:S04]  /*303a0*/  STL.64 [R1+0x10d0], R12 ;  /* 0x0010d00c01007387 */ /* 0x0009e80000100a00 */
[----:B------:R-:W2:Y:S04]  /*303b0*/  LDL R5, [R1+0xf78] ;  /* 0x000f780001057983 */ /* 0x000ea80000100800 */
[----:B------:R0:W-:Y:S01]  /*303c0*/  STL.64 [R1+0x10e8], R10 ;  /* 0x0010e80a01007387 */ /* 0x0001e20000100a00 */
[----:B----4-:R-:W-:-:S04]  /*303d0*/  IMAD.WIDE R12, R9, 0x2, R14 ;  /* 0x00000002090c7825 */ /* 0x010fc800078e020e */
[----:B------:R-:W-:-:S04]  /*303e0*/  IMAD.WIDE R16, R6, 0x2, R14 ;  /* 0x0000000206107825 */ /* 0x000fc800078e020e */
[--C-:B0-----:R-:W-:Y:S02]  /*303f0*/  IMAD.WIDE R10, R28, 0x2, R14.reuse ;  /* 0x000000021c0a7825 */ /* 0x101fe400078e020e */
        /* <DEDUP_REMOVED lines=40> */
[--C-:B0-----:R-:W-:Y:S01]  /*30680*/  IMAD.WIDE R22, R5, 0x2, R14.reuse ;  /* 0x0000000205167825 */ /* 0x101fe200078e020e */
[----:B------:R-:W-:Y:S04]  /*30690*/  STL.64 [R1+0x1218], R24 ;  /* 0x0012181801007387 */ /* 0x000fe80000100a00 */
[----:B------:R-:W2:Y:S04]  /*306a0*/  LDL R5, [R1+0x1060] ;  /* 0x0010600001057983 */ /* 0x000ea80000100800 */
[----:B------:R4:W-:Y:S04]  /*306b0*/  STL.64 [R1+0x1230], R22 ;  /* 0x0012301601007387 */ /* 0x0009e80000100a00 */
[----:B------:R-:W2:Y:S04]  /*306c0*/  LDL R8, [R1+0x1068] ;  /* 0x0010680001087983 */ /* 0x000ea80000100800 */
[----:B------:R-:W2:Y:S01]  /*306d0*/  LDL R7, [R1+0x1078] ;  /* 0x0010780001077983 */ /* 0x000ea20000100800 */
[----:B----4-:R-:W-:-:S04]  /*306e0*/  IMAD.WIDE R22, R28, 0x2, R14 ;  /* 0x000000021c167825 */ /* 0x010fc800078e020e */
        /* <DEDUP_REMOVED lines=46> */
[--C-:B------:R-:W-:Y:S02]  /*309d0*/  IMAD.WIDE R18, R8, 0x2, R14.reuse ;  /* 0x0000000208127825 */ /* 0x100fe400078e020e */
[----:B------:R0:W-:Y:S04]  /*309e0*/  STL.64 [R1+0x13d0], R16 ;  /* 0x0013d01001007387 */ /* 0x0001e80000100a00 */
[----:B------:R4:W-:Y:S04]  /*309f0*/  STL.64 [R1+0x13e8], R12 ;  /* 0x0013e80c01007387 */ /* 0x0009e80000100a00 */
[----:B------:R1:W-:Y:S04]  /*30a00*/  STL.64 [R1+0x1400], R18 ;  /* 0x0014001201007387 */ /* 0x0003e80000100a00 */
[----:B------:R-:W2:Y:S01]  /*30a10*/  LDL R21, [R1+0x1108] ;  /* 0x0011080001157983 */ /* 0x000ea20000100800 */
[----:B0-----:R-:W-:-:S04]  /*30a20*/  IMAD.WIDE R16, R7, 0x2, R14 ;  /* 0x0000000207107825 */ /* 0x001fc800078e020e */
[--C-:B----4-:R-:W-:Y:S01]  /*30a30*/  IMAD.WIDE R12, R28, 0x2, R14.reuse ;  /* 0x000000021c0c7825 */ /* 0x110fe200078e020e */
[----:B------:R0:W-:Y:S04]  /*30a40*/  STL.64 [R1+0x1418], R16 ;  /* 0x0014181001007387 */ /* 0x0001e80000100a00 */
[----:B-1----:R-:W4:Y:S04]  /*30a50*/  LDL R18, [R1+0x1110] ;  /* 0x0011100001127983 */ /* 0x002f280000100800 */
        /* <DEDUP_REMOVED lines=24> */
[----:B------:R3:W-:Y:S04]  /*30be0*/  STL.64 [R1+0x14b8], R24 ;  /* 0x0014b81801007387 */ /* 0x0007e80000100a00 */
[----:B------:R-:W4:Y:S01]  /*30bf0*/  LDL R2, [R1+0x11b0] ;  /* 0x0011b00001027983 */ /* 0x000f220000100800 */
[----:B0-----:R-:W-:-:S05]  /*30c00*/  IMAD.WIDE R22, R29, 0x2, R14 ;  /* 0x000000021d167825 */ /* 0x001fca00078e020e */
[----:B------:R0:W-:Y:S04]  /*30c10*/  STL.64 [R1+0x14d0], R22 ;  /* 0x0014d01601007387 */ /* 0x0001e80000100a00 */
[----:B------:R-:W4:Y:S04]  /*30c20*/  LDL R29, [R1+0x11c0] ;  /* 0x0011c000011d7983 */ /* 0x000f280000100800 */
[----:B------:R-:W4:Y:S01]  /*30c30*/  LDL R9, [R1+0x11c8] ;  /* 0x0011c80001097983 */ /* 0x000f220000100800 */
[----:B---3--:R-:W-:-:S04]  /*30c40*/  IMAD.WIDE R24, R3, 0x2, R14 ;  /* 0x0000000203187825 */ /* 0x008fc800078e020e */
[--C-:B0-----:R-:W-:Y:S01]  /*30c50*/  IMAD.WIDE R22, R4, 0x2, R14.reuse ;  /* 0x0000000204167825 */ /* 0x101fe200078e020e */
[----:B------:R-:W-:Y:S04]  /*30c60*/  STL.64 [R1+0x14e8], R24 ;  /* 0x0014e81801007387 */ /* 0x000fe80000100a00 */
[----:B------:R-:W3:Y:S04]  /*30c70*/  LDL R3, [R1+0x11d8] ;  /* 0x0011d80001037983 */ /* 0x000ee80000100800 */
[----:B------:R2:W-:Y:S04]  /*30c80*/  STL.64 [R1+0x1500], R22 ;  /* 0x0015001601007387 */ /* 0x0005e80000100a00 */
[----:B------:R-:W3:Y:S04]  /*30c90*/  LDL R6, [R1+0x11e0] ;  /* 0x0011e00001067983 */ /* 0x000ee80000100800 */
        /* <DEDUP_REMOVED lines=117> */
[----:B--2---:R-:W-:-:S04]  /*313f0*/  IMAD.WIDE R10, R4, 0x2, R14 ;  /* 0x00000002040a7825 */ /* 0x004fc800078e020e */
        /* <DEDUP_REMOVED lines=22> */
[----:B------:R-:W-:-:S05]  /*31560*/  IMAD.WIDE R16, R27, 0x2, R14 ;  /* 0x000000021b107825 */ /* 0x000fca00078e020e */
[----:B------:R0:W-:Y:S04]  /*31570*/  STL.64 [R1+0x25c0], R16 ;  /* 0x0025c01001007387 */ /* 0x0001e80000100a00 */
[----:B------:R1:W-:Y:S01]  /*31580*/  STL.64 [R1+0x25d0], R12 ;  /* 0x0025d00c01007387 */ /* 0x0003e20000100a00 */
[----:B0-----:R-:W-:-:S04]  /*31590*/  IMAD.WIDE R16, R8, 0x2, R14 ;  /* 0x0000000208107825 */ /* 0x001fc800078e020e */
[----:B-1----:R-:W-:-:S04]  /*315a0*/  IMAD.WIDE R12, R2, 0x2, R14 ;  /* 0x00000002020c7825 */ /* 0x002fc800078e020e */
[--C-:B---3--:R-:W-:Y:S01]  /*315b0*/  IMAD.WIDE R2, R3, 0x2, R14.reuse ;  /* 0x0000000203027825 */ /* 0x108fe200078e020e */
[----:B------:R0:W-:Y:S04]  /*315c0*/  STL.64 [R1+0x25e0], R16 ;  /* 0x0025e01001007387 */ /* 0x0001e80000100a00 */
        /* <DEDUP_REMOVED lines=26> */
[----:B------:R-:W2:Y:S04]  /*31770*/  LDL R11, [R1+0x1498] ;  /* 0x00149800010b7983 */ /* 0x000ea80000100800 */
[----:B------:R-:W-:Y:S04]  /*31780*/  STL.64 [R1+0x2660], R24 ;  /* 0x0026601801007387 */ /* 0x000fe80000100a00 */
[----:B------:R-:W2:Y:S01]  /*31790*/  LDL R4, [R1+0x14a8] ;  /* 0x0014a80001047983 */ /* 0x000ea20000100800 */
[----:B0-----:R-:W-:-:S05]  /*317a0*/  IMAD.WIDE R22, R5, 0x2, R14 ;  /* 0x0000000205167825 */ /* 0x001fca00078e020e */
[----:B------:R4:W-:Y:S04]  /*317b0*/  STL.64 [R1+0x2670], R22 ;  /* 0x0026701601007387 */ /* 0x0009e80000100a00 */
[----:B------:R-:W2:Y:S04]  /*317c0*/  LDL R5, [R1+0x14b0] ;  /* 0x0014b00001057983 */ /* 0x000ea80000100800 */
[----:B------:R-:W2:Y:S01]  /*317d0*/  LDL R9, [R1+0x14c0] ;  /* 0x0014c00001097983 */ /* 0x000ea20000100800 */
[----:B----4-:R-:W-:-:S04]  /*317e0*/  IMAD.WIDE R22, R7, 0x2, R14 ;  /* 0x0000000207167825 */ /* 0x010fc800078e020e */
[--C-:B------:R-:W-:Y:S01]  /*317f0*/  IMAD.WIDE R6, R28, 0x2, R14.reuse ;  /* 0x000000021c067825 */ /* 0x100fe200078e020e */
[----:B------:R0:W-:Y:S04]  /*31800*/  STL.64 [R1+0x2680], R22 ;  /* 0x0026801601007387 */ /* 0x0001e80000100a00 */
[----:B------:R-:W4:Y:S04]  /*31810*/  LDL R28, [R1+0x14c8] ;  /* 0x0014c800011c7983 */ /* 0x000f280000100800 */
[----:B------:R1:W-:Y:S01]  /*31820*/  STL.64 [R1+0x2690], R6 ;  /* 0x0026900601007387 */ /* 0x0003e20000100a00 */
[----:B0-----:R-:W-:-:S03]  /*31830*/  IMAD.WIDE R22, R29, 0x2, R14 ;  /* 0x000000021d167825 */ /* 0x001fc600078e020e */
[----:B-1----:R-:W4:Y:S04]  /*31840*/  LDL R6, [R1+0x14d8] ;  /* 0x0014d80001067983 */ /* 0x002f280000100800 */
[----:B------:R-:W4:Y:S04]  /*31850*/  LDL R7, [R1+0x14e0] ;  /* 0x0014e00001077983 */ /* 0x000f280000100800 */
[----:B------:R0:W-:Y:S04]  /*31860*/  STL.64 [R1+0x26a0], R22 ;  /* 0x0026a01601007387 */ /* 0x0001e80000100a00 */
[----:B------:R-:W4:Y:S01]  /*31870*/  LDL R29, [R1+0x14f0] ;  /* 0x0014f000011d7983 */ /* 0x000f220000100800 */
[----:B---3--:R-:W-:-:S04]  /*31880*/  IMAD.WIDE R24, R21, 0x2, R14 ;  /* 0x0000000215187825 */ /* 0x008fc800078e020e */
[----:B0-----:R-:W-:-:S04]  /*31890*/  IMAD.WIDE R22, R18, 0x2, R14 ;  /* 0x0000000212167825 */ /* 0x001fc800078e020e */
[--C-:B------:R-:W-:Y:S01]  /*318a0*/  IMAD.WIDE R20, R19, 0x2, R14.reuse ;  /* 0x0000000213147825 */ /* 0x100fe200078e020e */
[----:B------:R-:W-:Y:S04]  /*318b0*/  STL.64 [R1+0x26b0], R24 ;  /* 0x0026b01801007387 */ /* 0x000fe80000100a00 */
[----:B------:R-:W-:Y:S01]  /*318c0*/  STL.64 [R1+0x26c0], R22 ;  /* 0x0026c01601007387 */ /* 0x000fe20000100a00 */
[----:B------:R-:W-:-:S04]  /*318d0*/  IMAD.WIDE R18, R16, 0x2, R14 ;  /* 0x0000000210127825 */ /* 0x000fc800078e020e */
[--C-:B------:R-:W-:Y:S01]  /*318e0*/  IMAD.WIDE R16, R17, 0x2, R14.reuse ;  /* 0x0000000211107825 */ /* 0x100fe200078e020e */
[----:B------:R0:W-:Y:S04]  /*318f0*/  STL.64 [R1+0x26d0], R20 ;  /* 0x0026d01401007387 */ /* 0x0001e80000100a00 */
[----:B------:R1:W-:Y:S04]  /*31900*/  STL.64 [R1+0x26e0], R18 ;  /* 0x0026e01201007387 */ /* 0x0003e80000100a00 */
[----:B------:R3:W-:Y:S01]  /*31910*/  STL.64 [R1+0x26f0], R16 ;  /* 0x0026f01001007387 */ /* 0x0007e20000100a00 */
[----:B0-----:R-:W-:-:S04]  /*31920*/  IMAD.WIDE R20, R12, 0x2, R14 ;  /* 0x000000020c147825 */ /* 0x001fc800078e020e */
[----:B-1----:R-:W-:-:S04]  /*31930*/  IMAD.WIDE R18, R13, 0x2, R14 ;  /* 0x000000020d127825 */ /* 0x002fc800078e020e */
[----:B---3--:R-:W-:-:S04]  /*31940*/  IMAD.WIDE R16, R10, 0x2, R14 ;  /* 0x000000020a107825 */ /* 0x008fc800078e020e */
        /* <DEDUP_REMOVED lines=8> */
[----:B------:R-:W-:Y:S04]  /*319d0*/  STL.64 [R1+0x2740], R18 ;  /* 0x0027401201007387 */ /* 0x000fe80000100a00 */
[----:B------:R-:W-:Y:S04]  /*319e0*/  STL.64 [R1+0x2750], R16 ;  /* 0x0027501001007387 */ /* 0x000fe80000100a00 */
[----:B------:R-:W3:Y:S01]  /*319f0*/  LDL R23, [R1+0x14f8] ;  /* 0x0014f80001177983 */ /* 0x000ee20000100800 */
[----:B------:R-:W-:-:S03]  /*31a00*/  IMAD.WIDE R2, R3, 0x2, R14 ;  /* 0x0000000203027825 */ /* 0x000fc600078e020e */
[----:B------:R-:W-:Y:S04]  /*31a10*/  STL.64 [R1+0x2760], R12 ;  /* 0x0027600c01007387 */ /* 0x000fe80000100a00 */
[----:B------:R-:W3:Y:S04]  /*31a20*/  LDL R20, [R1+0x1508] ;  /* 0x0015080001147983 */ /* 0x000ee80000100800 */
[----:B------:R0:W-:Y:S04]  /*31a30*/  STL.64 [R1+0x2770], R2 ;  /* 0x0027700201007387 */ /* 0x0001e80000100a00 */
[----:B------:R-:W3:Y:S04]  /*31a40*/  LDL R26, [R1+0x1510] ;  /* 0x00151000011a7983 */ /* 0x000ee80000100800 */
[----:B------:R-:W3:Y:S04]  /*31a50*/  LDL R27, [R1+0xb88] ;  /* 0x000b8800011b7983 */ /* 0x000ee80000100800 */
[----:B------:R-:W3:Y:S04]  /*31a60*/  LDL R8, [R1+0xb64] ;  /* 0x000b640001087983 */ /* 0x000ee80000100800 */
[----:B0-----:R-:W3:Y:S04]  /*31a70*/  LDL R2, [R1+0xb60] ;  /* 0x000b600001027983 */ /* 0x001ee80000100800 */
[----:B------:R-:W3:Y:S01]  /*31a80*/  LDL R3, [R1+0xb4c] ;  /* 0x000b4c0001037983 */ /* 0x000ee20000100800 */
[----:B--2---:R-:W-:-:S04]  /*31a90*/  IMAD.WIDE R16, R11, 0x2, R14 ;  /* 0x000000020b107825 */ /* 0x004fc800078e020e */
[--C-:B------:R-:W-:Y:S01]  /*31aa0*/  IMAD.WIDE R12, R4, 0x2, R14.reuse ;  /* 0x00000002040c7825 */ /* 0x100fe200078e020e */
[----:B------:R-:W-:Y:S04]  /*31ab0*/  STL.64 [R1+0x2780], R16 ;  /* 0x0027801001007387 */ /* 0x000fe80000100a00 */
[----:B------:R-:W2:Y:S04]  /*31ac0*/  LDL R4, [R1+0xb48] ;  /* 0x000b480001047983 */ /* 0x000ea80000100800 */
[----:B------:R0:W-:Y:S01]  /*31ad0*/  STL.64 [R1+0x2790], R12 ;  /* 0x0027900c01007387 */ /* 0x0001e20000100a00 */
[----:B------:R-:W-:-:S04]  /*31ae0*/  IMAD.WIDE R10, R5, 0x2, R14 ;  /* 0x00000002050a7825 */ /* 0x000fc800078e020e */
[--C-:B0-----:R-:W-:Y:S01]  /*31af0*/  IMAD.WIDE R12, R9, 0x2, R14.reuse ;  /* 0x00000002090c7825 */ /* 0x101fe200078e020e */
[----:B------:R-:W2:Y:S04]  /*31b00*/  LDL R5, [R1+0xb24] ;  /* 0x000b240001057983 */ /* 0x000ea80000100800 */
[----:B------:R4:W-:Y:S02]  /*31b10*/  STL.64 [R1+0x27a0], R10 ;  /* 0x0027a00a01007387 */ /* 0x0009e40000100a00 */
[--C-:B----4-:R-:W-:Y:S02]  /*31b20*/  IMAD.WIDE R10, R28, 0x2, R14.reuse ;  /* 0x000000021c0a7825 */ /* 0x110fe400078e020e */
[----:B------:R-:W4:Y:S04]  /*31b30*/  LDL R28, [R1+0xb20] ;  /* 0x000b2000011c7983 */ /* 0x000f280000100800 */
[----:B------:R0:W-:Y:S04]  /*31b40*/  STL.64 [R1+0x27b0], R12 ;  /* 0x0027b00c01007387 */ /* 0x0001e80000100a00 */
[----:B------:R1:W-:Y:S01]  /*31b50*/  STL.64 [R1+0x27c0], R10 ;  /* 0x0027c00a01007387 */ /* 0x0003e20000100a00 */
[----:B0-----:R-:W-:-:S04]  /*31b60*/  IMAD.WIDE R12, R6, 0x2, R14 ;  /* 0x00000002060c7825 */ /* 0x001fc800078e020e */
[----:B-1----:R-:W-:-:S04]  /*31b70*/  IMAD.WIDE R10, R7, 0x2, R14 ;  /* 0x00000002070a7825 */ /* 0x002fc800078e020e */
[--C-:B------:R-:W-:Y:S01]  /*31b80*/  IMAD.WIDE R6, R29, 0x2, R14.reuse ;  /* 0x000000021d067825 */ /* 0x100fe200078e020e */
[----:B------:R0:W-:Y:S04]  /*31b90*/  STL.64 [R1+0x27d0], R12 ;  /* 0x0027d00c01007387 */ /* 0x0001e80000100a00 */
        /* <DEDUP_REMOVED lines=12> */
[----:B------:R-:W4:Y:S04]  /*31c60*/  LDL R11, [R1+0xa6c] ;  /* 0x000a6c00010b7983 */ /* 0x000f280000100800 */
[----:B------:R-:W4:Y:S04]  /*31c70*/  LDL R6, [R1+0xa44] ;  /* 0x000a440001067983 */ /* 0x000f280000100800 */
        /* <DEDUP_REMOVED lines=19> */
[----:B--2---:R-:W-:-:S05]  /*31db0*/  IMAD.WIDE R24, R4, 0x2, R14 ;  /* 0x0000000204187825 */ /* 0x004fca00078e020e */
[----:B------:R-:W-:Y:S04]  /*31dc0*/  STL.64 [R1+0x2870], R24 ;  /* 0x0028701801007387 */ /* 0x000fe80000100a00 */
[----:B------:R-:W2:Y:S01]  /*31dd0*/  LDL R4, [R1+0x9d0] ;  /* 0x0009d00001047983 */ /* 0x000ea20000100800 */
[----:B0-----:R-:W-:-:S05]  /*31de0*/  IMAD.WIDE R22, R5, 0x2, R14 ;  /* 0x0000000205167825 */ /* 0x001fca00078e020e */
[----:B------:R4:W-:Y:S04]  /*31df0*/  STL.64 [R1+0x2880], R22 ;  /* 0x0028801601007387 */ /* 0x0009e80000100a00 */
[----:B------:R-:W2:Y:S04]  /*31e00*/  LDL R8, [R1+0x9ac] ;  /* 0x0009ac0001087983 */ /* 0x000ea80000100800 */
[----:B------:R-:W2:Y:S01]  /*31e10*/  LDL R5, [R1+0x9a8] ;  /* 0x0009a80001057983 */ /* 0x000ea20000100800 */
[----:B----4-:R-:W-:-:S05]  /*31e20*/  IMAD.WIDE R22, R28, 0x2, R14 ;  /* 0x000000021c167825 */ /* 0x010fca00078e020e */
[----:B------:R0:W-:Y:S04]  /*31e30*/  STL.64 [R1+0x2890], R22 ;  /* 0x0028901601007387 */ /* 0x0001e80000100a00 */
[----:B------:R-:W4:Y:S01]  /*31e40*/  LDL R28, [R1+0x994] ;  /* 0x00099400011c7983 */ /* 0x000f220000100800 */
[----:B0-----:R-:W-:-:S04]  /*31e50*/  IMAD.WIDE R22, R21, 0x2, R14 ;  /* 0x0000000215167825 */ /* 0x001fc800078e020e */
[----:B------:R-:W-:-:S04]  /*31e60*/  IMAD.WIDE R20, R18, 0x2, R14 ;  /* 0x0000000212147825 */ /* 0x000fc800078e020e */
[--C-:B------:R-:W-:Y:S01]  /*31e70*/  IMAD.WIDE R18, R19, 0x2, R14.reuse ;  /* 0x0000000213127825 */ /* 0x100fe200078e020e */
[----:B------:R0:W-:Y:S04]  /*31e80*/  STL.64 [R1+0x28a0], R22 ;  /* 0x0028a01601007387 */ /* 0x0001e80000100a00 */
[----:B------:R1:W-:Y:S04]  /*31e90*/  STL.64 [R1+0x28b0], R20 ;  /* 0x0028b01401007387 */ /* 0x0003e80000100a00 */
[----:B------:R1:W-:Y:S01]  /*31ea0*/  STL.64 [R1+0x28c0], R18 ;  /* 0x0028c01201007387 */ /* 0x0003e20000100a00 */
[----:B0-----:R-:W-:-:S04]  /*31eb0*/  IMAD.WIDE R22, R16, 0x2, R14 ;  /* 0x0000000210167825 */ /* 0x001fc800078e020e */
[----:B-1----:R-:W-:-:S04]  /*31ec0*/  IMAD.WIDE R20, R17, 0x2, R14 ;  /* 0x0000000211147825 */ /* 0x002fc800078e020e */
[----:B------:R-:W-:-:S04]  /*31ed0*/  IMAD.WIDE R18, R12, 0x2, R14 ;  /* 0x000000020c127825 */ /* 0x000fc800078e020e */
[----:B------:R-:W-:-:S04]  /*31ee0*/  IMAD.WIDE R16, R13, 0x2, R14 ;  /* 0x000000020d107825 */ /* 0x000fc800078e020e */
[--C-:B------:R-:W-:Y:S01]  /*31ef0*/  IMAD.WIDE R12, R10, 0x2, R14.reuse ;  /* 0x000000020a0c7825 */ /* 0x100fe200078e020e */
[----:B------:R-:W-:Y:S04]  /*31f00*/  STL.64 [R1+0x28d0], R22 ;  /* 0x0028d01601007387 */ /* 0x000fe80000100a00 */
        /* <DEDUP_REMOVED lines=11> */
[----:B------:R-:W-:Y:S04]  /*31fc0*/  STL.64 [R1+0x2940], R12 ;  /* 0x0029400c01007387 */ /* 0x000fe80000100a00 */
[----:B------:R-:W4:Y:S04]  /*31fd0*/  LDL R23, [R1+0x990] ;  /* 0x0009900001177983 */ /* 0x000f280000100800 */
[----:B------:R0:W-:Y:S04]  /*31fe0*/  STL.64 [R1+0x2950], R10 ;  /* 0x0029500a01007387 */ /* 0x0001e80000100a00 */
[----:B------:R-:W4:Y:S04]  /*31ff0*/  LDL R20, [R1+0x96c] ;  /* 0x00096c0001147983 */ /* 0x000f280000100800 */
[----:B------:R1:W-:Y:S04]  /*32000*/  STL.64 [R1+0x2960], R6 ;  /* 0x0029600601007387 */ /* 0x0003e80000100a00 */
[----:B------:R-:W4:Y:S04]  /*32010*/  LDL R9, [R1+0x944] ;  /* 0x0009440001097983 */ /* 0x000f280000100800 */
[----:B------:R-:W4:Y:S04]  /*32020*/  LDL R29, [R1+0x918] ;  /* 0x00091800011d7983 */ /* 0x000f280000100800 */
[----:B0-----:R-:W4:Y:S04]  /*32030*/  LDL R11, [R1+0x968] ;  /* 0x00096800010b7983 */ /* 0x001f280000100800 */
[----:B-1----:R-:W4:Y:S04]  /*32040*/  LDL R6, [R1+0x940] ;  /* 0x0009400001067983 */ /* 0x002f280000100800 */
[----:B------:R-:W4:Y:S01]  /*32050*/  LDL R7, [R1+0x91c] ;  /* 0x00091c0001077983 */ /* 0x000f220000100800 */
        /* <DEDUP_REMOVED lines=10> */
[----:B------:R-:W2:Y:S04]  /*32100*/  LDL R4, [R1+0x8dc] ;  /* 0x0008dc0001047983 */ /* 0x000ea80000100800 */
[----:B------:R0:W-:Y:S04]  /*32110*/  STL.64 [R1+0x29a0], R16 ;  /* 0x0029a01001007387 */ /* 0x0001e80000100a00 */
[----:B------:R4:W-:Y:S01]  /*32120*/  STL.64 [R1+0x29b0], R12 ;  /* 0x0029b00c01007387 */ /* 0x0009e20000100a00 */
[----:B------:R-:W-:-:S04]  /*32130*/  IMAD.WIDE R18, R8, 0x2, R14 ;  /* 0x0000000208127825 */ /* 0x000fc800078e020e */
[--C-:B0-----:R-:W-:Y:S01]  /*32140*/  IMAD.WIDE R16, R5, 0x2, R14.reuse ;  /* 0x0000000205107825 */ /* 0x101fe200078e020e */
[----:B------:R0:W-:Y:S04]  /*32150*/  STL.64 [R1+0x29c0], R18 ;  /* 0x0029c01201007387 */ /* 0x0001e80000100a00 */
[----:B------:R-:W2:Y:S04]  /*32160*/  LDL R21, [R1+0x8d8] ;  /* 0x0008d80001157983 */ /* 0x000ea80000100800 */
[----:B------:R1:W-:Y:S01]  /*32170*/  STL.64 [R1+0x29d0], R16 ;  /* 0x0029d01001007387 */ /* 0x0003e20000100a00 */
[----:B----4-:R-:W-:-:S03]  /*32180*/  IMAD.WIDE R12, R28, 0x2, R14 ;  /* 0x000000021c0c7825 */ /* 0x010fc600078e020e */
[----:B0-----:R-:W4:Y:S04]  /*32190*/  LDL R18, [R1+0x8b4] ;  /* 0x0008b40001127983 */ /* 0x001f280000100800 */
[----:B------:R0:W-:Y:S04]  /*321a0*/  STL.64 [R1+0x29e0], R12 ;  /* 0x0029e00c01007387 */ /* 0x0001e80000100a00 */
[----:B------:R-:W4:Y:S04]  /*321b0*/  LDL R19, [R1+0x8b0] ;  /* 0x0008b00001137983 */ /* 0x000f280000100800 */
[----:B-1----:R-:W4:Y:S04]  /*321c0*/  LDL R16, [R1+0x88c] ;  /* 0x00088c0001107983 */ /* 0x002f280000100800 */
        /* <DEDUP_REMOVED lines=19> */
[----:B------:R-:W-:Y:S04]  /*32300*/  STL.64 [R1+0x2a30], R24 ;  /* 0x002a301801007387 */ /* 0x000fe80000100a00 */
[----:B------:R-:W4:Y:S01]  /*32310*/  LDL R11, [R1+0x7d4] ;  /* 0x0007d400010b7983 */ /* 0x000f220000100800 */
[----:B------:R-:W-:-:S03]  /*32320*/  IMAD.WIDE R6, R29, 0x2, R14 ;  /* 0x000000021d067825 */ /* 0x000fc600078e020e */
[----:B------:R3:W-:Y:S04]  /*32330*/  STL.64 [R1+0x2a40], R22 ;  /* 0x002a401601007387 */ /* 0x0007e80000100a00 */
[----:B------:R-:W4:Y:S04]  /*32340*/  LDL R9, [R1+0x7d0] ;  /* 0x0007d00001097983 */ /* 0x000f280000100800 */
[----:B------:R0:W-:Y:S04]  /*32350*/  STL.64 [R1+0x2a50], R6 ;  /* 0x002a500601007387 */ /* 0x0001e80000100a00 */
[----:B------:R-:W4:Y:S01]  /*32360*/  LDL R29, [R1+0x7bc] ;  /* 0x0007bc00011d7983 */ /* 0x000f220000100800 */
[----:B---3--:R-:W-:-:S04]  /*32370*/  IMAD.WIDE R22, R2, 0x2, R14 ;  /* 0x0000000202167825 */ /* 0x008fc800078e020e */
[--C-:B------:R-:W-:Y:S01]  /*32380*/  IMAD.WIDE R2, R3, 0x2, R14.reuse ;  /* 0x0000000203027825 */ /* 0x100fe200078e020e */
[----:B0-----:R-:W3:Y:S04]  /*32390*/  LDL R6, [R1+0x7b8] ;  /* 0x0007b80001067983 */ /* 0x001ee80000100800 */
        /* <DEDUP_REMOVED lines=11> */
[----:B0-----:R-:W-:-:S04]  /*32450*/  IMAD.WIDE R22, R19, 0x2, R14 ;  /* 0x0000000213167825 */ /* 0x001fc800078e020e */
[----:B-1----:R-:W-:-:S04]  /*32460*/  IMAD.WIDE R20, R16, 0x2, R14 ;  /* 0x0000000210147825 */ /* 0x002fc800078e020e */
[--C-:B------:R-:W-:Y:S01]  /*32470*/  IMAD.WIDE R18, R17, 0x2, R14.reuse ;  /* 0x0000000211127825 */ /* 0x100fe200078e020e */
[----:B------:R-:W-:Y:S04]  /*32480*/  STL.64 [R1+0x2aa0], R24 ;  /* 0x002aa01801007387 */ /* 0x000fe80000100a00 */
[----:B------:R-:W-:Y:S04]  /*32490*/  STL.64 [R1+0x2ab0], R22 ;  /* 0x002ab01601007387 */ /* 0x000fe80000100a00 */
[----:B------:R-:W-:Y:S04]  /*324a0*/  STL.64 [R1+0x2ac0], R20 ;  /* 0x002ac01401007387 */ /* 0x000fe80000100a00 */
[----:B------:R0:W-:Y:S01]  /*324b0*/  STL.64 [R1+0x2ad0], R18 ;  /* 0x002ad01201007387 */ /* 0x0001e20000100a00 */
[----:B------:R-:W-:-:S04]  /*324c0*/  IMAD.WIDE R16, R12, 0x2, R14 ;  /* 0x000000020c107825 */ /* 0x000fc800078e020e */
[--C-:B------:R-:W-:Y:S01]  /*324d0*/  IMAD.WIDE R12, R13, 0x2, R14.reuse ;  /* 0x000000020d0c7825 */ /* 0x100fe200078e020e */
[----:B------:R1:W-:Y:S04]  /*324e0*/  STL.64 [R1+0x2ae0], R16 ;  /* 0x002ae01001007387 */ /* 0x0003e80000100a00 */
[----:B------:R4:W-:Y:S01]  /*324f0*/  STL.64 [R1+0x2af0], R12 ;  /* 0x002af00c01007387 */ /* 0x0009e20000100a00 */
[----:B0-----:R-:W-:-:S05]  /*32500*/  IMAD.WIDE R18, R10, 0x2, R14 ;  /* 0x000000020a127825 */ /* 0x001fca00078e020e */
[----:B------:R0:W-:Y:S01]  /*32510*/  STL.64 [R1+0x2b00], R18 ;  /* 0x002b001201007387 */ /* 0x0001e20000100a00 */
[----:B-1----:R-:W-:-:S04]  /*32520*/  IMAD.WIDE R16, R26, 0x2, R14 ;  /* 0x000000021a107825 */ /* 0x002fc800078e020e */
[--C-:B----4-:R-:W-:Y:S01]  /*32530*/  IMAD.WIDE R12, R27, 0x2, R14.reuse ;  /* 0x000000021b0c7825 */ /* 0x110fe200078e020e */
[----:B------:R1:W-:Y:S04]  /*32540*/  STL.64 [R1+0x2b10], R16 ;  /* 0x002b101001007387 */ /* 0x0003e80000100a00 */
[----:B------:R4:W-:Y:S01]  /*32550*/  STL.64 [R1+0x2b20], R12 ;  /* 0x002b200c01007387 */ /* 0x0009e20000100a00 */
[----:B0-----:R-:W-:-:S05]  /*32560*/  IMAD.WIDE R18, R8, 0x2, R14 ;  /* 0x0000000208127825 */ /* 0x001fca00078e020e */
[----:B------:R-:W-:Y:S04]  /*32570*/  STL.64 [R1+0x2b30], R18 ;  /* 0x002b301201007387 */ /* 0x000fe80000100a00 */
[----:B------:R-:W2:Y:S01]  /*32580*/  LDL R23, [R1+0x744] ;  /* 0x0007440001177983 */ /* 0x000ea20000100800 */
[----:B-1----:R-:W-:-:S04]  /*32590*/  IMAD.WIDE R16, R5, 0x2, R14 ;  /* 0x0000000205107825 */ /* 0x002fc800078e020e */
[--C-:B----4-:R-:W-:Y:S01]  /*325a0*/  IMAD.WIDE R12, R28, 0x2, R14.reuse ;  /* 0x000000021c0c7825 */ /* 0x110fe200078e020e */
        /* <DEDUP_REMOVED lines=11> */
[----:B------:R-:W4:Y:S01]  /*32660*/  LDL R9, [R1+0x6b4] ;  /* 0x0006b40001097983 */ /* 0x000f220000100800 */
[----:B------:R-:W-:-:S03]  /*32670*/  IMAD.WIDE R10, R29, 0x2, R14 ;  /* 0x000000021d0a7825 */ /* 0x000fc600078e020e */
[----:B------:R3:W-:Y:S04]  /*32680*/  STL.64 [R1+0x2b70], R12 ;  /* 0x002b700c01007387 */ /* 0x0007e80000100a00 */
[----:B------:R-:W4:Y:S04]  /*32690*/  LDL R29, [R1+0x6b0] ;  /* 0x0006b000011d7983 */ /* 0x000f280000100800 */
[----:B------:R0:W-:Y:S01]  /*326a0*/  STL.64 [R1+0x2b80], R10 ;  /* 0x002b800a01007387 */ /* 0x0001e20000100a00 */
[----:B---3--:R-:W-:-:S04]  /*326b0*/  IMAD.WIDE R12, R6, 0x2, R14 ;  /* 0x00000002060c7825 */ /* 0x008fc800078e020e */
[--C-:B0-----:R-:W-:Y:S01]  /*326c0*/  IMAD.WIDE R10, R7, 0x2, R14.reuse ;  /* 0x00000002070a7825 */ /* 0x101fe200078e020e */
        /* <DEDUP_REMOVED lines=22> */
[----:B------:R-:W-:-:S05]  /*32830*/  IMAD.WIDE R24, R23, 0x2, R14 ;  /* 0x0000000217187825 */ /* 0x000fca00078e020e */
[----:B------:R0:W-:Y:S01]  /*32840*/  STL.64 [R1+0x2be0], R24 ;  /* 0x002be01801007387 */ /* 0x0001e20000100a00 */
[----:B----4-:R-:W-:-:S05]  /*32850*/  IMAD.WIDE R22, R20, 0x2, R14 ;  /* 0x0000000214167825 */ /* 0x010fca00078e020e */
[----:B------:R1:W-:Y:S01]  /*32860*/  STL.64 [R1+0x2bf0], R22 ;  /* 0x002bf01601007387 */ /* 0x0003e20000100a00 */
[----:B0-----:R-:W-:-:S05]  /*32870*/  IMAD.WIDE R24, R26, 0x2, R14 ;  /* 0x000000021a187825 */ /* 0x001fca00078e020e */
[----:B------:R0:W-:Y:S01]  /*32880*/  STL.64 [R1+0x2c00], R24 ;  /* 0x002c001801007387 */ /* 0x0001e20000100a00 */
[----:B-1----:R-:W-:-:S04]  /*32890*/  IMAD.WIDE R22, R27, 0x2, R14 ;  /* 0x000000021b167825 */ /* 0x002fc800078e020e */
[--C-:B------:R-:W-:Y:S01]  /*328a0*/  IMAD.WIDE R26, R8, 0x2, R14.reuse ;  /* 0x00000002081a7825 */ /* 0x100fe200078e020e */
[----:B------:R1:W-:Y:S04]  /*328b0*/  STL.64 [R1+0x2c10], R22 ;  /* 0x002c101601007387 */ /* 0x0003e80000100a00 */
[----:B------:R4:W-:Y:S01]  /*328c0*/  STL.64 [R1+0x2c20], R26 ;  /* 0x002c201a01007387 */ /* 0x0009e20000100a00 */
[----:B0-----:R-:W-:-:S04]  /*328d0*/  IMAD.WIDE R24, R5, 0x2, R14 ;  /* 0x0000000205187825 */ /* 0x001fc800078e020e */
[--C-:B-1----:R-:W-:Y:S01]  /*328e0*/  IMAD.WIDE R22, R28, 0x2, R14.reuse ;  /* 0x000000021c167825 */ /* 0x102fe200078e020e */
[----:B----4-:R-:W4:Y:S04]  /*328f0*/  LDL R26, [R1+0x594] ;  /* 0x00059400011a7983 */ /* 0x010f280000100800 */
[----:B------:R-:W-:Y:S04]  /*32900*/  STL.64 [R1+0x2c30], R24 ;  /* 0x002c301801007387 */ /* 0x000fe80000100a00 */
[----:B------:R-:W4:Y:S04]  /*32910*/  LDL R5, [R1+0x590] ;  /* 0x0005900001057983 */ /* 0x000f280000100800 */
[----:B------:R0:W-:Y:S04]  /*32920*/  STL.64 [R1+0x2c40], R22 ;  /* 0x002c401601007387 */ /* 0x0001e80000100a00 */
[----:B------:R-:W4:Y:S04]  /*32930*/  LDL R28, [R1+0x56c] ;  /* 0x00056c00011c7983 */ /* 0x000f280000100800 */
[----:B------:R-:W4:Y:S01]  /*32940*/  LDL R27, [R1+0x568] ;  /* 0x00056800011b7983 */ /* 0x000f220000100800 */
[----:B0-----:R-:W-:-:S04]  /*32950*/  IMAD.WIDE R22, R9, 0x2, R14 ;  /* 0x0000000209167825 */ /* 0x001fc800078e020e */
[--C-:B------:R-:W-:Y:S01]  /*32960*/  IMAD.WIDE R8, R29, 0x2, R14.reuse ;  /* 0x000000021d087825 */ /* 0x100fe200078e020e */
[----:B------:R3:W-:Y:S04]  /*32970*/  STL.64 [R1+0x2c50], R22 ;  /* 0x002c501601007387 */ /* 0x0007e80000100a00 */
[----:B------:R-:W4:Y:S04]  /*32980*/  LDL R29, [R1+0x554] ;  /* 0x00055400011d7983 */ /* 0x000f280000100800 */
[----:B------:R0:W-:Y:S01]  /*32990*/  STL.64 [R1+0x2c60], R8 ;  /* 0x002c600801007387 */ /* 0x0001e20000100a00 */
[----:B---3--:R-:W-:-:S03]  /*329a0*/  IMAD.WIDE R22, R6, 0x2, R14 ;  /* 0x0000000206167825 */ /* 0x008fc600078e020e */
[----:B0-----:R-:W3:Y:S04]  /*329b0*/  LDL R8, [R1+0x550] ;  /* 0x0005500001087983 */ /* 0x001ee80000100800 */
[----:B------:R-:W3:Y:S04]  /*329c0*/  LDL R9, [R1+0x52c] ;  /* 0x00052c0001097983 */ /* 0x000ee80000100800 */
        /* <DEDUP_REMOVED lines=48> */
[----:B---3--:R-:W-:-:S04]  /*32cd0*/  IMAD.WIDE R16, R8, 0x2, R14 ;  /* 0x0000000208107825 */ /* 0x008fc800078e020e */
[----:B0-----:R-:W-:-:S04]  /*32ce0*/  IMAD.WIDE R12, R9, 0x2, R14 ;  /* 0x00000002090c7825 */ /* 0x001fc800078e020e */
[--C-:B------:R-:W-:Y:S01]  /*32cf0*/  IMAD.WIDE R8, R6, 0x2, R14.reuse ;  /* 0x0000000206087825 */ /* 0x100fe200078e020e */
        /* <DEDUP_REMOVED lines=25> */
[----:B-1----:R-:W-:-:S04]  /*32e90*/  IMAD.WIDE R22, R3, 0x2, R14 ;  /* 0x0000000203167825 */ /* 0x002fc800078e020e */
[--C-:B------:R-:W-:Y:S01]  /*32ea0*/  IMAD.WIDE R2, R4, 0x2, R14.reuse ;  /* 0x0000000204027825 */ /* 0x100fe200078e020e */
[----:B------:R-:W-:Y:S04]  /*32eb0*/  STL.64 [R1+0x2e10], R24 ;  /* 0x002e101801007387 */ /* 0x000fe80000100a00 */
[----:B------:R-:W2:Y:S04]  /*32ec0*/  LDL R11, [R1+0x488] ;  /* 0x00048800010b7983 */ /* 0x000ea80000100800 */
[----:B------:R-:W-:Y:S04]  /*32ed0*/  STL.64 [R1+0x2e20], R22 ;  /* 0x002e201601007387 */ /* 0x000fe80000100a00 */
[----:B------:R-:W2:Y:S04]  /*32ee0*/  LDL R7, [R1+0x484] ;  /* 0x0004840001077983 */ /* 0x000ea80000100800 */
[----:B------:R0:W-:Y:S04]  /*32ef0*/  STL.64 [R1+0x2e30], R2 ;  /* 0x002e300201007387 */ /* 0x0001e80000100a00 */
[----:B0-----:R-:W2:Y:S04]  /*32f00*/  LDL R2, [R1+0x480] ;  /* 0x0004800001027983 */ /* 0x001ea80000100800 */
[----:B------:R-:W2:Y:S01]  /*32f10*/  LDL R3, [R1+0x47c] ;  /* 0x00047c0001037983 */ /* 0x000ea20000100800 */
[----:B----4-:R-:W-:-:S04]  /*32f20*/  IMAD.WIDE R4, R5, 0x2, R14 ;  /* 0x0000000205047825 */ /* 0x010fc800078e020e */
[--C-:B------:R-:W-:Y:S01]  /*32f30*/  IMAD.WIDE R22, R28, 0x2, R14.reuse ;  /* 0x000000021c167825 */ /* 0x100fe200078e020e */
[----:B------:R0:W-:Y:S04]  /*32f40*/  STL.64 [R1+0x2e40], R4 ;  /* 0x002e400401007387 */ /* 0x0001e80000100a00 */
[----:B0-----:R-:W4:Y:S04]  /*32f50*/  LDL R4, [R1+0x478] ;  /* 0x0004780001047983 */ /* 0x001f280000100800 */
        /* <DEDUP_REMOVED lines=9> */
[----:B------:R-:W-:Y:S03]  /*32ff0*/  STL.64 [R1+0x2e70], R24 ;  /* 0x002e701801007387 */ /* 0x000fe60000100a00 */
        /* <DEDUP_REMOVED lines=19> */
[----:B------:R-:W-:Y:S04]  /*33130*/  STL.64 [R1+0x2f10], R16 ;  /* 0x002f101001007387 */ /* 0x000fe80000100a00 */
[----:B------:R-:W3:Y:S04]  /*33140*/  LDL R23, [R1+0x468] ;  /* 0x0004680001177983 */ /* 0x000ee80000100800 */
        /* <DEDUP_REMOVED lines=13> */
[----:B------:R-:W-:-:S03]  /*33220*/  IMAD.WIDE R10, R2, 0x2, R14 ;  /* 0x00000002020a7825 */ /* 0x000fc600078e020e */
[----:B------:R-:W2:Y:S04]  /*33230*/  LDL R2, [R1+0x448] ;  /* 0x0004480001027983 */ /* 0x000ea80000100800 */
[----:B------:R4:W-:Y:S01]  /*33240*/  STL.64 [R1+0x2f60], R10 ;  /* 0x002f600a01007387 */ /* 0x0009e20000100a00 */
[----:B0-----:R-:W-:-:S03]  /*33250*/  IMAD.WIDE R12, R3, 0x2, R14 ;  /* 0x00000002030c7825 */ /* 0x001fc600078e020e */
[----:B------:R-:W2:Y:S04]  /*33260*/  LDL R3, [R1+0x444] ;  /* 0x0004440001037983 */ /* 0x000ea80000100800 */
[----:B------:R0:W-:Y:S01]  /*33270*/  STL.64 [R1+0x2f70], R12 ;  /* 0x002f700c01007387 */ /* 0x0001e20000100a00 */
[----:B----4-:R-:W-:-:S04]  /*33280*/  IMAD.WIDE R10, R4, 0x2, R14 ;  /* 0x00000002040a7825 */ /* 0x010fc800078e020e */
[--C-:B0-----:R-:W-:Y:S01]  /*33290*/  IMAD.WIDE R12, R5, 0x2, R14.reuse ;  /* 0x00000002050c7825 */ /* 0x101fe200078e020e */
[----:B------:R0:W-:Y:S04]  /*332a0*/  STL.64 [R1+0x2f80], R10 ;  /* 0x002f800a01007387 */ /* 0x0001e80000100a00 */
[----:B------:R1:W-:Y:S04]  /*332b0*/  STL.64 [R1+0x2f90], R12 ;  /* 0x002f900c01007387 */ /* 0x0003e80000100a00 */
[----:B------:R-:W4:Y:S01]  /*332c0*/  LDL R21, [R1+0x440] ;  /* 0x0004400001157983 */ /* 0x000f220000100800 */
[----:B0-----:R-:W-:-:S04]  /*332d0*/  IMAD.WIDE R10, R28, 0x2, R14 ;  /* 0x000000021c0a7825 */ /* 0x001fc800078e020e */
[--C-:B------:R-:W-:Y:S01]  /*332e0*/  IMAD.WIDE R4, R29, 0x2, R14.reuse ;  /* 0x000000021d047825 */ /* 0x100fe200078e020e */
[----:B------:R0:W-:Y:S04]  /*332f0*/  STL.64 [R1+0x2fa0], R10 ;  /* 0x002fa00a01007387 */ /* 0x0001e80000100a00 */
[----:B------:R-:W4:Y:S04]  /*33300*/  LDL R18, [R1+0x43c] ;  /* 0x00043c0001127983 */ /* 0x000f280000100800 */
[----:B------:R0:W-:Y:S04]  /*33310*/  STL.64 [R1+0x2fb0], R4 ;  /* 0x002fb00401007387 */ /* 0x0001e80000100a00 */
[----:B------:R-:W4:Y:S04]  /*33320*/  LDL R19, [R1+0x438] ;  /* 0x0004380001137983 */ /* 0x000f280000100800 */
[----:B------:R-:W4:Y:S04]  /*33330*/  LDL R16, [R1+0x434] ;  /* 0x0004340001107983 */ /* 0x000f280000100800 */
[----:B------:R-:W4:Y:S04]  /*33340*/  LDL R17, [R1+0x430] ;  /* 0x0004300001117983 */ /* 0x000f280000100800 */
[----:B-1----:R-:W4:Y:S04]  /*33350*/  LDL R12, [R1+0x42c] ;  /* 0x00042c00010c7983 */ /* 0x002f280000100800 */
[----:B------:R-:W4:Y:S04]  /*33360*/  LDL R13, [R1+0x428] ;  /* 0x00042800010d7983 */ /* 0x000f280000100800 */
[----:B------:R-:W4:Y:S04]  /*33370*/  LDL R28, [R1+0x414] ;  /* 0x00041400011c7983 */ /* 0x000f280000100800 */
[----:B------:R-:W4:Y:S04]  /*33380*/  LDL R29, [R1+0x410] ;  /* 0x00041000011d7983 */ /* 0x000f280000100800 */
[----:B0-----:R-:W4:Y:S04]  /*33390*/  LDL R10, [R1+0x424] ;  /* 0x00042400010a7983 */ /* 0x001f280000100800 */
        /* <DEDUP_REMOVED lines=8> */
[----:B------:R-:W-:-:S04]  /*33420*/  IMAD.WIDE R26, R27, 0x2, R14 ;  /* 0x000000021b1a7825 */ /* 0x000fc800078e020e */
[--C-:B-1----:R-:W-:Y:S01]  /*33430*/  IMAD.WIDE R24, R8, 0x2, R14.reuse ;  /* 0x0000000208187825 */ /* 0x102fe200078e020e */
[----:B------:R0:W-:Y:S04]  /*33440*/  STL.64 [R1+0x2fe0], R22 ;  /* 0x002fe01601007387 */ /* 0x0001e80000100a00 */
[----:B------:R1:W-:Y:S04]  /*33450*/  STL.64 [R1+0x2ff0], R26 ;  /* 0x002ff01a01007387 */ /* 0x0003e80000100a00 */
[----:B------:R-:W-:Y:S01]  /*33460*/  STL.64 [R1+0x3000], R24 ;  /* 0x0030001801007387 */ /* 0x000fe20000100a00 */
[----:B0-----:R-:W-:-:S04]  /*33470*/  IMAD.WIDE R22, R9, 0x2, R14 ;  /* 0x0000000209167825 */ /* 0x001fc800078e020e */
[--C-:B------:R-:W-:Y:S01]  /*33480*/  IMAD.WIDE R8, R6, 0x2, R14.reuse ;  /* 0x0000000206087825 */ /* 0x100fe200078e020e */
[----:B-1----:R-:W3:Y:S04]  /*33490*/  LDL R26, [R1+0x40c] ;  /* 0x00040c00011a7983 */ /* 0x002ee80000100800 */
[----:B------:R-:W-:Y:S04]  /*334a0*/  STL.64 [R1+0x3010], R22 ;  /* 0x0030101601007387 */ /* 0x000fe80000100a00 */
[----:B------:R-:W3:Y:S04]  /*334b0*/  LDL R27, [R1+0x408] ;  /* 0x00040800011b7983 */ /* 0x000ee80000100800 */
[----:B------:R0:W-:Y:S04]  /*334c0*/  STL.64 [R1+0x3020], R8 ;  /* 0x0030200801007387 */ /* 0x0001e80000100a00 */
[----:B0-----:R-:W3:Y:S04]  /*334d0*/  LDL R8, [R1+0x404] ;  /* 0x0004040001087983 */ /* 0x001ee80000100800 */
[----:B------:R-:W3:Y:S01]  /*334e0*/  LDL R9, [R1+0x400] ;  /* 0x0004000001097983 */ /* 0x000ee20000100800 */
[----:B--2---:R-:W-:-:S05]  /*334f0*/  IMAD.WIDE R6, R7, 0x2, R14 ;  /* 0x0000000207067825 */ /* 0x004fca00078e020e */
[----:B------:R0:W-:Y:S01]  /*33500*/  STL.64 [R1+0x3030], R6 ;  /* 0x0030300601007387 */ /* 0x0001e20000100a00 */
[----:B------:R-:W-:-:S03]  /*33510*/  IMAD.WIDE R22, R2, 0x2, R14 ;  /* 0x0000000202167825 */ /* 0x000fc600078e020e */
[----:B0-----:R-:W2:Y:S04]  /*33520*/  LDL R6, [R1+0x3fc] ;  /* 0x0003fc0001067983 */ /* 0x001ea80000100800 */
[----:B------:R0:W-:Y:S04]  /*33530*/  STL.64 [R1+0x3040], R22 ;  /* 0x0030401601007387 */ /* 0x0001e80000100a00 */
[----:B------:R-:W2:Y:S04]  /*33540*/  LDL R7, [R1+0x3f8] ;  /* 0x0003f80001077983 */ /* 0x000ea80000100800 */
[----:B------:R-:W2:Y:S01]  /*33550*/  LDL R2, [R1+0x3f4] ;  /* 0x0003f40001027983 */ /* 0x000ea20000100800 */
[----:B0-----:R-:W-:-:S05]  /*33560*/  IMAD.WIDE R22, R3, 0x2, R14 ;  /* 0x0000000203167825 */ /* 0x001fca00078e020e */
[----:B------:R0:W-:Y:S04]  /*33570*/  STL.64 [R1+0x3050], R22 ;  /* 0x0030501601007387 */ /* 0x0001e80000100a00 */
[----:B------:R-:W2:Y:S01]  /*33580*/  LDL R3, [R1+0x3f0] ;  /* 0x0003f00001037983 */ /* 0x000ea20000100800 */
[----:B----4-:R-:W-:-:S05]  /*33590*/  IMAD.WIDE R24, R21, 0x2, R14 ;  /* 0x0000000215187825 */ /* 0x010fca00078e020e */
        /* <DEDUP_REMOVED lines=11> */
[----:B----4-:R-:W-:-:S04]  /*33650*/  IMAD.WIDE R16, R10, 0x2, R14 ;  /* 0x000000020a107825 */ /* 0x010fc800078e020e */
        /* <DEDUP_REMOVED lines=20> */
[----:B---3--:R-:W-:-:S04]  /*337a0*/  IMAD.WIDE R16, R26, 0x2, R14 ;  /* 0x000000021a107825 */ /* 0x008fc800078e020e */
[--C-:B0-----:R-:W-:Y:S01]  /*337b0*/  IMAD.WIDE R12, R27, 0x2, R14.reuse ;  /* 0x000000021b0c7825 */ /* 0x101fe200078e020e */
[----:B------:R-:W-:Y:S04]  /*337c0*/  STL.64 [R1+0x3130], R16 ;  /* 0x0031301001007387 */ /* 0x000fe80000100a00 */
[----:B------:R-:W3:Y:S04]  /*337d0*/  LDL R20, [R1+0x3c4] ;  /* 0x0003c40001147983 */ /* 0x000ee80000100800 */
[----:B------:R-:W-:Y:S04]  /*337e0*/  STL.64 [R1+0x3140], R12 ;  /* 0x0031400c01007387 */ /* 0x000fe80000100a00 */
[----:B------:R-:W3:Y:S01]  /*337f0*/  LDL R21, [R1+0x3c0] ;  /* 0x0003c00001157983 */ /* 0x000ee20000100800 */
[----:B-1----:R-:W-:-:S04]  /*33800*/  IMAD.WIDE R10, R8, 0x2, R14 ;  /* 0x00000002080a7825 */ /* 0x002fc800078e020e */
[--C-:B------:R-:W-:Y:S01]  /*33810*/  IMAD.WIDE R8, R9, 0x2, R14.reuse ;  /* 0x0000000209087825 */ /* 0x100fe200078e020e */
[----:B------:R2:W-:Y:S04]  /*33820*/  STL.64 [R1+0x3150], R10 ;  /* 0x0031500a01007387 */ /* 0x0005e80000100a00 */
[----:B------:R-:W3:Y:S04]  /*33830*/  LDL R18, [R1+0x728] ;  /* 0x0007280001127983 */ /* 0x000ee80000100800 */
[----:B------:R0:W-:Y:S01]  /*33840*/  STL.64 [R1+0x3160], R8 ;  /* 0x0031600801007387 */ /* 0x0001e20000100a00 */
[----:B--2---:R-:W-:-:S04]  /*33850*/  IMAD.WIDE R10, R6, 0x2, R14 ;  /* 0x00000002060a7825 */ /* 0x004fc800078e020e */
[----:B0-----:R-:W-:-:S04]  /*33860*/  IMAD.WIDE R8, R7, 0x2, R14 ;  /* 0x0000000207087825 */ /* 0x001fc800078e020e */
[--C-:B------:R-:W-:Y:S01]  /*33870*/  IMAD.WIDE R6, R2, 0x2, R14.reuse ;  /* 0x0000000202067825 */ /* 0x100fe200078e020e */
[----:B------:R0:W-:Y:S04]  /*33880*/  STL.64 [R1+0x3170], R10 ;  /* 0x0031700a01007387 */ /* 0x0001e80000100a00 */
[----:B------:R1:W-:Y:S04]  /*33890*/  STL.64 [R1+0x3180], R8 ;  /* 0x0031800801007387 */ /* 0x0003e80000100a00 */
[----:B------:R-:W2:Y:S04]  /*338a0*/  LDL.LU R19, [R1+0x14] ;  /* 0x0000140001137983 */ /* 0x000ea80000300800 */
[----:B------:R1:W-:Y:S04]  /*338b0*/  STL.64 [R1+0x3190], R6 ;  /* 0x0031900601007387 */ /* 0x0003e80000100a00 */
[----:B------:R-:W2:Y:S01]  /*338c0*/  LDL.LU R16, [R1+0x18] ;  /* 0x0000180001107983 */ /* 0x000ea20000300800 */
[----:B------:R-:W-:-:S05]  /*338d0*/  IMAD.WIDE R2, R3, 0x2, R14 ;  /* 0x0000000203027825 */ /* 0x000fca00078e020e */
[----:B------:R4:W-:Y:S04]  /*338e0*/  STL.64 [R1+0x31a0], R2 ;  /* 0x0031a00201007387 */ /* 0x0009e80000100a00 */
[----:B------:R-:W2:Y:S04]  /*338f0*/  LDL.LU R17, [R1+0x1c] ;  /* 0x00001c0001117983 */ /* 0x000ea80000300800 */
[----:B------:R-:W2:Y:S04]  /*33900*/  LDL.LU R12, [R1+0x24] ;  /* 0x00002400010c7983 */ /* 0x000ea80000300800 */
[----:B------:R-:W2:Y:S04]  /*33910*/  LDL.LU R13, [R1+0x2c] ;  /* 0x00002c00010d7983 */ /* 0x000ea80000300800 */
[----:B0-----:R-:W2:Y:S04]  /*33920*/  LDL.LU R10, [R1+0x3c] ;  /* 0x00003c00010a7983 */ /* 0x001ea80000300800 */
[----:B------:R-:W2:Y:S04]  /*33930*/  LDL.LU R11, [R1+0x44] ;  /* 0x00004400010b7983 */ /* 0x000ea80000300800 */
[----:B------:R-:W2:Y:S04]  /*33940*/  LDL.LU R26, [R1+0x4c] ;  /* 0x00004c00011a7983 */ /* 0x000ea80000300800 */
[----:B------:R-:W2:Y:S04]  /*33950*/  LDL.LU R27, [R1+0x84] ;  /* 0x00008400011b7983 */ /* 0x000ea80000300800 */
[----:B-1----:R-:W2:Y:S04]  /*33960*/  LDL.LU R8, [R1+0x88] ;  /* 0x0000880001087983 */ /* 0x002ea80000300800 */
[----:B------:R-:W2:Y:S04]  /*33970*/  LDL.LU R9, [R1+0x8c] ;  /* 0x00008c0001097983 */ /* 0x000ea80000300800 */
[----:B------:R-:W2:Y:S04]  /*33980*/  LDL.LU R6, [R1+0x9c] ;  /* 0x00009c0001067983 */ /* 0x000ea80000300800 */
[----:B------:R-:W2:Y:S01]  /*33990*/  LDL.LU R7, [R1+0xa4] ;  /* 0x0000a40001077983 */ /* 0x000ea20000300800 */
[----:B----4-:R-:W-:-:S04]  /*339a0*/  IMAD.WIDE R2, R4, 0x2, R14 ;  /* 0x0000000204027825 */ /* 0x010fc800078e020e */
[--C-:B------:R-:W-:Y:S01]  /*339b0*/  IMAD.WIDE R4, R5, 0x2, R14.reuse ;  /* 0x0000000205047825 */ /* 0x100fe200078e020e */
[----:B------:R0:W-:Y:S04]  /*339c0*/  STL.64 [R1+0x31b0], R2 ;  /* 0x0031b00201007387 */ /* 0x0001e80000100a00 */
[----:B0-----:R-:W4:Y:S04]  /*339d0*/  LDL.LU.64 R2, [R1+0x3bd0] ;  /* 0x003bd00001027983 */ /* 0x001f280000300a00 */
[----:B------:R0:W-:Y:S02]  /*339e0*/  STL.64 [R1+0x31c0], R4 ;  /* 0x0031c00401007387 */ /* 0x0001e40000100a00 */
[----:B0-----:R-:W-:-:S05]  /*339f0*/  IMAD.WIDE R4, R28, 0x2, R14 ;  /* 0x000000021c047825 */ /* 0x001fca00078e020e */
[----:B------:R0:W-:Y:S04]  /*33a00*/  STL.64 [R1+0x31c8], R4 ;  /* 0x0031c80401007387 */ /* 0x0001e80000100a00 */
[----:B0-----:R-:W3:Y:S01]  /*33a10*/  LDL.LU.64 R4, [R1+0x3bc8] ;  /* 0x003bc80001047983 */ /* 0x001ee20000300a00 */
[----:B------:R-:W-:-:S04]  /*33a20*/  IMAD.WIDE R28, R29, 0x2, R14 ;  /* 0x000000021d1c7825 */ /* 0x000fc800078e020e */
[--C-:B------:R-:W-:Y:S01]  /*33a30*/  IMAD.WIDE R24, R25, 0x2, R14.reuse ;  /* 0x0000000219187825 */ /* 0x100fe200078e020e */
[----:B------:R0:W-:Y:S04]  /*33a40*/  STL.64 [R1+0x31d8], R28 ;  /* 0x0031d81c01007387 */ /* 0x0001e80000100a00 */
[----:B0-----:R-:W2:Y:S04]  /*33a50*/  LDL.LU.64 R28, [R1+0x3bc0] ;  /* 0x003bc000011c7983 */ /* 0x001ea80000300a00 */
[----:B------:R0:W-:Y:S02]  /*33a60*/  STL.64 [R1+0x31e8], R24 ;  /* 0x0031e81801007387 */ /* 0x0001e40000100a00 */
[----:B0-----:R-:W-:-:S05]  /*33a70*/  IMAD.WIDE R24, R22, 0x2, R14 ;  /* 0x0000000216187825 */ /* 0x001fca00078e020e */
[----:B------:R0:W-:Y:S02]  /*33a80*/  STL.64 [R1+0x31f8], R24 ;  /* 0x0031f81801007387 */ /* 0x0001e40000100a00 */
[----:B0-----:R-:W-:-:S04]  /*33a90*/  IMAD.WIDE R24, R23, 0x2, R14 ;  /* 0x0000000217187825 */ /* 0x001fc800078e020e */
[--C-:B---3--:R-:W-:Y:S02]  /*33aa0*/  IMAD.WIDE R22, R4, 0x2, R14.reuse ;  /* 0x0000000204167825 */ /* 0x108fe400078e020e */
[----:B------:R-:W3:Y:S04]  /*33ab0*/  LDL.LU R4, [R1+0x3bb8] ;  /* 0x003bb80001047983 */ /* 0x000ee80000300800 */
[----:B------:R-:W-:Y:S04]  /*33ac0*/  STL.64 [R1+0x3208], R24 ;  /* 0x0032081801007387 */ /* 0x000fe80000100a00 */
[----:B------:R0:W-:Y:S02]  /*33ad0*/  STL.64 [R1+0x3218], R22 ;  /* 0x0032181601007387 */ /* 0x0001e40000100a00 */
[----:B0-----:R-:W-:-:S02]  /*33ae0*/  IMAD.WIDE R22, R5, 0x2, R14 ;  /* 0x0000000205167825 */ /* 0x001fc400078e020e */
[----:B------:R-:W3:Y:S02]  /*33af0*/  LDL.LU R5, [R1+0x3bb4] ;  /* 0x003bb40001057983 */ /* 0x000ee40000300800 */
[----:B--2---:R-:W-:-:S05]  /*33b00*/  IMAD.WIDE R24, R28, 0x2, R14 ;  /* 0x000000021c187825 */ /* 0x004fca00078e020e */
[----:B------:R0:W-:Y:S04]  /*33b10*/  STL.64 [R1+0x3228], R24 ;  /* 0x0032281801007387 */ /* 0x0001e80000100a00 */
[----:B------:R1:W-:Y:S01]  /*33b20*/  STL.64 [R1+0x3238], R22 ;  /* 0x0032381601007387 */ /* 0x0003e20000100a00 */
[----:B0-----:R-:W-:-:S04]  /*33b30*/  IMAD.WIDE R24, R20, 0x2, R14 ;  /* 0x0000000214187825 */ /* 0x001fc800078e020e */
[----:B-1----:R-:W-:-:S04]  /*33b40*/  IMAD.WIDE R22, R21, 0x2, R14 ;  /* 0x0000000215167825 */ /* 0x002fc800078e020e */
[--C-:B------:R-:W-:Y:S01]  /*33b50*/  IMAD.WIDE R20, R29, 0x2, R14.reuse ;  /* 0x000000021d147825 */ /* 0x100fe200078e020e */
[----:B------:R-:W-:Y:S04]  /*33b60*/  STL.64 [R1+0x3248], R24 ;  /* 0x0032481801007387 */ /* 0x000fe80000100a00 */
[----:B------:R-:W-:Y:S04]  /*33b70*/  STL.64 [R1+0x3b90], R28 ;  /* 0x003b901c01007387 */ /* 0x000fe80000100a00 */
[----:B------:R0:W-:Y:S04]  /*33b80*/  STL.64 [R1+0x3258], R22 ;  /* 0x0032581601007387 */ /* 0x0001e80000100a00 */
[----:B------:R3:W-:Y:S01]  /*33b90*/  STL.64 [R1+0x3268], R20 ;  /* 0x0032681401007387 */ /* 0x0007e20000100a00 */
[----:B0-----:R-:W-:-:S04]  /*33ba0*/  IMAD.WIDE R22, R18, 0x2, R14 ;  /* 0x0000000212167825 */ /* 0x001fc800078e020e */
[----:B------:R-:W-:Y:S01]  /*33bb0*/  IMAD.WIDE R14, R0, 0x2, R14 ;  /* 0x00000002000e7825 */ /* 0x000fe200078e020e */
[----:B------:R-:W-:Y:S04]  /*33bc0*/  STL.64 [R1+0x3288], R22 ;  /* 0x0032881601007387 */ /* 0x000fe80000100a00 */
[----:B----4-:R-:W-:Y:S04]  /*33bd0*/  STL [R1+0x3b98], R2 ;  /* 0x003b980201007387 */ /* 0x010fe80000100800 */
[----:B------:R0:W-:Y:S01]  /*33be0*/  STL.64 [R1+0x3278], R14 ;  /* 0x0032780e01007387 */ /* 0x0001e20000100a00 */
[----:B---3--:R-:W-:-:S04]  /*33bf0*/  IMAD.WIDE R20, R3, 0x2, R4 ;  /* 0x0000000203147825 */ /* 0x008fc800078e0204 */
[----:B0-----:R-:W-:-:S04]  /*33c00*/  IMAD.WIDE R14, R19, 0x2, R4 ;  /* 0x00000002130e7825 */ /* 0x001fc800078e0204 */
[----:B------:R-:W-:-:S04]  /*33c10*/  IMAD.WIDE R2, R16, 0x2, R4 ;  /* 0x0000000210027825 */ /* 0x000fc800078e0204 */
[--C-:B------:R-:W-:Y:S01]  /*33c20*/  IMAD.WIDE R16, R17, 0x2, R4.reuse ;  /* 0x0000000211107825 */ /* 0x100fe200078e0204 */
[----:B------:R-:W-:Y:S04]  /*33c30*/  STL.64 [R1+0x1a8], R20 ;  /* 0x0001a81401007387 */ /* 0x000fe80000100a00 */
[----:B------:R0:W-:Y:S04]  /*33c40*/  STL.64 [R1+0x1a0], R14 ;  /* 0x0001a00e01007387 */ /* 0x0001e80000100a00 */
[----:B------:R1:W-:Y:S04]  /*33c50*/  STL.64 [R1+0x198], R2 ;  /* 0x0001980201007387 */ /* 0x0003e80000100a00 */
[----:B------:R-:W-:Y:S01]  /*33c60*/  STL.64 [R1+0x190], R16 ;  /* 0x0001901001007387 */ /* 0x000fe20000100a00 */
[----:B0-----:R-:W-:-:S04]  /*33c70*/  IMAD.WIDE R14, R12, 0x2, R4 ;  /* 0x000000020c0e7825 */ /* 0x001fc800078e0204 */
[----:B-1----:R-:W-:-:S04]  /*33c80*/  IMAD.WIDE R2, R13, 0x2, R4 ;  /* 0x000000020d027825 */ /* 0x002fc800078e0204 */
        /* <DEDUP_REMOVED lines=8> */
[--C-:B--2---:R-:W-:Y:S01]  /*33d10*/  IMAD.WIDE R10, R8, 0x2, R4.reuse ;  /* 0x00000002080a7825 */ /* 0x104fe200078e0204 */
[----:B------:R0:W-:Y:S04]  /*33d20*/  STL.64 [R1+0x168], R2 ;  /* 0x0001680201007387 */ /* 0x0001e80000100a00 */
[----:B------:R-:W-:Y:S04]  /*33d30*/  STL.64 [R1+0x160], R12 ;  /* 0x0001600c01007387 */ /* 0x000fe80000100a00 */
[----:B------:R-:W-:Y:S01]  /*33d40*/  STL.64 [R1+0x158], R10 ;  /* 0x0001580a01007387 */ /* 0x000fe20000100a00 */
[----:B0-----:R-:W-:-:S04]  /*33d50*/  IMAD.WIDE R2, R9, 0x2, R4 ;  /* 0x0000000209027825 */ /* 0x001fc800078e0204 */
[--C-:B------:R-:W-:Y:S01]  /*33d60*/  IMAD.WIDE R8, R6, 0x2, R4.reuse ;  /* 0x0000000206087825 */ /* 0x100fe200078e0204 */
[----:B------:R0:W-:Y:S04]  /*33d70*/  STL.64 [R1+0x150], R2 ;  /* 0x0001500201007387 */ /* 0x0001e80000100a00 */
[----:B0-----:R-:W2:Y:S04]  /*33d80*/  LDL.LU R2, [R1+0x7b0] ;  /* 0x0007b00001027983 */ /* 0x001ea80000300800 */
[----:B------:R-:W-:Y:S04]  /*33d90*/  STL.64 [R1+0x148], R8 ;  /* 0x0001480801007387 */ /* 0x000fe80000100a00 */
[----:B------:R-:W3:Y:S01]  /*33da0*/  LDL.LU R3, [R1+0x7b4] ;  /* 0x0007b40001037983 */ /* 0x000ee20000300800 */
[----:B------:R-:W-:-:S05]  /*33db0*/  IMAD.WIDE R6, R7, 0x2, R4 ;  /* 0x0000000207067825 */ /* 0x000fca00078e0204 */
[----:B------:R-:W-:Y:S04]  /*33dc0*/  STL.64 [R1+0x140], R6 ;  /* 0x0001400601007387 */ /* 0x000fe80000100a00 */
[----:B---3--:R0:W-:Y:S04]  /*33dd0*/  STL [R1+0x3b9c], R3 ;  /* 0x003b9c0301007387 */ /* 0x0081e80000100800 */
[----:B0-----:R-:W3:Y:S04]  /*33de0*/  LDL.LU R3, [R1+0x7a0] ;  /* 0x0007a00001037983 */ /* 0x001ee80000300800 */
[----:B--2---:R0:W-:Y:S04]  /*33df0*/  STL [R1+0x3ba0], R2 ;  /* 0x003ba00201007387 */ /* 0x0041e80000100800 */
[----:B0-----:R-:W2:Y:S04]  /*33e00*/  LDL.LU R2, [R1+0x7a4] ;  /* 0x0007a40001027983 */ /* 0x001ea80000300800 */
[----:B---3--:R0:W-:Y:S04]  /*33e10*/  STL [R1+0x3ba4], R3 ;  /* 0x003ba40301007387 */ /* 0x0081e80000100800 */
[----:B0-----:R-:W3:Y:S04]  /*33e20*/  LDL.LU R3, [R1+0x108] ;  /* 0x0001080001037983 */ /* 0x001ee80000300800 */
[----:B--2---:R0:W-:Y:S04]  /*33e30*/  STL [R1+0x3ba8], R2 ;  /* 0x003ba80201007387 */ /* 0x0041e80000100800 */
[----:B0-----:R-:W2:Y:S04]  /*33e40*/  LDL.LU R2, [R1+0xf8] ;  /* 0x0000f80001027983 */ /* 0x001ea80000300800 */
[----:B---3--:R0:W-:Y:S04]  /*33e50*/  STL [R1+0x3bac], R3 ;  /* 0x003bac0301007387 */ /* 0x0081e80000100800 */
[----:B0-----:R-:W3:Y:S04]  /*33e60*/  LDL.LU R3, [R1+0xd8] ;  /* 0x0000d80001037983 */ /* 0x001ee80000300800 */
[----:B--2---:R3:W-:Y:S04]  /*33e70*/  STL [R1+0x3bb0], R2 ;  /* 0x003bb00201007387 */ /* 0x0047e80000100800 */
[----:B------:R-:W2:Y:S04]  /*33e80*/  LDL.LU R14, [R1+0x7c8] ;  /* 0x0007c800010e7983 */ /* 0x000ea80000300800 */
        /* <DEDUP_REMOVED lines=43> */
[----:B--2---:R-:W-:-:S05]  /*34140*/  IMAD.WIDE R2, R14, 0x2, R4 ;  /* 0x000000020e027825 */ /* 0x004fca00078e0204 */
[----:B------:R4:W-:Y:S02]  /*34150*/  STL.64 [R1+0x100], R2 ;  /* 0x0001000201007387 */ /* 0x0009e40000100a00 */
[----:B----4-:R-:W-:-:S04]  /*34160*/  IMAD.WIDE R2, R28, 0x2, R4 ;  /* 0x000000021c027825 */ /* 0x010fc800078e0204 */
[--C-:B------:R-:W-:Y:S01]  /*34170*/  IMAD.WIDE R28, R29, 0x2, R4.reuse ;  /* 0x000000021d1c7825 */ /* 0x100fe200078e0204 */
[----:B------:R0:W-:Y:S04]  /*34180*/  STL.64 [R1+0xf8], R2 ;  /* 0x0000f80201007387 */ /* 0x0001e80000100a00 */
[----:B0-----:R-:W2:Y:S04]  /*34190*/  LDL.LU R2, [R1+0x3b98] ;  /* 0x003b980001027983 */ /* 0x001ea80000300800 */
[----:B------:R0:W-:Y:S02]  /*341a0*/  STL.64 [R1+0xf0], R28 ;  /* 0x0000f01c01007387 */ /* 0x0001e40000100a00 */
[----:B0-----:R-:W-:-:S04]  /*341b0*/  IMAD.WIDE R28, R24, 0x2, R4 ;  /* 0x00000002181c7825 */ /* 0x001fc800078e0204 */
[--C-:B------:R-:W-:Y:S01]  /*341c0*/  IMAD.WIDE R24, R25, 0x2, R4.reuse ;  /* 0x0000000219187825 */ /* 0x100fe200078e0204 */
[----:B------:R0:W-:Y:S04]  /*341d0*/  STL.64 [R1+0xe8], R28 ;  /* 0x0000e81c01007387 */ /* 0x0001e80000100a00 */
[----:B0-----:R-:W3:Y:S04]  /*341e0*/  LDL.LU.64 R28, [R1+0x3b90] ;  /* 0x003b9000011c7983 */ /* 0x001ee80000300a00 */
[----:B------:R0:W-:Y:S02]  /*341f0*/  STL.64 [R1+0xe0], R24 ;  /* 0x0000e01801007387 */ /* 0x0001e40000100a00 */
[----:B0-----:R-:W-:-:S04]  /*34200*/  IMAD.WIDE R24, R22, 0x2, R4 ;  /* 0x0000000216187825 */ /* 0x001fc800078e0204 */
[--C-:B------:R-:W-:Y:S01]  /*34210*/  IMAD.WIDE R22, R23, 0x2, R4.reuse ;  /* 0x0000000217167825 */ /* 0x100fe200078e0204 */
[----:B------:R0:W-:Y:S04]  /*34220*/  STL.64 [R1+0xd8], R24 ;  /* 0x0000d81801007387 */ /* 0x0001e80000100a00 */
[----:B0-----:R-:W4:Y:S04]  /*34230*/  LDL.LU.64 R24, [R1+0x3b88] ;  /* 0x003b880001187983 */ /* 0x001f280000300a00 */
        /* <DEDUP_REMOVED lines=40> */
[----:B------:R0:W-:Y:S04]  /*344c0*/  STL.64 [R1+0x50], R6 ;  /* 0x0000500601007387 */ /* 0x0001e80000100a00 */
[----:B0-----:R-:W4:Y:S01]  /*344d0*/  LDL.LU.64 R6, [R1+0x3b40] ;  /* 0x003b400001067983 */ /* 0x001f220000300a00 */
[----:B------:R-:W-:-:S04]  /*344e0*/  IMAD.WIDE R14, R15, 0x2, R4 ;  /* 0x000000020f0e7825 */ /* 0x000fc800078e0204 */
[--C-:B--2---:R-:W-:Y:S01]  /*344f0*/  IMAD.WIDE R2, R2, 0x2, R4.reuse ;  /* 0x0000000202027825 */ /* 0x104fe200078e0204 */
[----:B------:R4:W-:Y:S04]  /*34500*/  STL.64 [R1+0x48], R14 ;  /* 0x0000480e01007387 */ /* 0x0009e80000100a00 */
[----:B------:R0:W-:Y:S01]  /*34510*/  STL.64 [R1+0x40], R2 ;  /* 0x0000400201007387 */ /* 0x0001e20000100a00 */
[----:B----4-:R-:W-:-:S04]  /*34520*/  IMAD.WIDE R14, R6, 0x2, R4 ;  /* 0x00000002060e7825 */ /* 0x010fc800078e0204 */
[----:B0-----:R-:W-:-:S04]  /*34530*/  IMAD.WIDE R2, R7, 0x2, R4 ;  /* 0x0000000207027825 */ /* 0x001fc800078e0204 */
[--C-:B---3--:R-:W-:Y:S01]  /*34540*/  IMAD.WIDE R6, R9, 0x2, R4.reuse ;  /* 0x0000000209067825 */ /* 0x108fe200078e0204 */
[----:B------:R0:W-:Y:S04]  /*34550*/  STL.64 [R1+0x38], R14 ;  /* 0x0000380e01007387 */ /* 0x0001e80000100a00 */
[----:B------:R1:W-:Y:S01]  /*34560*/  STL.64 [R1+0x30], R2 ;  /* 0x0000300201007387 */ /* 0x0003e20000100a00 */
[----:B0-----:R-:W-:-:S04]  /*34570*/  IMAD.WIDE R14, R8, 0x2, R4 ;  /* 0x00000002080e7825 */ /* 0x001fc800078e0204 */
[----:B-1----:R-:W-:-:S04]  /*34580*/  IMAD.WIDE R2, R10, 0x2, R4 ;  /* 0x000000020a027825 */ /* 0x002fc800078e0204 */
[--C-:B------:R-:W-:Y:S01]  /*34590*/  IMAD.WIDE R8, R27, 0x2, R4.reuse ;  /* 0x000000021b087825 */ /* 0x100fe200078e0204 */
[----:B------:R-:W-:Y:S04]  /*345a0*/  STL.64 [R1+0x28], R14 ;  /* 0x0000280e01007387 */ /* 0x000fe80000100a00 */
[----:B------:R0:W-:Y:S04]  /*345b0*/  STL.64 [R1+0x20], R6 ;  /* 0x0000200601007387 */ /* 0x0001e80000100a00 */
[----:B------:R1:W-:Y:S04]  /*345c0*/  STL.64 [R1+0x18], R2 ;  /* 0x0000180201007387 */ /* 0x0003e80000100a00 */
[----:B------:R2:W-:Y:S01]  /*345d0*/  STL.64 [R1+0x10], R8 ;  /* 0x0000100801007387 */ /* 0x0005e20000100a00 */
[----:B0-----:R-:W-:-:S04]  /*345e0*/  IMAD.WIDE R6, R26, 0x2, R4 ;  /* 0x000000021a067825 */ /* 0x001fc800078e0204 */
[----:B------:R-:W-:-:S04]  /*345f0*/  IMAD.WIDE R26, R23, 0x2, R4 ;  /* 0x00000002171a7825 */ /* 0x000fc800078e0204 */
[--C-:B-1----:R-:W-:Y:S01]  /*34600*/  IMAD.WIDE R2, R25, 0x2, R4.reuse ;  /* 0x0000000219027825 */ /* 0x102fe200078e0204 */
[----:B------:R0:W-:Y:S04]  /*34610*/  STL.64 [R1+0x8], R6 ;  /* 0x0000080601007387 */ /* 0x0001e80000100a00 */
[----:B------:R-:W-:Y:S04]  /*34620*/  STL.64 [R1+0x3af0], R26 ;  /* 0x003af01a01007387 */ /* 0x000fe80000100a00 */
[----:B------:R1:W-:Y:S01]  /*34630*/  STL.64 [R1], R2 ;  /* 0x0000000201007387 */ /* 0x0003e20000100a00 */
[----:B--2---:R-:W-:-:S04]  /*34640*/  IMAD.WIDE R8, R18, 0x2, R4 ;  /* 0x0000000212087825 */ /* 0x004fc800078e0204 */
[----:B------:R-:W-:-:S04]  /*34650*/  IMAD.WIDE R10, R11, 0x2, R4 ;  /* 0x000000020b0a7825 */ /* 0x000fc800078e0204 */
[----:B0-----:R-:W-:-:S04]  /*34660*/  IMAD.WIDE R6, R13, 0x2, R4 ;  /* 0x000000020d067825 */ /* 0x001fc800078e0204 */
[----:B-1----:R-:W-:-:S04]  /*34670*/  IMAD.WIDE R2, R21, 0x2, R4 ;  /* 0x0000000215027825 */ /* 0x002fc800078e0204 */
[--C-:B------:R-:W-:Y:S01]  /*34680*/  IMAD.WIDE R12, R12, 0x2, R4.reuse ;  /* 0x000000020c0c7825 */ /* 0x100fe200078e0204 */
[----:B------:R-:W-:Y:S04]  /*34690*/  STL.64 [R1+0x3ae8], R2 ;  /* 0x003ae80201007387 */ /* 0x000fe80000100a00 */
[----:B------:R-:W-:Y:S04]  /*346a0*/  STL.64 [R1+0x3af8], R6 ;  /* 0x003af80601007387 */ /* 0x000fe80000100a00 */
[----:B------:R0:W-:Y:S01]  /*346b0*/  STL.64 [R1+0x3ae0], R8 ;  /* 0x003ae00801007387 */ /* 0x0001e20000100a00 */
[----:B------:R-:W-:-:S03]  /*346c0*/  IMAD.WIDE R14, R17, 0x2, R4 ;  /* 0x00000002110e7825 */ /* 0x000fc600078e0204 */
[----:B0-----:R-:W2:Y:S04]  /*346d0*/  LDL.LU R9, [R1+0x8e8] ;  /* 0x0008e80001097983 */ /* 0x001ea80000300800 */
[----:B------:R-:W3:Y:S04]  /*346e0*/  LDL.LU R8, [R1+0x8fc] ;  /* 0x0008fc0001087983 */ /* 0x000ee80000300800 */
[----:B------:R0:W-:Y:S04]  /*346f0*/  STL.64 [R1+0x3ad8], R10 ;  /* 0x003ad80a01007387 */ /* 0x0001e80000100a00 */
[----:B0-----:R-:W4:Y:S04]  /*34700*/  LDL.LU R10, [R1+0x6d4] ;  /* 0x0006d400010a7983 */ /* 0x001f280000300800 */
[----:B------:R-:W3:Y:S04]  /*34710*/  LDL.LU R11, [R1+0x6d0] ;  /* 0x0006d000010b7983 */ /* 0x000ee80000300800 */
[----:B------:R0:W-:Y:S04]  /*34720*/  STL.64 [R1+0x3b00], R12 ;  /* 0x003b000c01007387 */ /* 0x0001e80000100a00 */
[----:B0-----:R-:W4:Y:S04]  /*34730*/  LDL.LU R12, [R1+0x8ec] ;  /* 0x0008ec00010c7983 */ /* 0x001f280000300800 */
[----:B------:R-:W3:Y:S04]  /*34740*/  LDL.LU R13, [R1+0x8f8] ;  /* 0x0008f800010d7983 */ /* 0x000ee80000300800 */
[----:B------:R0:W-:Y:S04]  /*34750*/  STL.64 [R1+0x3b08], R14 ;  /* 0x003b080e01007387 */ /* 0x0001e80000100a00 */
[----:B0-----:R-:W2:Y:S04]  /*34760*/  LDL.LU R15, [R1+0x8d4] ;  /* 0x0008d400010f7983 */ /* 0x001ea80000300800 */
[----:B------:R-:W3:Y:S04]  /*34770*/  LDL.LU R6, [R1+0x6c4] ;  /* 0x0006c40001067983 */ /* 0x000ee80000300800 */
[----:B------:R-:W3:Y:S01]  /*34780*/  LDL.LU R7, [R1+0x6c0] ;  /* 0x0006c00001077983 */ /* 0x000ee20000300800 */
[----:B------:R-:W-:-:S05]  /*34790*/  IMAD.WIDE R16, R16, 0x2, R4 ;  /* 0x0000000210107825 */ /* 0x000fca00078e0204 */
[----:B------:R2:W-:Y:S04]  /*347a0*/  STL.64 [R1+0x3b10], R16 ;  /* 0x003b101001007387 */ /* 0x0005e80000100a00 */
[----:B------:R-:W3:Y:S01]  /*347b0*/  LDL.LU R2, [R1+0x910] ;  /* 0x0009100001027983 */ /* 0x000ee20000300800 */
[----:B------:R-:W-:-:S05]  /*347c0*/  IMAD.WIDE R18, R19, 0x2, R4 ;  /* 0x0000000213127825 */ /* 0x000fca00078e0204 */
[----:B------:R-:W-:Y:S04]  /*347d0*/  STL.64 [R1+0x3b18], R18 ;  /* 0x003b181201007387 */ /* 0x000fe80000100a00 */
[----:B------:R-:W3:Y:S01]  /*347e0*/  LDL.LU R26, [R1+0x914] ;  /* 0x00091400011a7983 */ /* 0x000ee20000300800 */
[----:B------:R-:W-:-:S05]  /*347f0*/  IMAD.WIDE R20, R20, 0x2, R4 ;  /* 0x0000000214147825 */ /* 0x000fca00078e0204 */
[----:B------:R-:W-:Y:S04]  /*34800*/  STL.64 [R1+0x3b20], R20 ;  /* 0x003b201401007387 */ /* 0x000fe80000100a00 */
[----:B------:R-:W3:Y:S01]  /*34810*/  LDL.LU R27, [R1+0x928] ;  /* 0x00092800011b7983 */ /* 0x000ee20000300800 */
[----:B------:R-:W-:-:S04]  /*34820*/  IMAD.WIDE R22, R22, 0x2, R4 ;  /* 0x0000000216167825 */ /* 0x000fc800078e0204 */
[--C-:B------:R-:W-:Y:S01]  /*34830*/  IMAD.WIDE R24, R24, 0x2, R4.reuse ;  /* 0x0000000218187825 */ /* 0x100fe200078e0204 */
[----:B------:R-:W-:Y:S04]  /*34840*/  STL.64 [R1+0x3b28], R22 ;  /* 0x003b281601007387 */ /* 0x000fe80000100a00 */
[----:B------:R-:W3:Y:S04]  /*34850*/  LDL.LU R3, [R1+0x92c] ;  /* 0x00092c0001037983 */ /* 0x000ee80000300800 */
[----:B------:R-:W-:Y:S01]  /*34860*/  STL.64 [R1+0x3b30], R24 ;  /* 0x003b301801007387 */ /* 0x000fe20000100a00 */
[----:B--2---:R-:W-:-:S04]  /*34870*/  IMAD.WIDE R16, R15, 0x2, R4 ;  /* 0x000000020f107825 */ /* 0x004fc800078e0204 */
[--C-:B------:R-:W-:Y:S02]  /*34880*/  IMAD.WIDE R14, R9, 0x2, R4.reuse ;  /* 0x00000002090e7825 */ /* 0x100fe400078e0204 */
[----:B------:R-:W2:Y:S04]  /*34890*/  LDL.LU R9, [R1+0x6ac] ;  /* 0x0006ac0001097983 */ /* 0x000ea80000300800 */
[----:B------:R4:W-:Y:S04]  /*348a0*/  STL.64 [R1+0x4e8], R16 ;  /* 0x0004e81001007387 */ /* 0x0009e80000100a00 */
[----:B------:R0:W-:Y:S01]  /*348b0*/  STL.64 [R1+0x4f8], R14 ;  /* 0x0004f80e01007387 */ /* 0x0001e20000100a00 */
[----:B----4-:R-:W-:-:S03]  /*348c0*/  IMAD.WIDE R16, R12, 0x2, R4 ;  /* 0x000000020c107825 */ /* 0x010fc600078e0204 */
[----:B------:R-:W4:Y:S01]  /*348d0*/  LDL.LU R12, [R1+0x6a8] ;  /* 0x0006a800010c7983 */ /* 0x000f220000300800 */
[----:B0-----:R-:W-:-:S03]  /*348e0*/  IMAD.WIDE R14, R10, 0x2, R4 ;  /* 0x000000020a0e7825 */ /* 0x001fc600078e0204 */
[----:B------:R-:W-:Y:S04]  /*348f0*/  STL.64 [R1+0x510], R16 ;  /* 0x0005101001007387 */ /* 0x000fe80000100a00 */
[----:B------:R-:W4:Y:S04]  /*34900*/  LDL.LU R10, [R1+0x938] ;  /* 0x00093800010a7983 */ /* 0x000f280000300800 */
[----:B------:R3:W-:Y:S02]  /*34910*/  STL.64 [R1+0x520], R14 ;  /* 0x0005200e01007387 */ /* 0x0007e40000100a00 */
[----:B---3--:R-:W-:-:S02]  /*34920*/  IMAD.WIDE R14, R11, 0x2, R4 ;  /* 0x000000020b0e7825 */ /* 0x008fc400078e0204 */
[----:B------:R-:W3:Y:S02]  /*34930*/  LDL.LU R11, [R1+0x93c] ;  /* 0x00093c00010b7983 */ /* 0x000ee40000300800 */
[--C-:B------:R-:W-:Y:S02]  /*34940*/  IMAD.WIDE R16, R13, 0x2, R4.reuse ;  /* 0x000000020d107825 */ /* 0x100fe400078e0204 */
[----:B------:R0:W-:Y:S04]  /*34950*/  STL.64 [R1+0x538], R14 ;  /* 0x0005380e01007387 */ /* 0x0001e80000100a00 */
[----:B------:R-:W3:Y:S04]  /*34960*/  LDL.LU R23, [R1+0x950] ;  /* 0x0009500001177983 */ /* 0x000ee80000300800 */
[----:B------:R1:W-:Y:S04]  /*34970*/  STL.64 [R1+0x548], R16 ;  /* 0x0005481001007387 */ /* 0x0003e80000100a00 */
[----:B------:R-:W3:Y:S01]  /*34980*/  LDL.LU R20, [R1+0x954] ;  /* 0x0009540001147983 */ /* 0x000ee20000300800 */
[----:B0-----:R-:W-:-:S05]  /*34990*/  IMAD.WIDE R14, R8, 0x2, R4 ;  /* 0x00000002080e7825 */ /* 0x001fca00078e0204 */
[----:B------:R0:W-:Y:S04]  /*349a0*/  STL.64 [R1+0x560], R14 ;  /* 0x0005600e01007387 */ /* 0x0001e80000100a00 */
[----:B------:R-:W3:Y:S04]  /*349b0*/  LDL.LU R21, [R1+0x694] ;  /* 0x0006940001157983 */ /* 0x000ee80000300800 */
[----:B------:R-:W3:Y:S04]  /*349c0*/  LDL.LU R18, [R1+0x690] ;  /* 0x0006900001127983 */ /* 0x000ee80000300800 */
[----:B------:R-:W3:Y:S01]  /*349d0*/  LDL.LU R8, [R1+0x960] ;  /* 0x0009600001087983 */ /* 0x000ee20000300800 */
[----:B-1----:R-:W-:-:S03]  /*349e0*/  IMAD.WIDE R16, R6, 0x2, R4 ;  /* 0x0000000206107825 */ /* 0x002fc600078e0204 */
[----:B------:R-:W3:Y:S04]  /*349f0*/  LDL.LU R6, [R1+0x964] ;  /* 0x0009640001067983 */ /* 0x000ee80000300800 */
[----:B------:R1:W-:Y:S04]  /*34a00*/  STL.64 [R1+0x578], R16 ;  /* 0x0005781001007387 */ /* 0x0003e80000100a00 */
[----:B------:R-:W3:Y:S01]  /*34a10*/  LDL.LU R19, [R1+0x978] ;  /* 0x0009780001137983 */ /* 0x000ee20000300800 */
[----:B0-----:R-:W-:-:S03]  /*34a20*/  IMAD.WIDE R14, R7, 0x2, R4 ;  /* 0x00000002070e7825 */ /* 0x001fc600078e0204 */
[----:B------:R-:W3:Y:S04]  /*34a30*/  LDL.LU R7, [R1+0x97c] ;  /* 0x00097c0001077983 */ /* 0x000ee80000300800 */
[----:B------:R0:W-:Y:S04]  /*34a40*/  STL.64 [R1+0x588], R14 ;  /* 0x0005880e01007387 */ /* 0x0001e80000100a00 */
[----:B-1----:R-:W3:Y:S01]  /*34a50*/  LDL.LU R16, [R1+0x988] ;  /* 0x0009880001107983 */ /* 0x002ee20000300800 */
[----:B0-----:R-:W-:-:S03]  /*34a60*/  IMAD.WIDE R14, R2, 0x2, R4 ;  /* 0x00000002020e7825 */ /* 0x001fc600078e0204 */
[----:B------:R-:W3:Y:S04]  /*34a70*/  LDL.LU R2, [R1+0x98c] ;  /* 0x00098c0001027983 */ /* 0x000ee80000300800 */
[----:B------:R0:W-:Y:S04]  /*34a80*/  STL.64 [R1+0x5a0], R14 ;  /* 0x0005a00e01007387 */ /* 0x0001e80000100a00 */
[----:B------:R-:W3:Y:S01]  /*34a90*/  LDL.LU R17, [R1+0x9a0] ;  /* 0x0009a00001117983 */ /* 0x000ee20000300800 */
[----:B0-----:R-:W-:-:S03]  /*34aa0*/  IMAD.WIDE R14, R26, 0x2, R4 ;  /* 0x000000021a0e7825 */ /* 0x001fc600078e0204 */
[----:B------:R-:W3:Y:S04]  /*34ab0*/  LDL.LU R26, [R1+0x9a4] ;  /* 0x0009a400011a7983 */ /* 0x000ee80000300800 */
[----:B------:R0:W-:Y:S01]  /*34ac0*/  STL.64 [R1+0x5b0], R14 ;  /* 0x0005b00e01007387 */ /* 0x0001e20000100a00 */
[----:B------:R-:W-:-:S03]  /*34ad0*/  IMAD.WIDE R24, R27, 0x2, R4 ;  /* 0x000000021b187825 */ /* 0x000fc600078e0204 */
[----:B0-----:R-:W3:Y:S04]  /*34ae0*/  LDL.LU R14, [R1+0x9b8] ;  /* 0x0009b800010e7983 */ /* 0x001ee80000300800 */
[----:B------:R-:W3:Y:S04]  /*34af0*/  LDL.LU R27, [R1+0x9bc] ;  /* 0x0009bc00011b7983 */ /* 0x000ee80000300800 */
[----:B------:R0:W-:Y:S04]  /*34b00*/  STL.64 [R1+0x5c8], R24 ;  /* 0x0005c81801007387 */ /* 0x0001e80000100a00 */
[----:B------:R-:W3:Y:S01]  /*34b10*/  LDL.LU R15, [R1+0x9c8] ;  /* 0x0009c800010f7983 */ /* 0x000ee20000300800 */
[----:B0-----:R-:W-:-:S03]  /*34b20*/  IMAD.WIDE R24, R3, 0x2, R4 ;  /* 0x0000000203187825 */ /* 0x001fc600078e0204 */
[----:B------:R-:W3:Y:S04]  /*34b30*/  LDL.LU R3, [R1+0x9cc] ;  /* 0x0009cc0001037983 */ /* 0x000ee80000300800 */
[----:B------:R2:W-:Y:S04]  /*34b40*/  STL.64 [R1+0x5d8], R24 ;  /* 0x0005d81801007387 */ /* 0x0005e80000100a00 */
[----:B------:R-:W3:Y:S01]  /*34b50*/  LDL.LU R13, [R1+0x9e0] ;  /* 0x0009e000010d7983 */ /* 0x000ee20000300800 */
[----:B--2---:R-:W-:-:S03]  /*34b60*/  IMAD.WIDE R24, R9, 0x2, R4 ;  /* 0x0000000209187825 */ /* 0x004fc600078e0204 */
[----:B------:R-:W2:Y:S04]  /*34b70*/  LDL.LU R9, [R1+0x9e4] ;  /* 0x0009e40001097983 */ /* 0x000ea80000300800 */
[----:B------:R4:W-:Y:S02]  /*34b80*/  STL.64 [R1+0x5f0], R24 ;  /* 0x0005f01801007387 */ /* 0x0009e40000100a00 */
[----:B----4-:R-:W-:-:S05]  /*34b90*/  IMAD.WIDE R24, R12, 0x2, R4 ;  /* 0x000000020c187825 */ /* 0x010fca00078e0204 */
[----:B------:R0:W-:Y:S02]  /*34ba0*/  STL.64 [R1+0x600], R24 ;  /* 0x0006001801007387 */ /* 0x0001e40000100a00 */
[--C-:B0-----:R-:W-:Y:S02]  /*34bb0*/  IMAD.WIDE R24, R10, 0x2, R4.reuse ;  /* 0x000000020a187825 */ /* 0x101fe400078e0204 */
[----:B------:R-:W4:Y:S04]  /*34bc0*/  LDL.LU R10, [R1+0x9f8] ;  /* 0x0009f800010a7983 */ /* 0x000f280000300800 */
[----:B------:R3:W-:Y:S04]  /*34bd0*/  STL.64 [R1+0x618], R24 ;  /* 0x0006181801007387 */ /* 0x0007e80000100a00 */
[----:B------:R-:W4:Y:S01]  /*34be0*/  LDL.LU R12, [R1+0x9fc] ;  /* 0x0009fc00010c7983 */ /* 0x000f220000300800 */
[----:B---3--:R-:W-:-:S03]  /*34bf0*/  IMAD.WIDE R24, R11, 0x2, R4 ;  /* 0x000000020b187825 */ /* 0x008fc600078e0204 */
[----:B------:R-:W3:Y:S04]  /*34c00*/  LDL.LU R11, [R1+0xa10] ;  /* 0x000a1000010b7983 */ /* 0x000ee80000300800 */
[----:B------:R0:W-:Y:S02]  /*34c10*/  STL.64 [R1+0x630], R24 ;  /* 0x0006301801007387 */ /* 0x0001e40000100a00 */
[----:B0-----:R-:W-:-:S04]  /*34c20*/  IMAD.WIDE R24, R23, 0x2, R4 ;  /* 0x0000000217187825 */ /* 0x001fc800078e0204 */
[--C-:B------:R-:W-:Y:S01]  /*34c30*/  IMAD.WIDE R22, R20, 0x2, R4.reuse ;  /* 0x0000000214167825 */ /* 0x100fe200078e0204 */
[----:B------:R0:W-:Y:S04]  /*34c40*/  STL.64 [R1+0x640], R24 ;  /* 0x0006401801007387 */ /* 0x0001e80000100a00 */
[----:B------:R1:W-:Y:S01]  /*34c50*/  STL.64 [R1+0x658], R22 ;  /* 0x0006581601007387 */ /* 0x0003e20000100a00 */
[----:B0-----:R-:W-:-:S04]  /*34c60*/  IMAD.WIDE R24, R21, 0x2, R4 ;  /* 0x0000000215187825 */ /* 0x001fc800078e0204 */
[----:B-1----:R-:W-:-:S04]  /*34c70*/  IMAD.WIDE R22, R18, 0x2, R4 ;  /* 0x0000000212167825 */ /* 0x002fc800078e0204 */
[--C-:B------:R-:W-:Y:S01]  /*34c80*/  IMAD.WIDE R20, R8, 0x2, R4.reuse ;  /* 0x0000000208147825 */ /* 0x100fe200078e0204 */
[----:B------:R-:W-:Y:S04]  /*34c90*/  STL.64 [R1+0x668], R24 ;  /* 0x0006681801007387 */ /* 0x000fe80000100a00 */
[----:B------:R-:W3:Y:S04]  /*34ca0*/  LDL.LU R8, [R1+0xa14] ;  /* 0x000a140001087983 */ /* 0x000ee80000300800 */
[----:B------:R0:W-:Y:S04]  /*34cb0*/  STL.64 [R1+0x680], R22 ;  /* 0x0006801601007387 */ /* 0x0001e80000100a00 */
[----:B------:R1:W-:Y:S01]  /*34cc0*/  STL.64 [R1+0x690], R20 ;  /* 0x0006901401007387 */ /* 0x0003e20000100a00 */
[----:B0-----:R-:W-:-:S03]  /*34cd0*/  IMAD.WIDE R22, R6, 0x2, R4 ;  /* 0x0000000206167825 */ /* 0x001fc600078e0204 */
[----:B------:R-:W3:Y:S01]  /*34ce0*/  LDL.LU R6, [R1+0xa20] ;  /* 0x000a200001067983 */ /* 0x000ee20000300800 */
[----:B-1----:R-:W-:-:S03]  /*34cf0*/  IMAD.WIDE R20, R19, 0x2, R4 ;  /* 0x0000000213147825 */ /* 0x002fc600078e0204 */
[----:B------:R-:W-:Y:S01]  /*34d00*/  STL.64 [R1+0x6a8], R22 ;  /* 0x0006a81601007387 */ /* 0x000fe20000100a00 */
[----:B------:R-:W-:-:S03]  /*34d10*/  IMAD.WIDE R18, R7, 0x2, R4 ;  /* 0x0000000207127825 */ /* 0x000fc600078e0204 */
[----:B------:R-:W3:Y:S04]  /*34d20*/  LDL.LU R7, [R1+0xa24] ;  /* 0x000a240001077983 */ /* 0x000ee80000300800 */
[----:B------:R-:W-:Y:S04]  /*34d30*/  STL.64 [R1+0x6c0], R20 ;  /* 0x0006c01401007387 */ /* 0x000fe80000100a00 */
[----:B------:R0:W-:Y:S02]  /*34d40*/  STL.64 [R1+0x6d0], R18 ;  /* 0x0006d01201007387 */ /* 0x0001e40000100a00 */
[----:B0-----:R-:W-:-:S02]  /*34d50*/  IMAD.WIDE R18, R2, 0x2, R4 ;  /* 0x0000000202127825 */ /* 0x001fc400078e0204 */
[----:B------:R-:W3:Y:S02]  /*34d60*/  LDL.LU R2, [R1+0xa38] ;  /* 0x000a380001027983 */ /* 0x000ee40000300800 */
[----:B------:R-:W-:-:S05]  /*34d70*/  IMAD.WIDE R20, R16, 0x2, R4 ;  /* 0x0000000210147825 */ /* 0x000fca00078e0204 */
[----:B------:R-:W-:Y:S04]  /*34d80*/  STL.64 [R1+0x6e8], R20 ;  /* 0x0006e81401007387 */ /* 0x000fe80000100a00 */
[----:B------:R0:W-:Y:S02]  /*34d90*/  STL.64 [R1+0x6f8], R18 ;  /* 0x0006f81201007387 */ /* 0x0001e40000100a00 */
[--C-:B0-----:R-:W-:Y:S02]  /*34da0*/  IMAD.WIDE R18, R26, 0x2, R4.reuse ;  /* 0x000000021a127825 */ /* 0x101fe400078e0204 */
[----:B------:R-:W3:Y:S02]  /*34db0*/  LDL.LU R26, [R1+0xa3c] ;  /* 0x000a3c00011a7983 */ /* 0x000ee40000300800 */
[----:B------:R-:W-:-:S05]  /*34dc0*/  IMAD.WIDE R16, R17, 0x2, R4 ;  /* 0x0000000211107825 */ /* 0x000fca00078e0204 */
[----:B------:R-:W-:Y:S04]  /*34dd0*/  STL.64 [R1+0x710], R16 ;  /* 0x0007101001007387 */ /* 0x000fe80000100a00 */
[----:B------:R0:W-:Y:S02]  /*34de0*/  STL.64 [R1+0x720], R18 ;  /* 0x0007201201007387 */ /* 0x0001e40000100a00 */
[--C-:B0-----:R-:W-:Y:S02]  /*34df0*/  IMAD.WIDE R18, R27, 0x2, R4.reuse ;  /* 0x000000021b127825 */ /* 0x101fe400078e0204 */
[----:B------:R-:W3:Y:S02]  /*34e00*/  LDL.LU R27, [R1+0xa50] ;  /* 0x000a5000011b7983 */ /* 0x000ee40000300800 */
[----:B------:R-:W-:-:S05]  /*34e10*/  IMAD.WIDE R16, R14, 0x2, R4 ;  /* 0x000000020e107825 */ /* 0x000fca00078e0204 */
[----:B------:R0:W-:Y:S04]  /*34e20*/  STL.64 [R1+0x738], R16 ;  /* 0x0007381001007387 */ /* 0x0001e80000100a00 */
[----:B------:R-:W-:Y:S01]  /*34e30*/  STL.64 [R1+0x750], R18 ;  /* 0x0007501201007387 */ /* 0x000fe20000100a00 */
[----:B0-----:R-:W-:-:S04]  /*34e40*/  IMAD.WIDE R16, R15, 0x2, R4 ;  /* 0x000000020f107825 */ /* 0x001fc800078e0204 */
[--C-:B------:R-:W-:Y:S02]  /*34e50*/  IMAD.WIDE R14, R3, 0x2, R4.reuse ;  /* 0x00000002030e7825 */ /* 0x100fe400078e0204 */
[----:B------:R-:W3:Y:S04]  /*34e60*/  LDL.LU R3, [R1+0xa54] ;  /* 0x000a540001037983 */ /* 0x000ee80000300800 */
[----:B------:R0:W-:Y:S04]  /*34e70*/  STL.64 [R1+0x760], R16 ;  /* 0x0007601001007387 */ /* 0x0001e80000100a00 */
[----:B------:R2:W-:Y:S01]  /*34e80*/  STL.64 [R1+0x778], R14 ;  /* 0x0007780e01007387 */ /* 0x0005e20000100a00 */
[----:B0-----:R-:W-:-:S03]  /*34e90*/  IMAD.WIDE R16, R13, 0x2, R4 ;  /* 0x000000020d107825 */ /* 0x001fc600078e0204 */
[----:B------:R-:W3:Y:S04]  /*34ea0*/  LDL.LU R13, [R1+0xa60] ;  /* 0x000a6000010d7983 */ /* 0x000ee80000300800 */
[----:B------:R-:W-:Y:S01]  /*34eb0*/  STL.64 [R1+0x788], R16 ;  /* 0x0007881001007387 */ /* 0x000fe20000100a00 */
[----:B--2---:R-:W-:-:S03]  /*34ec0*/  IMAD.WIDE R14, R9, 0x2, R4 ;  /* 0x00000002090e7825 */ /* 0x004fc600078e0204 */
[----:B------:R-:W2:Y:S04]  /*34ed0*/  LDL.LU R9, [R1+0xa64] ;  /* 0x000a640001097983 */ /* 0x000ea80000300800 */
[----:B------:R4:W-:Y:S02]  /*34ee0*/  STL.64 [R1+0x7a0], R14 ;  /* 0x0007a00e01007387 */ /* 0x0009e40000100a00 */
[--C-:B----4-:R-:W-:Y:S02]  /*34ef0*/  IMAD.WIDE R14, R10, 0x2, R4.reuse ;  /* 0x000000020a0e7825 */ /* 0x110fe400078e0204 */
[----:B------:R-:W4:Y:S02]  /*34f00*/  LDL.LU R10, [R1+0xa78] ;  /* 0x000a7800010a7983 */ /* 0x000f240000300800 */
[----:B------:R-:W-:-:S02]  /*34f10*/  IMAD.WIDE R16, R12, 0x2, R4 ;  /* 0x000000020c107825 */ /* 0x000fc400078e0204 */
[----:B------:R3:W-:Y:S04]  /*34f20*/  STL.64 [R1+0x7b0], R14 ;  /* 0x0007b00e01007387 */ /* 0x0007e80000100a00 */
[----:B------:R-:W4:Y:S04]  /*34f30*/  LDL.LU R23, [R1+0xa7c] ;  /* 0x000a7c0001177983 */ /* 0x000f280000300800 */
[----:B------:R0:W-:Y:S04]  /*34f40*/  STL.64 [R1+0x7c8], R16 ;  /* 0x0007c81001007387 */ /* 0x0001e80000100a00 */
[----:B------:R-:W4:Y:S01]  /*34f50*/  LDL.LU R20, [R1+0xa88] ;  /* 0x000a880001147983 */ /* 0x000f220000300800 */
[----:B---3--:R-:W-:-:S05]  /*34f60*/  IMAD.WIDE R14, R11, 0x2, R4 ;  /* 0x000000020b0e7825 */ /* 0x008fca00078e0204 */
[----:B------:R1:W-:Y:S04]  /*34f70*/  STL.64 [R1+0x7e0], R14 ;  /* 0x0007e00e01007387 */ /* 0x0003e80000100a00 */
[----:B------:R-:W3:Y:S04]  /*34f80*/  LDL.LU R21, [R1+0xa8c] ;  /* 0x000a8c0001157983 */ /* 0x000ee80000300800 */
[----:B------:R-:W3:Y:S04]  /*34f90*/  LDL.LU R18, [R1+0xaa0] ;  /* 0x000aa00001127983 */ /* 0x000ee80000300800 */
[----:B------:R-:W3:Y:S01]  /*34fa0*/  LDL.LU R11, [R1+0xaa4] ;  /* 0x000aa400010b7983 */ /* 0x000ee20000300800 */
[----:B0-----:R-:W-:-:S03]  /*34fb0*/  IMAD.WIDE R16, R8, 0x2, R4 ;  /* 0x0000000208107825 */ /* 0x001fc600078e0204 */
[----:B------:R-:W3:Y:S04]  /*34fc0*/  LDL.LU R8, [R1+0xab0] ;  /* 0x000ab00001087983 */ /* 0x000ee80000300800 */
[----:B------:R0:W-:Y:S04]  /*34fd0*/  STL.64 [R1+0x7f0], R16 ;  /* 0x0007f01001007387 */ /* 0x0001e80000100a00 */
[----:B------:R-:W3:Y:S01]  /*34fe0*/  LDL.LU R19, [R1+0xab4] ;  /* 0x000ab40001137983 */ /* 0x000ee20000300800 */
[----:B-1----:R-:W-:-:S03]  /*34ff0*/  IMAD.WIDE R14, R6, 0x2, R4 ;  /* 0x00000002060e7825 */ /* 0x002fc600078e0204 */
[----:B------:R-:W3:Y:S04]  /*35000*/  LDL.LU R6, [R1+0xac8] ;  /* 0x000ac80001067983 */ /* 0x000ee80000300800 */
[----:B------:R1:W-:Y:S04]  /*35010*/  STL.64 [R1+0x808], R14 ;  /* 0x0008080e01007387 */ /* 0x0003e80000100a00 */
[----:B0-----:R-:W3:Y:S01]  /*35020*/  LDL.LU R16, [R1+0xacc] ;  /* 0x000acc0001107983 */ /* 0x001ee20000300800 */
[----:B-1----:R-:W-:-:S03]  /*35030*/  IMAD.WIDE R14, R7, 0x2, R4 ;  /* 0x00000002070e7825 */ /* 0x002fc600078e0204 */
        /* <DEDUP_REMOVED lines=15> */
[----:B0-----:R-:W-:-:S03]  /*35130*/  IMAD.WIDE R24, R3, 0x2, R4 ;  /* 0x0000000203187825 */ /* 0x001fc600078e0204 */
[----:B------:R-:W3:Y:S04]  /*35140*/  LDL.LU R3, [R1+0xb30] ;  /* 0x000b300001037983 */ /* 0x000ee80000300800 */
[----:B------:R0:W-:Y:S02]  /*35150*/  STL.64 [R1+0x870], R24 ;  /* 0x0008701801007387 */ /* 0x0001e40000100a00 */
[----:B0-----:R-:W-:-:S05]  /*35160*/  IMAD.WIDE R24, R13, 0x2, R4 ;  /* 0x000000020d187825 */ /* 0x001fca00078e0204 */
[----:B------:R2:W-:Y:S02]  /*35170*/  STL.64 [R1+0x880], R24 ;  /* 0x0008801801007387 */ /* 0x0005e40000100a00 */
[--C-:B--2---:R-:W-:Y:S02]  /*35180*/  IMAD.WIDE R24, R9, 0x2, R4.reuse ;  /* 0x0000000209187825 */ /* 0x104fe400078e0204 */
[----:B------:R-:W2:Y:S04]  /*35190*/  LDL.LU R9, [R1+0xb34] ;  /* 0x000b340001097983 */ /* 0x000ea80000300800 */
[----:B------:R4:W-:Y:S04]  /*351a0*/  STL.64 [R1+0x898], R24 ;  /* 0x0008981801007387 */ /* 0x0009e80000100a00 */
[----:B------:R-:W2:Y:S01]  /*351b0*/  LDL.LU R13, [R1+0xb40] ;  /* 0x000b4000010d7983 */ /* 0x000ea20000300800 */
[----:B----4-:R-:W-:-:S03]  /*351c0*/  IMAD.WIDE R24, R10, 0x2, R4 ;  /* 0x000000020a187825 */ /* 0x010fc600078e0204 */
[----:B------:R-:W4:Y:S04]  /*351d0*/  LDL.LU R10, [R1+0xb44] ;  /* 0x000b4400010a7983 */ /* 0x000f280000300800 */
[----:B------:R0:W-:Y:S02]  /*351e0*/  STL.64 [R1+0x8a8], R24 ;  /* 0x0008a81801007387 */ /* 0x0001e40000100a00 */
[----:B0-----:R-:W-:-:S04]  /*351f0*/  IMAD.WIDE R24, R23, 0x2, R4 ;  /* 0x0000000217187825 */ /* 0x001fc800078e0204 */
[--C-:B------:R-:W-:Y:S01]  /*35200*/  IMAD.WIDE R22, R20, 0x2, R4.reuse ;  /* 0x0000000214167825 */ /* 0x100fe200078e0204 */
[----:B------:R3:W-:Y:S04]  /*35210*/  STL.64 [R1+0x8c0], R24 ;  /* 0x0008c01801007387 */ /* 0x0007e80000100a00 */
[----:B------:R0:W-:Y:S01]  /*35220*/  STL.64 [R1+0x8d0], R22 ;  /* 0x0008d01601007387 */ /* 0x0001e20000100a00 */
[----:B---3--:R-:W-:-:S04]  /*35230*/  IMAD.WIDE R24, R21, 0x2, R4 ;  /* 0x0000000215187825 */ /* 0x008fc800078e0204 */
[----:B0-----:R-:W-:-:S04]  /*35240*/  IMAD.WIDE R22, R18, 0x2, R4 ;  /* 0x0000000212167825 */ /* 0x001fc800078e0204 */
        /* <DEDUP_REMOVED lines=11> */
[----:B------:R0:W-:Y:S04]  /*35300*/  STL.64 [R1+0x938], R20 ;  /* 0x0009381401007387 */ /* 0x0001e80000100a00 */
[----:B------:R1:W-:Y:S01]  /*35310*/  STL.64 [R1+0x950], R18 ;  /* 0x0009501201007387 */ /* 0x0003e20000100a00 */
[----:B0-----:R-:W-:-:S04]  /*35320*/  IMAD.WIDE R20, R16, 0x2, R4 ;  /* 0x0000000210147825 */ /* 0x001fc800078e0204 */
[--C-:B-1----:R-:W-:Y:S02]  /*35330*/  IMAD.WIDE R18, R7, 0x2, R4.reuse ;  /* 0x0000000207127825 */ /* 0x102fe400078e0204 */
[----:B------:R-:W3:Y:S04]  /*35340*/  LDL.LU R7, [R1+0xb74] ;  /* 0x000b740001077983 */ /* 0x000ee80000300800 */
[----:B------:R-:W-:Y:S04]  /*35350*/  STL.64 [R1+0x960], R20 ;  /* 0x0009601401007387 */ /* 0x000fe80000100a00 */
[----:B------:R0:W-:Y:S01]  /*35360*/  STL.64 [R1+0x978], R18 ;  /* 0x0009781201007387 */ /* 0x0001e20000100a00 */
[----:B------:R-:W-:-:S04]  /*35370*/  IMAD.WIDE R16, R17, 0x2, R4 ;  /* 0x0000000211107825 */ /* 0x000fc800078e0204 */
[--C-:B0-----:R-:W-:Y:S02]  /*35380*/  IMAD.WIDE R18, R2, 0x2, R4.reuse ;  /* 0x0000000202127825 */ /* 0x101fe400078e0204 */
[----:B------:R-:W3:Y:S04]  /*35390*/  LDL.LU R2, [R1+0xb80] ;  /* 0x000b800001027983 */ /* 0x000ee80000300800 */
[----:B------:R-:W-:Y:S04]  /*353a0*/  STL.64 [R1+0x988], R16 ;  /* 0x0009881001007387 */ /* 0x000fe80000100a00 */
[----:B------:R0:W-:Y:S02]  /*353b0*/  STL.64 [R1+0x9a0], R18 ;  /* 0x0009a01201007387 */ /* 0x0001e40000100a00 */
[----:B0-----:R-:W-:-:S02]  /*353c0*/  IMAD.WIDE R18, R26, 0x2, R4 ;  /* 0x000000021a127825 */ /* 0x001fc400078e0204 */
        /* <DEDUP_REMOVED lines=10> */
[----:B------:R-:W3:Y:S01]  /*35470*/  LDL.LU R12, [R1+0xb98] ;  /* 0x000b9800010c7983 */ /* 0x000ee20000300800 */
[----:B-1----:R-:W-:-:S03]  /*35480*/  IMAD.WIDE R14, R3, 0x2, R4 ;  /* 0x00000002030e7825 */ /* 0x002fc600078e0204 */
[----:B------:R-:W-:Y:S04]  /*35490*/  STL.64 [R1+0xa10], R16 ;  /* 0x000a101001007387 */ /* 0x000fe80000100a00 */
[----:B------:R-:W3:Y:S04]  /*354a0*/  LDL.LU R3, [R1+0xb9c] ;  /* 0x000b9c0001037983 */ /* 0x000ee80000300800 */
[----:B------:R2:W-:Y:S02]  /*354b0*/  STL.64 [R1+0xa20], R14 ;  /* 0x000a200e01007387 */ /* 0x0005e40000100a00 */
[----:B--2---:R-:W-:-:S02]  /*354c0*/  IMAD.WIDE R14, R9, 0x2, R4 ;  /* 0x00000002090e7825 */ /* 0x004fc400078e0204 */
[----:B------:R-:W2:Y:S02]  /*354d0*/  LDL.LU R9, [R1+0xba8] ;  /* 0x000ba80001097983 */ /* 0x000ea40000300800 */
[--C-:B------:R-:W-:Y:S02]  /*354e0*/  IMAD.WIDE R16, R13, 0x2, R4.reuse ;  /* 0x000000020d107825 */ /* 0x100fe400078e0204 */
[----:B------:R4:W-:Y:S04]  /*354f0*/  STL.64 [R1+0xa38], R14 ;  /* 0x000a380e01007387 */ /* 0x0009e80000100a00 */
[----:B------:R-:W2:Y:S04]  /*35500*/  LDL.LU R23, [R1+0xbac] ;  /* 0x000bac0001177983 */ /* 0x000ea80000300800 */
[----:B------:R3:W-:Y:S04]  /*35510*/  STL.64 [R1+0xa50], R16 ;  /* 0x000a501001007387 */ /* 0x0007e80000100a00 */
[----:B------:R-:W2:Y:S01]  /*35520*/  LDL.LU R20, [R1+0xbb8] ;  /* 0x000bb80001147983 */ /* 0x000ea20000300800 */
[----:B----4-:R-:W-:-:S05]  /*35530*/  IMAD.WIDE R14, R10, 0x2, R4 ;  /* 0x000000020a0e7825 */ /* 0x010fca00078e0204 */
[----:B------:R0:W-:Y:S04]  /*35540*/  STL.64 [R1+0xa60], R14 ;  /* 0x000a600e01007387 */ /* 0x0001e80000100a00 */
[----:B------:R-:W4:Y:S04]  /*35550*/  LDL.LU R21, [R1+0xbbc] ;  /* 0x000bbc0001157983 */ /* 0x000f280000300800 */
[----:B------:R-:W4:Y:S04]  /*35560*/  LDL.LU R18, [R1+0xbc8] ;  /* 0x000bc80001127983 */ /* 0x000f280000300800 */
[----:B------:R-:W4:Y:S01]  /*35570*/  LDL.LU R10, [R1+0xbcc] ;  /* 0x000bcc00010a7983 */ /* 0x000f220000300800 */
[----:B---3--:R-:W-:-:S03]  /*35580*/  IMAD.WIDE R16, R11, 0x2, R4 ;  /* 0x000000020b107825 */ /* 0x008fc600078e0204 */
        /* <DEDUP_REMOVED lines=13> */
[----:B------:R0:W-:Y:S04]  /*35660*/  STL.64 [R1+0xab0], R14 ;  /* 0x000ab00e01007387 */ /* 0x0001e80000100a00 */
[----:B0-----:R-:W3:Y:S01]  /*35670*/  LDL.LU R14, [R1+0xc18] ;  /* 0x000c1800010e7983 */ /* 0x001ee20000300800 */
[----:B------:R-:W-:-:S03]  /*35680*/  IMAD.WIDE R24, R2, 0x2, R4 ;  /* 0x0000000202187825 */ /* 0x000fc600078e0204 */
        /* <DEDUP_REMOVED lines=12> */
[--C-:B0-----:R-:W-:Y:S02]  /*35750*/  IMAD.WIDE R24, R3, 0x2, R4.reuse ;  /* 0x0000000203187825 */ /* 0x101fe400078e0204 */
[----:B------:R-:W3:Y:S04]  /*35760*/  LDL.LU R3, [R1+0xc70] ;  /* 0x000c700001037983 */ /* 0x000ee80000300800 */
[----:B------:R2:W-:Y:S04]  /*35770*/  STL.64 [R1+0xb18], R24 ;  /* 0x000b181801007387 */ /* 0x0005e80000100a00 */
[----:B------:R-:W3:Y:S01]  /*35780*/  LDL.LU R12, [R1+0xc80] ;  /* 0x000c8000010c7983 */ /* 0x000ee20000300800 */
[----:B--2---:R-:W-:-:S03]  /*35790*/  IMAD.WIDE R24, R9, 0x2, R4 ;  /* 0x0000000209187825 */ /* 0x004fc600078e0204 */
[----:B------:R-:W2:Y:S04]  /*357a0*/  LDL.LU R9, [R1+0xc90] ;  /* 0x000c900001097983 */ /* 0x000ea80000300800 */
[----:B------:R0:W-:Y:S02]  /*357b0*/  STL.64 [R1+0xb30], R24 ;  /* 0x000b301801007387 */ /* 0x0001e40000100a00 */
[----:B0-----:R-:W-:-:S04]  /*357c0*/  IMAD.WIDE R24, R23, 0x2, R4 ;  /* 0x0000000217187825 */ /* 0x001fc800078e0204 */
[--C-:B------:R-:W-:Y:S01]  /*357d0*/  IMAD.WIDE R22, R20, 0x2, R4.reuse ;  /* 0x0000000214167825 */ /* 0x100fe200078e0204 */
[----:B------:R4:W-:Y:S04]  /*357e0*/  STL.64 [R1+0xb40], R24 ;  /* 0x000b401801007387 */ /* 0x0009e80000100a00 */
[----:B------:R0:W-:Y:S01]  /*357f0*/  STL.64 [R1+0xb58], R22 ;  /* 0x000b581601007387 */ /* 0x0001e20000100a00 */
[----:B----4-:R-:W-:-:S04]  /*35800*/  IMAD.WIDE R24, R21, 0x2, R4 ;  /* 0x0000000215187825 */ /* 0x010fc800078e0204 */
[----:B0-----:R-:W-:-:S04]  /*35810*/  IMAD.WIDE R22, R18, 0x2, R4 ;  /* 0x0000000212167825 */ /* 0x001fc800078e0204 */
[--C-:B------:R-:W-:Y:S01]  /*35820*/  IMAD.WIDE R20, R10, 0x2, R4.reuse ;  /* 0x000000020a147825 */ /* 0x100fe200078e0204 */
[----:B------:R-:W-:Y:S04]  /*35830*/  STL.64 [R1+0xb70], R24 ;  /* 0x000b701801007387 */ /* 0x000fe80000100a00 */
[----:B------:R-:W4:Y:S04]  /*35840*/  LDL.LU R10, [R1+0xc98] ;  /* 0x000c9800010a7983 */ /* 0x000f280000300800 */
[----:B------:R3:W-:Y:S04]  /*35850*/  STL.64 [R1+0xb80], R22 ;  /* 0x000b801601007387 */ /* 0x0007e80000100a00 */
[----:B------:R0:W-:Y:S01]  /*35860*/  STL.64 [R1+0xb98], R20 ;  /* 0x000b981401007387 */ /* 0x0001e20000100a00 */
[----:B---3--:R-:W-:-:S03]  /*35870*/  IMAD.WIDE R22, R11, 0x2, R4 ;  /* 0x000000020b167825 */ /* 0x008fc600078e0204 */
[----:B------:R-:W3:Y:S01]  /*35880*/  LDL.LU R11, [R1+0xca8] ;  /* 0x000ca800010b7983 */ /* 0x000ee20000300800 */
[----:B0-----:R-:W-:-:S03]  /*35890*/  IMAD.WIDE R20, R19, 0x2, R4 ;  /* 0x0000000213147825 */ /* 0x001fc600078e0204 */
        /* <DEDUP_REMOVED lines=31> */
[----:B0-----:R-:W-:-:S02]  /*35a90*/  IMAD.WIDE R14, R3, 0x2, R4 ;  /* 0x00000002030e7825 */ /* 0x001fc400078e0204 */
[----:B------:R-:W3:Y:S02]  /*35aa0*/  LDL.LU R3, [R1+0xd08] ;  /* 0x000d080001037983 */ /* 0x000ee40000300800 */
[--C-:B------:R-:W-:Y:S02]  /*35ab0*/  IMAD.WIDE R16, R12, 0x2, R4.reuse ;  /* 0x000000020c107825 */ /* 0x100fe400078e0204 */
[----:B------:R2:W-:Y:S04]  /*35ac0*/  STL.64 [R1+0xc70], R14 ;  /* 0x000c700e01007387 */ /* 0x0005e80000100a00 */
[----:B------:R-:W3:Y:S04]  /*35ad0*/  LDL.LU R23, [R1+0xd10] ;  /* 0x000d100001177983 */ /* 0x000ee80000300800 */
[----:B------:R4:W-:Y:S04]  /*35ae0*/  STL.64 [R1+0xc80], R16 ;  /* 0x000c801001007387 */ /* 0x0009e80000100a00 */
[----:B------:R-:W3:Y:S01]  /*35af0*/  LDL.LU R20, [R1+0xd20] ;  /* 0x000d200001147983 */ /* 0x000ee20000300800 */
[----:B--2---:R-:W-:-:S05]  /*35b00*/  IMAD.WIDE R14, R9, 0x2, R4 ;  /* 0x00000002090e7825 */ /* 0x004fca00078e0204 */
[----:B------:R3:W-:Y:S04]  /*35b10*/  STL.64 [R1+0xc90], R14 ;  /* 0x000c900e01007387 */ /* 0x0007e80000100a00 */
[----:B------:R-:W2:Y:S04]  /*35b20*/  LDL.LU R21, [R1+0xd28] ;  /* 0x000d280001157983 */ /* 0x000ea80000300800 */
[----:B------:R-:W2:Y:S04]  /*35b30*/  LDL.LU R18, [R1+0xd38] ;  /* 0x000d380001127983 */ /* 0x000ea80000300800 */
[----:B------:R-:W2:Y:S01]  /*35b40*/  LDL.LU R9, [R1+0xd40] ;  /* 0x000d400001097983 */ /* 0x000ea20000300800 */
[----:B----4-:R-:W-:-:S03]  /*35b50*/  IMAD.WIDE R16, R10, 0x2, R4 ;  /* 0x000000020a107825 */ /* 0x010fc600078e0204 */
[----:B------:R-:W4:Y:S04]  /*35b60*/  LDL.LU R10, [R1+0xd50] ;  /* 0x000d5000010a7983 */ /* 0x000f280000300800 */
[----:B------:R0:W-:Y:S04]  /*35b70*/  STL.64 [R1+0xc98], R16 ;  /* 0x000c981001007387 */ /* 0x0001e80000100a00 */
[----:B------:R-:W4:Y:S01]  /*35b80*/  LDL.LU R19, [R1+0xd58] ;  /* 0x000d580001137983 */ /* 0x000f220000300800 */
[----:B---3--:R-:W-:-:S03]  /*35b90*/  IMAD.WIDE R14, R11, 0x2, R4 ;  /* 0x000000020b0e7825 */ /* 0x008fc600078e0204 */
        /* <DEDUP_REMOVED lines=28> */
[----:B0-----:R-:W-:-:S03]  /*35d60*/  IMAD.WIDE R24, R3, 0x2, R4 ;  /* 0x0000000203187825 */ /* 0x001fc600078e0204 */
[----:B------:R-:W3:Y:S04]  /*35d70*/  LDL.LU R3, [R1+0xe08] ;  /* 0x000e080001037983 */ /* 0x000ee80000300800 */
[----:B------:R0:W-:Y:S02]  /*35d80*/  STL.64 [R1+0xd08], R24 ;  /* 0x000d081801007387 */ /* 0x0001e40000100a00 */
[----:B0-----:R-:W-:-:S04]  /*35d90*/  IMAD.WIDE R24, R23, 0x2, R4 ;  /* 0x0000000217187825 */ /* 0x001fc800078e0204 */
[--C-:B------:R-:W-:Y:S01]  /*35da0*/  IMAD.WIDE R22, R20, 0x2, R4.reuse ;  /* 0x0000000214167825 */ /* 0x100fe200078e0204 */
[----:B------:R2:W-:Y:S04]  /*35db0*/  STL.64 [R1+0xd10], R24 ;  /* 0x000d101801007387 */ /* 0x0005e80000100a00 */
[----:B------:R0:W-:Y:S01]  /*35dc0*/  STL.64 [R1+0xd20], R22 ;  /* 0x000d201601007387 */ /* 0x0001e20000100a00 */
[----:B--2---:R-:W-:-:S04]  /*35dd0*/  IMAD.WIDE R24, R21, 0x2, R4 ;  /* 0x0000000215187825 */ /* 0x004fc800078e0204 */
[----:B0-----:R-:W-:-:S04]  /*35de0*/  IMAD.WIDE R22, R18, 0x2, R4 ;  /* 0x0000000212167825 */ /* 0x001fc800078e0204 */
[--C-:B------:R-:W-:Y:S01]  /*35df0*/  IMAD.WIDE R20, R9, 0x2, R4.reuse ;  /* 0x0000000209147825 */ /* 0x100fe200078e0204 */
[----:B------:R-:W-:Y:S04]  /*35e00*/  STL.64 [R1+0xd28], R24 ;  /* 0x000d281801007387 */ /* 0x000fe80000100a00 */
[----:B------:R-:W2:Y:S04]  /*35e10*/  LDL.LU R9, [R1+0xe10] ;  /* 0x000e100001097983 */ /* 0x000ea80000300800 */
[----:B------:R4:W-:Y:S04]  /*35e20*/  STL.64 [R1+0xd38], R22 ;  /* 0x000d381601007387 */ /* 0x0009e80000100a00 */
[----:B------:R0:W-:Y:S01]  /*35e30*/  STL.64 [R1+0xd40], R20 ;  /* 0x000d401401007387 */ /* 0x0001e20000100a00 */
[----:B----4-:R-:W-:-:S03]  /*35e40*/  IMAD.WIDE R22, R10, 0x2, R4 ;  /* 0x000000020a167825 */ /* 0x010fc600078e0204 */
[----:B------:R-:W4:Y:S01]  /*35e50*/  LDL.LU R10, [R1+0xe20] ;  /* 0x000e2000010a7983 */ /* 0x000f220000300800 */
[----:B0-----:R-:W-:-:S03]  /*35e60*/  IMAD.WIDE R20, R19, 0x2, R4 ;  /* 0x0000000213147825 */ /* 0x001fc600078e0204 */
[----:B------:R-:W-:Y:S01]  /*35e70*/  STL.64 [R1+0xd50], R22 ;  /* 0x000d501601007387 */ /* 0x000fe20000100a00 */
[----:B---3--:R-:W-:-:S03]  /*35e80*/  IMAD.WIDE R18, R11, 0x2, R4 ;  /* 0x000000020b127825 */ /* 0x008fc600078e0204 */
[----:B------:R-:W3:Y:S04]  /*35e90*/  LDL.LU R11, [R1+0xe28] ;  /* 0x000e2800010b7983 */ /* 0x000ee80000300800 */
[----:B------:R0:W-:Y:S04]  /*35ea0*/  STL.64 [R1+0xd58], R20 ;  /* 0x000d581401007387 */ /* 0x0001e80000100a00 */
[----:B------:R1:W-:Y:S01]  /*35eb0*/  STL.64 [R1+0xd68], R18 ;  /* 0x000d681201007387 */ /* 0x0003e20000100a00 */
[----:B0-----:R-:W-:-:S04]  /*35ec0*/  IMAD.WIDE R20, R16, 0x2, R4 ;  /* 0x0000000210147825 */ /* 0x001fc800078e0204 */
[--C-:B-1----:R-:W-:Y:S02]  /*35ed0*/  IMAD.WIDE R18, R8, 0x2, R4.reuse ;  /* 0x0000000208127825 */ /* 0x102fe400078e0204 */
[----:B------:R-:W3:Y:S04]  /*35ee0*/  LDL.LU R8, [R1+0xe38] ;  /* 0x000e380001087983 */ /* 0x000ee80000300800 */
[----:B------:R-:W-:Y:S01]  /*35ef0*/  STL.64 [R1+0xd70], R20 ;  /* 0x000d701401007387 */ /* 0x000fe20000100a00 */
[----:B------:R-:W-:-:S03]  /*35f00*/  IMAD.WIDE R16, R17, 0x2, R4 ;  /* 0x0000000211107825 */ /* 0x000fc600078e0204 */
[----:B------:R0:W-:Y:S02]  /*35f10*/  STL.64 [R1+0xd80], R18 ;  /* 0x000d801201007387 */ /* 0x0001e40000100a00 */
[--C-:B0-----:R-:W-:Y:S02]  /*35f20*/  IMAD.WIDE R18, R6, 0x2, R4.reuse ;  /* 0x0000000206127825 */ /* 0x101fe400078e0204 */
[----:B------:R-:W3:Y:S04]  /*35f30*/  LDL.LU R6, [R1+0xe40] ;  /* 0x000e400001067983 */ /* 0x000ee80000300800 */
[----:B------:R0:W-:Y:S04]  /*35f40*/  STL.64 [R1+0xd90], R16 ;  /* 0x000d901001007387 */ /* 0x0001e80000100a00 */
[----:B------:R1:W-:Y:S01]  /*35f50*/  STL.64 [R1+0xd98], R18 ;  /* 0x000d981201007387 */ /* 0x0003e20000100a00 */
[----:B0-----:R-:W-:-:S04]  /*35f60*/  IMAD.WIDE R16, R14, 0x2, R4 ;  /* 0x000000020e107825 */ /* 0x001fc800078e0204 */
[--C-:B-1----:R-:W-:Y:S02]  /*35f70*/  IMAD.WIDE R18, R7, 0x2, R4.reuse ;  /* 0x0000000207127825 */ /* 0x102fe400078e0204 */
[----:B------:R-:W3:Y:S04]  /*35f80*/  LDL.LU R7, [R1+0xe50] ;  /* 0x000e500001077983 */ /* 0x000ee80000300800 */
        /* <DEDUP_REMOVED lines=10> */
[----:B-1----:R-:W-:-:S03]  /*36030*/  IMAD.WIDE R14, R26, 0x2, R4 ;  /* 0x000000021a0e7825 */ /* 0x002fc600078e0204 */
[----:B------:R-:W3:Y:S04]  /*36040*/  LDL.LU R26, [R1+0xe78] ;  /* 0x000e7800011a7983 */ /* 0x000ee80000300800 */
[----:B------:R0:W-:Y:S02]  /*36050*/  STL.64 [R1+0xde0], R14 ;  /* 0x000de00e01007387 */ /* 0x0001e40000100a00 */
[--C-:B0-----:R-:W-:Y:S02]  /*36060*/  IMAD.WIDE R14, R27, 0x2, R4.reuse ;  /* 0x000000021b0e7825 */ /* 0x101fe400078e0204 */
[----:B------:R-:W3:Y:S02]  /*36070*/  LDL.LU R27, [R1+0xe80] ;  /* 0x000e8000011b7983 */ /* 0x000ee40000300800 */
[----:B------:R-:W-:-:S02]  /*36080*/  IMAD.WIDE R16, R13, 0x2, R4 ;  /* 0x000000020d107825 */ /* 0x000fc400078e0204 */
        /* <DEDUP_REMOVED lines=9> */
[----:B--2---:R-:W-:-:S03]  /*36120*/  IMAD.WIDE R16, R9, 0x2, R4 ;  /* 0x0000000209107825 */ /* 0x004fc600078e0204 */
[----:B------:R-:W2:Y:S04]  /*36130*/  LDL.LU R9, [R1+0xec8] ;  /* 0x000ec80001097983 */ /* 0x000ea80000300800 */
[----:B------:R0:W-:Y:S04]  /*36140*/  STL.64 [R1+0xe10], R16 ;  /* 0x000e101001007387 */ /* 0x0001e80000100a00 */
[----:B------:R-:W2:Y:S01]  /*36150*/  LDL.LU R19, [R1+0xed8] ;  /* 0x000ed80001137983 */ /* 0x000ea20000300800 */
[----:B----4-:R-:W-:-:S03]  /*36160*/  IMAD.WIDE R14, R10, 0x2, R4 ;  /* 0x000000020a0e7825 */ /* 0x010fc600078e0204 */
[----:B------:R-:W4:Y:S04]  /*36170*/  LDL.LU R10, [R1+0xee0] ;  /* 0x000ee000010a7983 */ /* 0x000f280000300800 */
[----:B------:R3:W-:Y:S04]  /*36180*/  STL.64 [R1+0xe20], R14 ;  /* 0x000e200e01007387 */ /* 0x0007e80000100a00 */
[----:B0-----:R-:W4:Y:S01]  /*36190*/  LDL.LU R16, [R1+0xef0] ;  /* 0x000ef00001107983 */ /* 0x001f220000300800 */
[----:B---3--:R-:W-:-:S03]  /*361a0*/  IMAD.WIDE R14, R11, 0x2, R4 ;  /* 0x000000020b0e7825 */ /* 0x008fc600078e0204 */
        /* <DEDUP_REMOVED lines=38> */
[----:B--2---:R-:W-:-:S03]  /*36410*/  IMAD.WIDE R22, R9, 0x2, R4 ;  /* 0x0000000209167825 */ /* 0x004fc600078e0204 */
[----:B------:R-:W2:Y:S01]  /*36420*/  LDL.LU R9, [R1+0xf98] ;  /* 0x000f980001097983 */ /* 0x000ea20000300800 */
[----:B0-----:R-:W-:-:S03]  /*36430*/  IMAD.WIDE R20, R19, 0x2, R4 ;  /* 0x0000000213147825 */ /* 0x001fc600078e0204 */
[----:B------:R-:W-:Y:S01]  /*36440*/  STL.64 [R1+0xec8], R22 ;  /* 0x000ec81601007387 */ /* 0x000fe20000100a00 */
[----:B----4-:R-:W-:-:S03]  /*36450*/  IMAD.WIDE R18, R10, 0x2, R4 ;  /* 0x000000020a127825 */ /* 0x010fc600078e0204 */
[----:B------:R-:W4:Y:S04]  /*36460*/  LDL.LU R10, [R1+0xfa8] ;  /* 0x000fa800010a7983 */ /* 0x000f280000300800 */
[----:B------:R0:W-:Y:S04]  /*36470*/  STL.64 [R1+0xed8], R20 ;  /* 0x000ed81401007387 */ /* 0x0001e80000100a00 */
[----:B------:R3:W-:Y:S01]  /*36480*/  STL.64 [R1+0xee0], R18 ;  /* 0x000ee01201007387 */ /* 0x0007e20000100a00 */
[----:B0-----:R-:W-:-:S04]  /*36490*/  IMAD.WIDE R20, R16, 0x2, R4 ;  /* 0x0000000210147825 */ /* 0x001fc800078e0204 */
[--C-:B---3--:R-:W-:Y:S02]  /*364a0*/  IMAD.WIDE R18, R11, 0x2, R4.reuse ;  /* 0x000000020b127825 */ /* 0x108fe400078e0204 */
        /* <DEDUP_REMOVED lines=40> */
[----:B--2---:R-:W-:-:S03]  /*36730*/  IMAD.WIDE R14, R9, 0x2, R4 ;  /* 0x00000002090e7825 */ /* 0x004fc600078e0204 */
[----:B------:R-:W2:Y:S04]  /*36740*/  LDL.LU R9, [R1+0x1060] ;  /* 0x0010600001097983 */ /* 0x000ea80000300800 */
[----:B------:R4:W-:Y:S04]  /*36750*/  STL.64 [R1+0xf98], R14 ;  /* 0x000f980e01007387 */ /* 0x0009e80000100a00 */
[----:B0-----:R-:W2:Y:S01]  /*36760*/  LDL.LU R16, [R1+0x1068] ;  /* 0x0010680001107983 */ /* 0x001ea20000300800 */
        /* <DEDUP_REMOVED lines=33> */
[--C-:B------:R-:W-:Y:S01]  /*36980*/  IMAD.WIDE R20, R27, 0x2, R4.reuse ;  /* 0x000000021b147825 */ /* 0x100fe200078e0204 */
[----:B------:R-:W-:Y:S04]  /*36990*/  STL.64 [R1+0x1020], R24 ;  /* 0x0010201801007387 */ /* 0x000fe80000100a00 */
[----:B------:R-:W3:Y:S01]  /*369a0*/  LDL.LU R27, [R1+0x1108] ;  /* 0x00110800011b7983 */ /* 0x000ee20000300800 */
[----:B-1----:R-:W-:-:S05]  /*369b0*/  IMAD.WIDE R22, R18, 0x2, R4 ;  /* 0x0000000212167825 */ /* 0x002fca00078e0204 */
[----:B------:R0:W-:Y:S04]  /*369c0*/  STL.64 [R1+0x1028], R22 ;  /* 0x0010281601007387 */ /* 0x0001e80000100a00 */
[----:B------:R1:W-:Y:S01]  /*369d0*/  STL.64 [R1+0x1038], R20 ;  /* 0x0010381401007387 */ /* 0x0003e20000100a00 */
[----:B0-----:R-:W-:-:S03]  /*369e0*/  IMAD.WIDE R22, R3, 0x2, R4 ;  /* 0x0000000203167825 */ /* 0x001fc600078e0204 */
[----:B------:R-:W3:Y:S01]  /*369f0*/  LDL.LU R3, [R1+0x1110] ;  /* 0x0011100001037983 */ /* 0x000ee20000300800 */
[----:B-1----:R-:W-:-:S03]  /*36a00*/  IMAD.WIDE R20, R19, 0x2, R4 ;  /* 0x0000000213147825 */ /* 0x002fc600078e0204 */
[----:B------:R-:W-:Y:S01]  /*36a10*/  STL.64 [R1+0x1040], R22 ;  /* 0x0010401601007387 */ /* 0x000fe20000100a00 */
[----:B--2---:R-:W-:-:S03]  /*36a20*/  IMAD.WIDE R18, R9, 0x2, R4 ;  /* 0x0000000209127825 */ /* 0x004fc600078e0204 */
[----:B------:R-:W2:Y:S04]  /*36a30*/  LDL.LU R9, [R1+0x1120] ;  /* 0x0011200001097983 */ /* 0x000ea80000300800 */
[----:B------:R0:W-:Y:S04]  /*36a40*/  STL.64 [R1+0x1050], R20 ;  /* 0x0010501401007387 */ /* 0x0001e80000100a00 */
[----:B------:R4:W-:Y:S01]  /*36a50*/  STL.64 [R1+0x1060], R18 ;  /* 0x0010601201007387 */ /* 0x0009e20000100a00 */
[----:B0-----:R-:W-:-:S04]  /*36a60*/  IMAD.WIDE R20, R16, 0x2, R4 ;  /* 0x0000000210147825 */ /* 0x001fc800078e0204 */
[--C-:B----4-:R-:W-:Y:S02]  /*36a70*/  IMAD.WIDE R18, R10, 0x2, R4.reuse ;  /* 0x000000020a127825 */ /* 0x110fe400078e0204 */
[----:B------:R-:W4:Y:S04]  /*36a80*/  LDL.LU R10, [R1+0x1128] ;  /* 0x00112800010a7983 */ /* 0x000f280000300800 */
[----:B------:R-:W-:Y:S01]  /*36a90*/  STL.64 [R1+0x1068], R20 ;  /* 0x0010681401007387 */ /* 0x000fe20000100a00 */
[----:B------:R-:W-:-:S03]  /*36aa0*/  IMAD.WIDE R16, R17, 0x2, R4 ;  /* 0x0000000211107825 */ /* 0x000fc600078e0204 */
[----:B------:R3:W-:Y:S02]  /*36ab0*/  STL.64 [R1+0x1078], R18 ;  /* 0x0010781201007387 */ /* 0x0007e40000100a00 */
[--C-:B---3--:R-:W-:Y:S02]  /*36ac0*/  IMAD.WIDE R18, R11, 0x2, R4.reuse ;  /* 0x000000020b127825 */ /* 0x108fe400078e0204 */
        /* <DEDUP_REMOVED lines=87> */
[--C-:B--2---:R-:W-:Y:S02]  /*37040*/  IMAD.WIDE R18, R9, 0x2, R4.reuse ;  /* 0x0000000209127825 */ /* 0x104fe400078e0204 */
[----:B------:R-:W2:Y:S04]  /*37050*/  LDL.LU R9, [R1+0x12a8] ;  /* 0x0012a80001097983 */ /* 0x000ea80000300800 */
[----:B------:R-:W-:Y:S01]  /*37060*/  STL.64 [R1+0x11e0], R20 ;  /* 0x0011e01401007387 */ /* 0x000fe20000100a00 */
[----:B------:R-:W-:-:S03]  /*37070*/  IMAD.WIDE R16, R17, 0x2, R4 ;  /* 0x0000000211107825 */ /* 0x000fc600078e0204 */
[----:B------:R4:W-:Y:S02]  /*37080*/  STL.64 [R1+0x11f0], R18 ;  /* 0x0011f01201007387 */ /* 0x0009e40000100a00 */
[--C-:B----4-:R-:W-:Y:S02]  /*37090*/  IMAD.WIDE R18, R10, 0x2, R4.reuse ;  /* 0x000000020a127825 */ /* 0x110fe400078e0204 */
[----:B------:R-:W4:Y:S04]  /*370a0*/  LDL.LU R10, [R1+0x12b0] ;  /* 0x0012b000010a7983 */ /* 0x000f280000300800 */
[----:B------:R0:W-:Y:S04]  /*370b0*/  STL.64 [R1+0x11f8], R16 ;  /* 0x0011f81001007387 */ /* 0x0001e80000100a00 */
[----:B------:R3:W-:Y:S01]  /*370c0*/  STL.64 [R1+0x1208], R18 ;  /* 0x0012081201007387 */ /* 0x0007e20000100a00 */
[----:B0-----:R-:W-:-:S04]  /*370d0*/  IMAD.WIDE R16, R14, 0x2, R4 ;  /* 0x000000020e107825 */ /* 0x001fc800078e0204 */
[--C-:B---3--:R-:W-:Y:S02]  /*370e0*/  IMAD.WIDE R18, R11, 0x2, R4.reuse ;  /* 0x000000020b127825 */ /* 0x108fe400078e0204 */
        /* <DEDUP_REMOVED lines=87> */
[--C-:B--2---:R-:W-:Y:S02]  /*37660*/  IMAD.WIDE R18, R9, 0x2, R4.reuse ;  /* 0x0000000209127825 */ /* 0x104fe400078e0204 */
[----:B------:R-:W2:Y:S04]  /*37670*/  LDL.LU R9, [R1+0x1428] ;  /* 0x0014280001097983 */ /* 0x000ea80000300800 */
[----:B------:R0:W-:Y:S04]  /*37680*/  STL.64 [R1+0x1378], R16 ;  /* 0x0013781001007387 */ /* 0x0001e80000100a00 */
[----:B------:R4:W-:Y:S01]  /*37690*/  STL.64 [R1+0x1380], R18 ;  /* 0x0013801201007387 */ /* 0x0009e20000100a00 */
[----:B0-----:R-:W-:-:S04]  /*376a0*/  IMAD.WIDE R16, R14, 0x2, R4 ;  /* 0x000000020e107825 */ /* 0x001fc800078e0204 */
[--C-:B----4-:R-:W-:Y:S02]  /*376b0*/  IMAD.WIDE R18, R10, 0x2, R4.reuse ;  /* 0x000000020a127825 */ /* 0x110fe400078e0204 */
[----:B------:R-:W4:Y:S04]  /*376c0*/  LDL.LU R10, [R1+0x1438] ;  /* 0x00143800010a7983 */ /* 0x000f280000300800 */
[----:B------:R0:W-:Y:S04]  /*376d0*/  STL.64 [R1+0x1390], R16 ;  /* 0x0013901001007387 */ /* 0x0001e80000100a00 */
[----:B------:R-:W-:Y:S01]  /*376e0*/  STL.64 [R1+0x1398], R18 ;  /* 0x0013981201007387 */ /* 0x000fe20000100a00 */
[----:B0-----:R-:W-:-:S04]  /*376f0*/  IMAD.WIDE R16, R15, 0x2, R4 ;  /* 0x000000020f107825 */ /* 0x001fc800078e0204 */
[--C-:B---3--:R-:W-:Y:S02]  /*37700*/  IMAD.WIDE R14, R11, 0x2, R4.reuse ;  /* 0x000000020b0e7825 */ /* 0x108fe400078e0204 */
        /* <DEDUP_REMOVED lines=37> */
[----:B--2---:R-:W-:-:S03]  /*37960*/  IMAD.WIDE R24, R9, 0x2, R4 ;  /* 0x0000000209187825 */ /* 0x004fc600078e0204 */
[----:B------:R-:W2:Y:S04]  /*37970*/  LDL.LU R9, [R1+0x1510] ;  /* 0x0015100001097983 */ /* 0x000ea80000300800 */
[----:B------:R4:W-:Y:S04]  /*37980*/  STL.64 [R1+0x1428], R24 ;  /* 0x0014281801007387 */ /* 0x0009e80000100a00 */
[----:B------:R-:W2:Y:S01]  /*37990*/  LDL.LU R15, [R1+0xb88] ;  /* 0x000b8800010f7983 */ /* 0x000ea20000300800 */
[----:B----4-:R-:W-:-:S03]  /*379a0*/  IMAD.WIDE R24, R10, 0x2, R4 ;  /* 0x000000020a187825 */ /* 0x010fc600078e0204 */
[----:B------:R-:W4:Y:S04]  /*379b0*/  LDL.LU R10, [R1+0xb64] ;  /* 0x000b6400010a7983 */ /* 0x000f280000300800 */
[----:B------:R3:W-:Y:S04]  /*379c0*/  STL.64 [R1+0x1438], R24 ;  /* 0x0014381801007387 */ /* 0x0007e80000100a00 */
[----:B------:R-:W4:Y:S01]  /*379d0*/  LDL.LU R13, [R1+0xb60] ;  /* 0x000b6000010d7983 */ /* 0x000f220000300800 */
[----:B---3--:R-:W-:-:S03]  /*379e0*/  IMAD.WIDE R24, R11, 0x2, R4 ;  /* 0x000000020b187825 */ /* 0x008fc600078e0204 */
        /* <DEDUP_REMOVED lines=32> */
[----:B------:R-:W-:-:S04]  /*37bf0*/  IMAD.WIDE R20, R16, 0x2, R4 ;  /* 0x0000000210147825 */ /* 0x000fc800078e0204 */
[--C-:B------:R-:W-:Y:S01]  /*37c00*/  IMAD.WIDE R16, R17, 0x2, R4.reuse ;  /* 0x0000000211107825 */ /* 0x100fe200078e0204 */
[----:B------:R-:W-:Y:S04]  /*37c10*/  STL.64 [R1+0x14d8], R20 ;  /* 0x0014d81401007387 */ /* 0x000fe80000100a00 */
[----:B------:R0:W-:Y:S02]  /*37c20*/  STL.64 [R1+0x14e0], R18 ;  /* 0x0014e01201007387 */ /* 0x0001e40000100a00 */
[--C-:B0-----:R-:W-:Y:S02]  /*37c30*/  IMAD.WIDE R18, R3, 0x2, R4.reuse ;  /* 0x0000000203127825 */ /* 0x101fe400078e0204 */
[----:B------:R-:W3:Y:S04]  /*37c40*/  LDL.LU R3, [R1+0xabc] ;  /* 0x000abc0001037983 */ /* 0x000ee80000300800 */
[----:B------:R0:W-:Y:S04]  /*37c50*/  STL.64 [R1+0x14f0], R16 ;  /* 0x0014f01001007387 */ /* 0x0001e80000100a00 */
[----:B------:R2:W-:Y:S01]  /*37c60*/  STL.64 [R1+0x14f8], R18 ;  /* 0x0014f81201007387 */ /* 0x0005e20000100a00 */
[----:B0-----:R-:W-:-:S04]  /*37c70*/  IMAD.WIDE R16, R14, 0x2, R4 ;  /* 0x000000020e107825 */ /* 0x001fc800078e0204 */
[--C-:B--2---:R-:W-:Y:S02]  /*37c80*/  IMAD.WIDE R18, R9, 0x2, R4.reuse ;  /* 0x0000000209127825 */ /* 0x104fe400078e0204 */
[----:B------:R-:W2:Y:S04]  /*37c90*/  LDL.LU R9, [R1+0xab8] ;  /* 0x000ab80001097983 */ /* 0x000ea80000300800 */
[----:B------:R0:W-:Y:S04]  /*37ca0*/  STL.64 [R1+0x1508], R16 ;  /* 0x0015081001007387 */ /* 0x0001e80000100a00 */
[----:B------:R-:W-:Y:S01]  /*37cb0*/  STL.64 [R1+0x1510], R18 ;  /* 0x0015101201007387 */ /* 0x000fe20000100a00 */
[----:B0-----:R-:W-:-:S04]  /*37cc0*/  IMAD.WIDE R16, R15, 0x2, R4 ;  /* 0x000000020f107825 */ /* 0x001fc800078e0204 */
[--C-:B----4-:R-:W-:Y:S02]  /*37cd0*/  IMAD.WIDE R14, R10, 0x2, R4.reuse ;  /* 0x000000020a0e7825 */ /* 0x110fe400078e0204 */
[----:B------:R-:W4:Y:S04]  /*37ce0*/  LDL.LU R10, [R1+0xa94] ;  /* 0x000a9400010a7983 */ /* 0x000f280000300800 */
[----:B------:R0:W-:Y:S04]  /*37cf0*/  STL.64 [R1+0xb88], R16 ;  /* 0x000b881001007387 */ /* 0x0001e80000100a00 */
[----:B------:R3:W-:Y:S01]  /*37d00*/  STL.64 [R1+0x1528], R14 ;  /* 0x0015280e01007387 */ /* 0x0007e20000100a00 */
[----:B0-----:R-:W-:-:S03]  /*37d10*/  IMAD.WIDE R16, R13, 0x2, R4 ;  /* 0x000000020d107825 */ /* 0x001fc600078e0204 */
[----:B------:R-:W4:Y:S04]  /*37d20*/  LDL.LU R13, [R1+0xa90] ;  /* 0x000a9000010d7983 */ /* 0x000f280000300800 */
[----:B------:R-:W-:Y:S01]  /*37d30*/  STL.64 [R1+0xb60], R16 ;  /* 0x000b601001007387 */ /* 0x000fe20000100a00 */
[----:B---3--:R-:W-:-:S03]  /*37d40*/  IMAD.WIDE R14, R11, 0x2, R4 ;  /* 0x000000020b0e7825 */ /* 0x008fc600078e0204 */
        /* <DEDUP_REMOVED lines=34> */
[----:B--2---:R-:W-:-:S03]  /*37f70*/  IMAD.WIDE R24, R9, 0x2, R4 ;  /* 0x0000000209187825 */ /* 0x004fc600078e0204 */
[----:B------:R-:W2:Y:S04]  /*37f80*/  LDL.LU R9, [R1+0x940] ;  /* 0x0009400001097983 */ /* 0x000ea80000300800 */
[----:B------:R4:W-:Y:S04]  /*37f90*/  STL.64 [R1+0xab8], R24 ;  /* 0x000ab81801007387 */ /* 0x0009e80000100a00 */
[----:B------:R-:W2:Y:S01]  /*37fa0*/  LDL.LU R12, [R1+0x91c] ;  /* 0x00091c00010c7983 */ /* 0x000ea20000300800 */
[----:B----4-:R-:W-:-:S03]  /*37fb0*/  IMAD.WIDE R24, R10, 0x2, R4 ;  /* 0x000000020a187825 */ /* 0x010fc600078e0204 */
[----:B------:R-:W4:Y:S04]  /*37fc0*/  LDL.LU R10, [R1+0x918] ;  /* 0x00091800010a7983 */ /* 0x000f280000300800 */
[----:B------:R0:W-:Y:S02]  /*37fd0*/  STL.64 [R1+0x15a0], R24 ;  /* 0x0015a01801007387 */ /* 0x0001e40000100a00 */
[----:B0-----:R-:W-:-:S05]  /*37fe0*/  IMAD.WIDE R24, R13, 0x2, R4 ;  /* 0x000000020d187825 */ /* 0x001fca00078e0204 */
[----:B------:R3:W-:Y:S02]  /*37ff0*/  STL.64 [R1+0xa90], R24 ;  /* 0x000a901801007387 */ /* 0x0007e40000100a00 */
[--C-:B---3--:R-:W-:Y:S02]  /*38000*/  IMAD.WIDE R24, R11, 0x2, R4.reuse ;  /* 0x000000020b187825 */ /* 0x108fe400078e0204 */
        /* <DEDUP_REMOVED lines=41> */
[--C-:B--2---:R-:W-:Y:S02]  /*382a0*/  IMAD.WIDE R14, R9, 0x2, R4.reuse ;  /* 0x00000002090e7825 */ /* 0x104fe400078e0204 */
[----:B------:R-:W2:Y:S04]  /*382b0*/  LDL.LU R9, [R1+0x860] ;  /* 0x0008600001097983 */ /* 0x000ea80000300800 */
[----:B------:R0:W-:Y:S04]  /*382c0*/  STL.64 [R1+0x1650], R16 ;  /* 0x0016501001007387 */ /* 0x0001e80000100a00 */
[----:B------:R4:W-:Y:S01]  /*382d0*/  STL.64 [R1+0x940], R14 ;  /* 0x0009400e01007387 */ /* 0x0009e20000100a00 */
[----:B0-----:R-:W-:-:S03]  /*382e0*/  IMAD.WIDE R16, R12, 0x2, R4 ;  /* 0x000000020c107825 */ /* 0x001fc600078e0204 */
[----:B------:R-:W2:Y:S04]  /*382f0*/  LDL.LU R12, [R1+0x84c] ;  /* 0x00084c00010c7983 */ /* 0x000ea80000300800 */
[----:B------:R-:W-:Y:S01]  /*38300*/  STL.64 [R1+0x1668], R16 ;  /* 0x0016681001007387 */ /* 0x000fe20000100a00 */
[----:B----4-:R-:W-:-:S03]  /*38310*/  IMAD.WIDE R14, R10, 0x2, R4 ;  /* 0x000000020a0e7825 */ /* 0x010fc600078e0204 */
[----:B------:R-:W4:Y:S04]  /*38320*/  LDL.LU R10, [R1+0x848] ;  /* 0x00084800010a7983 */ /* 0x000f280000300800 */
[----:B------:R3:W-:Y:S02]  /*38330*/  STL.64 [R1+0x918], R14 ;  /* 0x0009180e01007387 */ /* 0x0007e40000100a00 */
[--C-:B---3--:R-:W-:Y:S02]  /*38340*/  IMAD.WIDE R14, R11, 0x2, R4.reuse ;  /* 0x000000020b0e7825 */ /* 0x108fe400078e0204 */
        /* <DEDUP_REMOVED lines=38> */
[----:B0-----:R-:W-:-:S05]  /*385b0*/  IMAD.WIDE R24, R12, 0x2, R4 ;  /* 0x000000020c187825 */ /* 0x001fca00078e0204 */
[----:B------:R4:W-:Y:S02]  /*385c0*/  STL.64 [R1+0x2b08], R24 ;  /* 0x002b081801007387 */ /* 0x0009e40000100a00 */
[--C-:B----4-:R-:W-:Y:S02]  /*385d0*/  IMAD.WIDE R24, R10, 0x2, R4.reuse ;  /* 0x000000020a187825 */ /* 0x110fe400078e0204 */
        /* <DEDUP_REMOVED lines=144> */
[--C-:B--2---:R-:W-:Y:S02]  /*38ee0*/  IMAD.WIDE R14, R9, 0x2, R4.reuse ;  /* 0x00000002090e7825 */ /* 0x104fe400078e0204 */
[----:B------:R-:W2:Y:S02]  /*38ef0*/  LDL.LU R9, [R1+0x498] ;  /* 0x0004980001097983 */ /* 0x000ea40000300800 */
[----:B------:R-:W-:-:S02]  /*38f00*/  IMAD.WIDE R16, R13, 0x2, R4 ;  /* 0x000000020d107825 */ /* 0x000fc400078e0204 */
        /* <DEDUP_REMOVED lines=8> */
[----:B------:R-:W4:Y:S04]  /*38f90*/  LDL.LU R13, [R1+0x484] ;  /* 0x00048400010d7983 */ /* 0x000f280000300800 */
[----:B------:R-:W4:Y:S01]  /*38fa0*/  LDL.LU R10, [R1+0x480] ;  /* 0x00048000010a7983 */ /* 0x000f220000300800 */
[----:B---3--:R-:W-:-:S05]  /*38fb0*/  IMAD.WIDE R16, R11, 0x2, R4 ;  /* 0x000000020b107825 */ /* 0x008fca00078e0204 */
[----:B------:R1:W-:Y:S04]  /*38fc0*/  STL.64 [R1+0x2e78], R16 ;  /* 0x002e781001007387 */ /* 0x0003e80000100a00 */
[----:B------:R-:W3:Y:S04]  /*38fd0*/  LDL.LU R19, [R1+0x47c] ;  /* 0x00047c0001137983 */ /* 0x000ee80000300800 */
[----:B------:R-:W3:Y:S01]  /*38fe0*/  LDL.LU R11, [R1+0x478] ;  /* 0x00047800010b7983 */ /* 0x000ee20000300800 */
[----:B0-----:R-:W-:-:S05]  /*38ff0*/  IMAD.WIDE R14, R8, 0x2, R4 ;  /* 0x00000002080e7825 */ /* 0x001fca00078e0204 */
[----:B------:R0:W-:Y:S04]  /*39000*/  STL.64 [R1+0x4b8], R14 ;  /* 0x0004b80e01007387 */ /* 0x0001e80000100a00 */
[----:B-1----:R-:W3:Y:S04]  /*39010*/  LDL.LU R16, [R1+0x474] ;  /* 0x0004740001107983 */ /* 0x002ee80000300800 */
[----:B------:R-:W3:Y:S01]  /*39020*/  LDL.LU R8, [R1+0x470] ;  /* 0x0004700001087983 */ /* 0x000ee20000300800 */
[----:B0-----:R-:W-:-:S05]  /*39030*/  IMAD.WIDE R14, R6, 0x2, R4 ;  /* 0x00000002060e7825 */ /* 0x001fca00078e0204 */
[----:B------:R0:W-:Y:S04]  /*39040*/  STL.64 [R1+0x2e98], R14 ;  /* 0x002e980e01007387 */ /* 0x0001e80000100a00 */
[----:B------:R-:W3:Y:S04]  /*39050*/  LDL.LU R17, [R1+0x46c] ;  /* 0x00046c0001117983 */ /* 0x000ee80000300800 */
[----:B------:R-:W3:Y:S01]  /*39060*/  LDL.LU R6, [R1+0x468] ;  /* 0x0004680001067983 */ /* 0x000ee20000300800 */
[----:B0-----:R-:W-:-:S05]  /*39070*/  IMAD.WIDE R14, R7, 0x2, R4 ;  /* 0x00000002070e7825 */ /* 0x001fca00078e0204 */
        /* <DEDUP_REMOVED lines=33> */
[----:B0-----:R-:W-:-:S03]  /*39290*/  IMAD.WIDE R22, R10, 0x2, R4 ;  /* 0x000000020a167825 */ /* 0x001fc600078e0204 */
[----:B------:R-:W4:Y:S04]  /*392a0*/  LDL.LU R10, [R1+0x43c] ;  /* 0x00043c00010a7983 */ /* 0x000f280000300800 */
[----:B------:R-:W-:Y:S01]  /*392b0*/  STL.64 [R1+0x480], R22 ;  /* 0x0004801601007387 */ /* 0x000fe20000100a00 */
[----:B---3--:R-:W-:-:S04]  /*392c0*/  IMAD.WIDE R20, R19, 0x2, R4 ;  /* 0x0000000213147825 */ /* 0x008fc800078e0204 */
[--C-:B------:R-:W-:Y:S02]  /*392d0*/  IMAD.WIDE R18, R11, 0x2, R4.reuse ;  /* 0x000000020b127825 */ /* 0x100fe400078e0204 */
        /* <DEDUP_REMOVED lines=34> */
[----:B------:R-:W-:Y:S04]  /*39500*/  STL.64 [R1+0x448], R16 ;  /* 0x0004481001007387 */ /* 0x000fe80000100a00 */
[----:B------:R-:W3:Y:S01]  /*39510*/  LDL.LU R20, [R1+0x414] ;  /* 0x0004140001147983 */ /* 0x000ee20000300800 */
[----:B--2---:R-:W-:-:S05]  /*39520*/  IMAD.WIDE R14, R9, 0x2, R4 ;  /* 0x00000002090e7825 */ /* 0x004fca00078e0204 */
[----:B------:R4:W-:Y:S04]  /*39530*/  STL.64 [R1+0x3058], R14 ;  /* 0x0030580e01007387 */ /* 0x0009e80000100a00 */
[----:B------:R-:W2:Y:S04]  /*39540*/  LDL.LU R21, [R1+0x410] ;  /* 0x0004100001157983 */ /* 0x000ea80000300800 */
[----:B------:R-:W2:Y:S04]  /*39550*/  LDL.LU R18, [R1+0x40c] ;  /* 0x00040c0001127983 */ /* 0x000ea80000300800 */
[----:B------:R-:W2:Y:S04]  /*39560*/  LDL.LU R9, [R1+0x408] ;  /* 0x0004080001097983 */ /* 0x000ea80000300800 */
[----:B------:R-:W2:Y:S01]  /*39570*/  LDL.LU R19, [R1+0x404] ;  /* 0x0004040001137983 */ /* 0x000ea20000300800 */
[----:B----4-:R-:W-:-:S05]  /*39580*/  IMAD.WIDE R14, R13, 0x2, R4 ;  /* 0x000000020d0e7825 */ /* 0x010fca00078e0204 */
[----:B------:R0:W-:Y:S04]  /*39590*/  STL.64 [R1+0x440], R14 ;  /* 0x0004400e01007387 */ /* 0x0001e80000100a00 */
[----:B------:R-:W4:Y:S04]  /*395a0*/  LDL.LU R16, [R1+0x400] ;  /* 0x0004000001107983 */ /* 0x000f280000300800 */
[----:B------:R-:W4:Y:S01]  /*395b0*/  LDL.LU R17, [R1+0x3fc] ;  /* 0x0003fc0001117983 */ /* 0x000f220000300800 */
[----:B------:R-:W-:-:S05]  /*395c0*/  IMAD.WIDE R12, R10, 0x2, R4 ;  /* 0x000000020a0c7825 */ /* 0x000fca00078e0204 */
[----:B------:R-:W-:Y:S04]  /*395d0*/  STL.64 [R1+0x3078], R12 ;  /* 0x0030780c01007387 */ /* 0x000fe80000100a00 */
[----:B0-----:R-:W4:Y:S04]  /*395e0*/  LDL.LU R14, [R1+0x3f8] ;  /* 0x0003f800010e7983 */ /* 0x001f280000300800 */
[----:B------:R-:W4:Y:S01]  /*395f0*/  LDL.LU R15, [R1+0x3f4] ;  /* 0x0003f400010f7983 */ /* 0x000f220000300800 */
[----:B---3--:R-:W-:-:S05]  /*39600*/  IMAD.WIDE R10, R11, 0x2, R4 ;  /* 0x000000020b0a7825 */ /* 0x008fca00078e0204 */
[----:B------:R0:W-:Y:S04]  /*39610*/  STL.64 [R1+0x438], R10 ;  /* 0x0004380a01007387 */ /* 0x0001e80000100a00 */
[----:B0-----:R-:W3:Y:S04]  /*39620*/  LDL.LU R10, [R1+0x3f0] ;  /* 0x0003f000010a7983 */ /* 0x001ee80000300800 */
[----:B------:R-:W3:Y:S01]  /*39630*/  LDL.LU R11, [R1+0x3ec] ;  /* 0x0003ec00010b7983 */ /* 0x000ee20000300800 */
[----:B------:R-:W-:-:S05]  /*39640*/  IMAD.WIDE R12, R8, 0x2, R4 ;  /* 0x00000002080c7825 */ /* 0x000fca00078e0204 */
[----:B------:R0:W-:Y:S04]  /*39650*/  STL.64 [R1+0x3098], R12 ;  /* 0x0030980c01007387 */ /* 0x0001e80000100a00 */
[----:B0-----:R-:W3:Y:S04]  /*39660*/  LDL.LU R12, [R1+0x3e4] ;  /* 0x0003e400010c7983 */ /* 0x001ee80000300800 */
[----:B------:R-:W3:Y:S01]  /*39670*/  LDL.LU R13, [R1+0x3e0] ;  /* 0x0003e000010d7983 */ /* 0x000ee20000300800 */
[----:B------:R-:W-:-:S05]  /*39680*/  IMAD.WIDE R24, R6, 0x2, R4 ;  /* 0x0000000206187825 */ /* 0x000fca00078e0204 */
        /* <DEDUP_REMOVED lines=24> */
[----:B------:R-:W-:-:S04]  /*39810*/  IMAD.WIDE R20, R9, 0x2, R4 ;  /* 0x0000000209147825 */ /* 0x000fc800078e0204 */
[--C-:B------:R-:W-:Y:S01]  /*39820*/  IMAD.WIDE R18, R19, 0x2, R4.reuse ;  /* 0x0000000213127825 */ /* 0x100fe200078e0204 */
[----:B------:R-:W-:Y:S04]  /*39830*/  STL.64 [R1+0x410], R24 ;  /* 0x0004101801007387 */ /* 0x000fe80000100a00 */
[----:B------:R-:W2:Y:S04]  /*39840*/  LDL.LU R9, [R1+0x728] ;  /* 0x0007280001097983 */ /* 0x000ea80000300800 */
[----:B------:R0:W-:Y:S04]  /*39850*/  STL.64 [R1+0x3138], R22 ;  /* 0x0031381601007387 */ /* 0x0001e80000100a00 */
[----:B------:R4:W-:Y:S04]  /*39860*/  STL.64 [R1+0x408], R20 ;  /* 0x0004081401007387 */ /* 0x0009e80000100a00 */
[----:B0-----:R-:W2:Y:S04]  /*39870*/  LDL.LU R23, [R1+0x3e8] ;  /* 0x0003e80001177983 */ /* 0x001ea80000300800 */
[----:B------:R0:W-:Y:S01]  /*39880*/  STL.64 [R1+0x3158], R18 ;  /* 0x0031581201007387 */ /* 0x0001e20000100a00 */
[----:B----4-:R-:W-:-:S04]  /*39890*/  IMAD.WIDE R20, R16, 0x2, R4 ;  /* 0x0000000210147825 */ /* 0x010fc800078e0204 */
[--C-:B0-----:R-:W-:Y:S02]  /*398a0*/  IMAD.WIDE R18, R17, 0x2, R4.reuse ;  /* 0x0000000211127825 */ /* 0x101fe400078e0204 */
[----:B------:R-:W4:Y:S04]  /*398b0*/  LDL.LU.64 R16, [R1+0x3b8] ;  /* 0x0003b80001107983 */ /* 0x000f280000300a00 */
[----:B------:R0:W-:Y:S04]  /*398c0*/  STL.64 [R1+0x400], R20 ;  /* 0x0004001401007387 */ /* 0x0001e80000100a00 */
[----:B------:R1:W-:Y:S01]  /*398d0*/  STL.64 [R1+0x3178], R18 ;  /* 0x0031781201007387 */ /* 0x0003e20000100a00 */
[----:B0-----:R-:W-:-:S04]  /*398e0*/  IMAD.WIDE R20, R14, 0x2, R4 ;  /* 0x000000020e147825 */ /* 0x001fc800078e0204 */
[--C-:B-1----:R-:W-:Y:S02]  /*398f0*/  IMAD.WIDE R18, R15, 0x2, R4.reuse ;  /* 0x000000020f127825 */ /* 0x102fe400078e0204 */
[----:B------:R-:W4:Y:S04]  /*39900*/  LDL.LU.64 R14, [R1+0x1a8] ;  /* 0x0001a800010e7983 */ /* 0x000f280000300a00 */
[----:B------:R3:W-:Y:S04]  /*39910*/  STL.64 [R1+0x3f8], R20 ;  /* 0x0003f81401007387 */ /* 0x0007e80000100a00 */
[----:B------:R0:W-:Y:S01]  /*39920*/  STL.64 [R1+0x3198], R18 ;  /* 0x0031981201007387 */ /* 0x0001e20000100a00 */
[----:B---3--:R-:W-:-:S04]  /*39930*/  IMAD.WIDE R20, R10, 0x2, R4 ;  /* 0x000000020a147825 */ /* 0x008fc800078e0204 */
[--C-:B0-----:R-:W-:Y:S02]  /*39940*/  IMAD.WIDE R18, R11, 0x2, R4.reuse ;  /* 0x000000020b127825 */ /* 0x101fe400078e0204 */
[----:B------:R-:W3:Y:S04]  /*39950*/  LDL.LU.64 R10, [R1+0x3b0] ;  /* 0x0003b000010a7983 */ /* 0x000ee80000300a00 */
[----:B------:R0:W-:Y:S04]  /*39960*/  STL.64 [R1+0x3f0], R20 ;  /* 0x0003f01401007387 */ /* 0x0001e80000100a00 */
[----:B------:R1:W-:Y:S01]  /*39970*/  STL.64 [R1+0x31b8], R18 ;  /* 0x0031b81201007387 */ /* 0x0003e20000100a00 */
[----:B0-----:R-:W-:-:S04]  /*39980*/  IMAD.WIDE R20, R12, 0x2, R4 ;  /* 0x000000020c147825 */ /* 0x001fc800078e0204 */
[--C-:B-1----:R-:W-:Y:S02]  /*39990*/  IMAD.WIDE R18, R13, 0x2, R4.reuse ;  /* 0x000000020d127825 */ /* 0x102fe400078e0204 */
[----:B------:R-:W3:Y:S04]  /*399a0*/  LDL.LU.64 R12, [R1+0x1a0] ;  /* 0x0001a000010c7983 */ /* 0x000ee80000300a00 */
[----:B------:R0:W-:Y:S04]  /*399b0*/  STL.64 [R1+0x31d0], R20 ;  /* 0x0031d01401007387 */ /* 0x0001e80000100a00 */
[----:B------:R1:W-:Y:S01]  /*399c0*/  STL.64 [R1+0x3e0], R18 ;  /* 0x0003e01201007387 */ /* 0x0003e20000100a00 */
[----:B0-----:R-:W-:-:S04]  /*399d0*/  IMAD.WIDE R20, R6, 0x2, R4 ;  /* 0x0000000206147825 */ /* 0x001fc800078e0204 */
[--C-:B-1----:R-:W-:Y:S02]  /*399e0*/  IMAD.WIDE R18, R7, 0x2, R4.reuse ;  /* 0x0000000207127825 */ /* 0x102fe400078e0204 */
[----:B------:R-:W3:Y:S04]  /*399f0*/  LDL.LU.64 R6, [R1+0x3a8] ;  /* 0x0003a80001067983 */ /* 0x000ee80000300a00 */
[----:B------:R0:W-:Y:S01]  /*39a00*/  STL.64 [R1+0x31f0], R20 ;  /* 0x0031f01401007387 */ /* 0x0001e20000100a00 */
[----:B------:R-:W-:-:S03]  /*39a10*/  IMAD.WIDE R24, R8, 0x2, R4 ;  /* 0x0000000208187825 */ /* 0x000fc600078e0204 */
[----:B------:R1:W-:Y:S04]  /*39a20*/  STL.64 [R1+0x3d8], R18 ;  /* 0x0003d81201007387 */ /* 0x0003e80000100a00 */
[----:B0-----:R-:W3:Y:S01]  /*39a30*/  LDL.LU.64 R20, [R1+0x198] ;  /* 0x0001980001147983 */ /* 0x001ee20000300a00 */
[----:B-1----:R-:W-:-:S03]  /*39a40*/  IMAD.WIDE R18, R26, 0x2, R4 ;  /* 0x000000021a127825 */ /* 0x002fc600078e0204 */
[----:B------:R0:W-:Y:S04]  /*39a50*/  STL.64 [R1+0x3210], R24 ;  /* 0x0032101801007387 */ /* 0x0001e80000100a00 */
[----:B------:R1:W-:Y:S01]  /*39a60*/  STL.64 [R1+0x3d0], R18 ;  /* 0x0003d01201007387 */ /* 0x0003e20000100a00 */
[----:B0-----:R-:W-:-:S03]  /*39a70*/  IMAD.WIDE R24, R28, 0x2, R4 ;  /* 0x000000021c187825 */ /* 0x001fc600078e0204 */
[----:B------:R-:W2:Y:S01]  /*39a80*/  LDL.LU R28, [R1+0x3b3c] ;  /* 0x003b3c00011c7983 */ /* 0x000ea20000300800 */
[----:B-1----:R-:W-:-:S03]  /*39a90*/  IMAD.WIDE R18, R27, 0x2, R4 ;  /* 0x000000021b127825 */ /* 0x002fc600078e0204 */
[----:B------:R-:W3:Y:S04]  /*39aa0*/  LDL.LU.64 R26, [R1+0x3a0] ;  /* 0x0003a000011a7983 */ /* 0x000ee80000300a00 */
[----:B------:R-:W-:Y:S04]  /*39ab0*/  STL.64 [R1+0x3230], R24 ;  /* 0x0032301801007387 */ /* 0x000fe80000100a00 */
[----:B------:R0:W-:Y:S04]  /*39ac0*/  STL.64 [R1+0x3c8], R18 ;  /* 0x0003c81201007387 */ /* 0x0001e80000100a00 */
[----:B0-----:R-:W3:Y:S01]  /*39ad0*/  LDL.LU.64 R18, [R1+0x190] ;  /* 0x0001900001127983 */ /* 0x001ee20000300a00 */
[----:B------:R-:W-:-:S04]  /*39ae0*/  IMAD.WIDE R24, R2, 0x2, R4 ;  /* 0x0000000202187825 */ /* 0x000fc800078e0204 */
[--C-:B------:R-:W-:Y:S01]  /*39af0*/  IMAD.WIDE R2, R3, 0x2, R4.reuse ;  /* 0x0000000203027825 */ /* 0x100fe200078e0204 */
[----:B------:R0:W-:Y:S04]  /*39b00*/  STL.64 [R1+0x3250], R24 ;  /* 0x0032501801007387 */ /* 0x0001e80000100a00 */
[----:B------:R1:W-:Y:S01]  /*39b10*/  STL.64 [R1+0x3c0], R2 ;  /* 0x0003c00201007387 */ /* 0x0003e20000100a00 */
[----:B0-----:R-:W-:-:S03]  /*39b20*/  IMAD.WIDE R24, R29, 0x2, R4 ;  /* 0x000000021d187825 */ /* 0x001fc600078e0204 */
[----:B-1----:R-:W3:Y:S04]  /*39b30*/  LDL.LU.64 R2, [R1+0x398] ;  /* 0x0003980001027983 */ /* 0x002ee80000300a00 */
[----:B--2---:R0:W-:Y:S04]  /*39b40*/  STL [R1+0x3b38], R28 ;  /* 0x003b381c01007387 */ /* 0x0041e80000100800 */
[----:B------:R1:W-:Y:S01]  /*39b50*/  STL.64 [R1+0x3270], R24 ;  /* 0x0032701801007387 */ /* 0x0003e20000100a00 */
[----:B0-----:R-:W-:-:S04]  /*39b60*/  IMAD.WIDE R28, R0, 0x2, R4 ;  /* 0x00000002001c7825 */ /* 0x001fc800078e0204 */
[--C-:B-1----:R-:W-:Y:S02]  /*39b70*/  IMAD.WIDE R24, R9, 0x2, R4.reuse ;  /* 0x0000000209187825 */ /* 0x102fe400078e0204 */
[----:B------:R-:W2:Y:S04]  /*39b80*/  LDL.LU.64 R8, [R1+0x188] ;  /* 0x0001880001087983 */ /* 0x000ea80000300a00 */
[----:B------:R-:W-:Y:S01]  /*39b90*/  STL.64 [R1+0x3280], R28 ;  /* 0x0032801c01007387 */ /* 0x000fe20000100a00 */
[----:B------:R-:W-:-:S03]  /*39ba0*/  IMAD.WIDE R4, R23, 0x2, R4 ;  /* 0x0000000217047825 */ /* 0x000fc600078e0204 */
[----:B------:R-:W-:Y:S04]  /*39bb0*/  STL.64 [R1+0x728], R24 ;  /* 0x0007281801007387 */ /* 0x000fe80000100a00 */
[----:B------:R-:W2:Y:S04]  /*39bc0*/  LDL.LU.64 R22, [R1+0x390] ;  /* 0x0003900001167983 */ /* 0x000ea80000300a00 */
[----:B------:R-:W-:Y:S04]  /*39bd0*/  STL.64 [R1+0x3ac8], R4 ;  /* 0x003ac80401007387 */ /* 0x000fe80000100a00 */
[----:B----4-:R0:W-:Y:S01]  /*39be0*/  STL [R1+0x3aac], R16 ;  /* 0x003aac1001007387 */ /* 0x0101e20000100800 */
[----:B------:R-:W-:-:S03]  /*39bf0*/  IMAD.MOV.U32 R0, RZ, RZ, R17 ;  /* 0x000000ffff007224 */ /* 0x000fc600078e0011 */
[----:B0-----:R-:W4:Y:S04]  /*39c00*/  LDL.LU.64 R16, [R1+0x180] ;  /* 0x0001800001107983 */ /* 0x001f280000300a00 */
[----:B------:R0:W-:Y:S04]  /*39c10*/  STL [R1+0x3aa4], R0 ;  /* 0x003aa40001007387 */ /* 0x0001e80000100800 */
[----:B------:R1:W-:Y:S01]  /*39c20*/  STL [R1+0x3aa8], R14 ;  /* 0x003aa80e01007387 */ /* 0x0003e20000100800 */
[----:B0-----:R-:W-:-:S03]  /*39c30*/  IMAD.MOV.U32 R0, RZ, RZ, R15 ;  /* 0x000000ffff007224 */ /* 0x001fc600078e000f */
[----:B-1----:R-:W4:Y:S04]  /*39c40*/  LDL.LU.64 R14, [R1+0x388] ;  /* 0x00038800010e7983 */ /* 0x002f280000300a00 */
[----:B------:R0:W-:Y:S04]  /*39c50*/  STL [R1+0x3a9c], R0 ;  /* 0x003a9c0001007387 */ /* 0x0001e80000100800 */
[----:B---3--:R1:W-:Y:S01]  /*39c60*/  STL [R1+0x3aa0], R10 ;  /* 0x003aa00a01007387 */ /* 0x0083e20000100800 */
[----:B0-----:R-:W-:-:S03]  /*39c70*/  IMAD.MOV.U32 R0, RZ, RZ, R11 ;  /* 0x000000ffff007224 */ /* 0x001fc600078e000b */
[----:B-1----:R-:W3:Y:S04]  /*39c80*/  LDL.LU.64 R10, [R1+0x178] ;  /* 0x00017800010a7983 */ /* 0x002ee80000300a00 */
[----:B------:R0:W-:Y:S04]  /*39c90*/  STL [R1+0x3a94], R0 ;  /* 0x003a940001007387 */ /* 0x0001e80000100800 */
[----:B------:R1:W-:Y:S01]  /*39ca0*/  STL [R1+0x3a98], R12 ;  /* 0x003a980c01007387 */ /* 0x0003e20000100800 */
        /* <DEDUP_REMOVED lines=23> */
[----:B--2---:R1:W-:Y:S01]  /*39e20*/  STL [R1+0x3a68], R8 ;  /* 0x003a680801007387 */ /* 0x0043e20000100800 */
[----:B0-----:R-:W-:-:S03]  /*39e30*/  IMAD.MOV.U32 R0, RZ, RZ, R9 ;  /* 0x000000ffff007224 */ /* 0x001fc600078e0009 */
[----:B-1----:R-:W2:Y:S04]  /*39e40*/  LDL.LU.64 R8, [R1+0x368] ;  /* 0x0003680001087983 */ /* 0x002ea80000300a00 */
[----:B------:R0:W-:Y:S04]  /*39e50*/  STL [R1+0x3a5c], R0 ;  /* 0x003a5c0001007387 */ /* 0x0001e80000100800 */
[----:B------:R1:W-:Y:S01]  /*39e60*/  STL [R1+0x3a60], R22 ;  /* 0x003a601601007387 */ /* 0x0003e20000100800 */
[----:B0-----:R-:W-:-:S03]  /*39e70*/  IMAD.MOV.U32 R0, RZ, RZ, R23 ;  /* 0x000000ffff007224 */ /* 0x001fc600078e0017 */
[----:B-1----:R-:W2:Y:S04]  /*39e80*/  LDL.LU.64 R22, [R1+0x158] ;  /* 0x0001580001167983 */ /* 0x002ea80000300a00 */
[----:B------:R0:W-:Y:S04]  /*39e90*/  STL [R1+0x3a54], R0 ;  /* 0x003a540001007387 */ /* 0x0001e80000100800 */
[----:B----4-:R1:W-:Y:S01]  /*39ea0*/  STL [R1+0x3a58], R16 ;  /* 0x003a581001007387 */ /* 0x0103e20000100800 */
[----:B0-----:R-:W-:-:S03]  /*39eb0*/  IMAD.MOV.U32 R0, RZ, RZ, R17 ;  /* 0x000000ffff007224 */ /* 0x001fc600078e0011 */
[----:B-1----:R-:W4:Y:S04]  /*39ec0*/  LDL.LU.64 R16, [R1+0x360] ;  /* 0x0003600001107983 */ /* 0x002f280000300a00 */
        /* <DEDUP_REMOVED lines=22> */
[----:B0-----:R-:W-:-:S03]  /*3a030*/  MOV R0, R27 ;  /* 0x0000001b00007202 */ /* 0x001fc60000000f00 */
        /* <DEDUP_REMOVED lines=102> */
[----:B------:R-:W-:Y:S04]  /*3a6a0*/  STL [R1+0x3958], R22 ;  /* 0x0039581601007387 */ /* 0x000fe80000100800 */
[----:B------:R-:W2:Y:S01]  /*3a6b0*/  LDL.LU.64 R24, [R1+0x2e0] ;  /* 0x0002e00001187983 */ /* 0x000ea20000300a00 */
[----:B0-----:R-:W-:-:S05]  /*3a6c0*/  IMAD.MOV.U32 R0, RZ, RZ, R23 ;  /* 0x000000ffff007224 */ /* 0x001fca00078e0017 */
        /* <DEDUP_REMOVED lines=21> */
[----:B------:R-:W-:Y:S04]  /*3a820*/  STL [R1+0x3928], R20 ;  /* 0x0039281401007387 */ /* 0x000fe80000100800 */
[----:B------:R-:W3:Y:S01]  /*3a830*/  LDL.LU.64 R22, [R1+0x2c8] ;  /* 0x0002c80001167983 */ /* 0x000ee20000300a00 */
[----:B0-----:R-:W-:-:S05]  /*3a840*/  IMAD.MOV.U32 R0, RZ, RZ, R21 ;  /* 0x000000ffff007224 */ /* 0x001fca00078e0015 */
        /* <DEDUP_REMOVED lines=12> */
[----:B------:R2:W-:Y:S02]  /*3a910*/  STL [R1+0x3904], R0 ;  /* 0x0039040001007387 */ /* 0x0005e40000100800 */
[----:B--2---:R-:W-:Y:S02]  /*3a920*/  IMAD.MOV.U32 R0, RZ, RZ, R9 ;  /* 0x000000ffff007224 */ /* 0x004fe400078e0009 */
[----:B------:R0:W-:Y:S04]  /*3a930*/  STL [R1+0x3908], R8 ;  /* 0x0039080801007387 */ /* 0x0001e80000100800 */
[----:B------:R-:W2:Y:S04]  /*3a940*/  LDL.LU.64 R18, [R1+0x2b8] ;  /* 0x0002b80001127983 */ /* 0x000ea80000300a00 */
[----:B------:R1:W-:Y:S04]  /*3a950*/  STL [R1+0x38fc], R0 ;  /* 0x0038fc0001007387 */ /* 0x0003e80000100800 */
[----:B------:R-:W-:Y:S04]  /*3a960*/  STL [R1+0x3900], R24 ;  /* 0x0039001801007387 */ /* 0x000fe80000100800 */
[----:B0-----:R-:W2:Y:S01]  /*3a970*/  LDL.LU.64 R8, [R1+0xa8] ;  /* 0x0000a80001087983 */ /* 0x001ea20000300a00 */
[----:B-1----:R-:W-:-:S03]  /*3a980*/  IMAD.MOV.U32 R0, RZ, RZ, R25 ;  /* 0x000000ffff007224 */ /* 0x002fc600078e0019 */
[----:B----4-:R-:W-:Y:S04]  /*3a990*/  STL [R1+0x38f8], R16 ;  /* 0x0038f81001007387 */ /* 0x010fe80000100800 */
[----:B------:R0:W-:Y:S02]  /*3a9a0*/  STL [R1+0x38f4], R0 ;  /* 0x0038f40001007387 */ /* 0x0001e40000100800 */
[----:B0-----:R-:W-:Y:S02]  /*3a9b0*/  IMAD.MOV.U32 R0, RZ, RZ, R17 ;  /* 0x000000ffff007224 */ /* 0x001fe400078e0011 */
[----:B------:R-:W4:Y:S04]  /*3a9c0*/  LDL.LU.64 R16, [R1+0x2b0] ;  /* 0x0002b00001107983 */ /* 0x000f280000300a00 */
        /* <DEDUP_REMOVED lines=32> */
[----:B------:R2:W-:Y:S02]  /*3abd0*/  STL [R1+0x38ac], R0 ;  /* 0x0038ac0001007387 */ /* 0x0005e40000100800 */
[----:B--2---:R-:W-:Y:S02]  /*3abe0*/  IMAD.MOV.U32 R0, RZ, RZ, R19 ;  /* 0x000000ffff007224 */ /* 0x004fe400078e0013 */
[----:B------:R0:W-:Y:S04]  /*3abf0*/  STL [R1+0x38b0], R18 ;  /* 0x0038b01201007387 */ /* 0x0001e80000100800 */
[----:B------:R-:W-:Y:S04]  /*3ac00*/  STL [R1+0x38a8], R8 ;  /* 0x0038a80801007387 */ /* 0x000fe80000100800 */
[----:B------:R1:W-:Y:S04]  /*3ac10*/  STL [R1+0x38a4], R0 ;  /* 0x0038a40001007387 */ /* 0x0003e80000100800 */
[----:B0-----:R-:W2:Y:S01]  /*3ac20*/  LDL.LU.64 R18, [R1+0x80] ;  /* 0x0000800001127983 */ /* 0x001ea20000300a00 */
[----:B-1----:R-:W-:-:S03]  /*3ac30*/  MOV R0, R9 ;  /* 0x0000000900007202 */ /* 0x002fc60000000f00 */
[----:B------:R-:W2:Y:S04]  /*3ac40*/  LDL.LU.64 R8, [R1+0x288] ;  /* 0x0002880001087983 */ /* 0x000ea80000300a00 */
[----:B------:R0:W-:Y:S04]  /*3ac50*/  STL [R1+0x389c], R0 ;  /* 0x00389c0001007387 */ /* 0x0001e80000100800 */
[----:B----4-:R1:W-:Y:S04]  /*3ac60*/  STL [R1+0x38a0], R16 ;  /* 0x0038a01001007387 */ /* 0x0103e80000100800 */
[----:B------:R-:W4:Y:S01]  /*3ac70*/  LDL.LU.64 R24, [R1+0x78] ;  /* 0x0000780001187983 */ /* 0x000f220000300a00 */
[----:B0-----:R-:W-:-:S05]  /*3ac80*/  IMAD.MOV.U32 R0, RZ, RZ, R17 ;  /* 0x000000ffff007224 */ /* 0x001fca00078e0011 */
[----:B------:R0:W-:Y:S04]  /*3ac90*/  STL [R1+0x3894], R0 ;  /* 0x0038940001007387 */ /* 0x0001e80000100800 */
[----:B------:R-:W-:Y:S04]  /*3aca0*/  STL [R1+0x3898], R14 ;  /* 0x0038980e01007387 */ /* 0x000fe80000100800 */
[----:B-1----:R-:W4:Y:S01]  /*3acb0*/  LDL.LU.64 R16, [R1+0x280] ;  /* 0x0002800001107983 */ /* 0x002f220000300a00 */
[----:B0-----:R-:W-:-:S05]  /*3acc0*/  IMAD.MOV.U32 R0, RZ, RZ, R15 ;  /* 0x000000ffff007224 */ /* 0x001fca00078e000f */
[----:B------:R0:W-:Y:S04]  /*3acd0*/  STL [R1+0x388c], R0 ;  /* 0x00388c0001007387 */ /* 0x0001e80000100800 */
[----:B---3--:R1:W-:Y:S01]  /*3ace0*/  STL [R1+0x3890], R10 ;  /* 0x0038900a01007387 */ /* 0x0083e20000100800 */
[----:B0-----:R-:W-:-:S03]  /*3acf0*/  IMAD.MOV.U32 R0, RZ, RZ, R11 ;  /* 0x000000ffff007224 */ /* 0x001fc600078e000b */
[----:B-1----:R-:W3:Y:S04]  /*3ad00*/  LDL.LU.64 R10, [R1+0x70] ;  /* 0x00007000010a7983 */ /* 0x002ee80000300a00 */
[----:B------:R0:W-:Y:S04]  /*3ad10*/  STL [R1+0x3884], R0 ;  /* 0x0038840001007387 */ /* 0x0001e80000100800 */
[----:B------:R1:W-:Y:S04]  /*3ad20*/  STL [R1+0x3888], R12 ;  /* 0x0038880c01007387 */ /* 0x0003e80000100800 */
[----:B------:R-:W3:Y:S01]  /*3ad30*/  LDL.LU.64 R14, [R1+0x278] ;  /* 0x00027800010e7983 */ /* 0x000ee20000300a00 */
[----:B0-----:R-:W-:-:S05]  /*3ad40*/  IMAD.MOV.U32 R0, RZ, RZ, R13 ;  /* 0x000000ffff007224 */ /* 0x001fca00078e000d */
[----:B------:R0:W-:Y:S04]  /*3ad50*/  STL [R1+0x387c], R0 ;  /* 0x00387c0001007387 */ /* 0x0001e80000100800 */
[----:B------:R0:W-:Y:S04]  /*3ad60*/  STL [R1+0x3880], R6 ;  /* 0x0038800601007387 */ /* 0x0001e80000100800 */
[----:B-1----:R-:W3:Y:S01]  /*3ad70*/  LDL.LU.64 R12, [R1+0x68] ;  /* 0x00006800010c7983 */ /* 0x002ee20000300a00 */
[----:B0-----:R-:W-:-:S03]  /*3ad80*/  IMAD.MOV.U32 R0, RZ, RZ, R7 ;  /* 0x000000ffff007224 */ /* 0x001fc600078e0007 */
[----:B------:R-:W-:Y:S04]  /*3ad90*/  STL [R1+0x3878], R22 ;  /* 0x0038781601007387 */ /* 0x000fe80000100800 */
[----:B------:R0:W-:Y:S04]  /*3ada0*/  STL [R1+0x3874], R0 ;  /* 0x0038740001007387 */ /* 0x0001e80000100800 */
[----:B------:R-:W3:Y:S01]  /*3adb0*/  LDL.LU.64 R6, [R1+0x270] ;  /* 0x0002700001067983 */ /* 0x000ee20000300a00 */
        /* <DEDUP_REMOVED lines=13> */
[----:B------:R-:W3:Y:S04]  /*3ae90*/  LDL.LU.64 R2, [R1+0x260] ;  /* 0x0002600001027983 */ /* 0x000ee80000300a00 */
[----:B------:R2:W-:Y:S02]  /*3aea0*/  STL [R1+0x3854], R0 ;  /* 0x0038540001007387 */ /* 0x0005e40000100800 */
[----:B--2---:R-:W-:Y:S02]  /*3aeb0*/  IMAD.MOV.U32 R0, RZ, RZ, R19 ;  /* 0x000000ffff007224 */ /* 0x004fe400078e0013 */
[----:B------:R0:W-:Y:S04]  /*3aec0*/  STL [R1+0x3858], R18 ;  /* 0x0038581201007387 */ /* 0x0001e80000100800 */
[----:B------:R-:W-:Y:S04]  /*3aed0*/  STL [R1+0x3850], R8 ;  /* 0x0038500801007387 */ /* 0x000fe80000100800 */
[----:B------:R1:W-:Y:S04]  /*3aee0*/  STL [R1+0x384c], R0 ;  /* 0x00384c0001007387 */ /* 0x0003e80000100800 */
[----:B0-----:R-:W2:Y:S01]  /*3aef0*/  LDL.LU.64 R18, [R1+0x50] ;  /* 0x0000500001127983 */ /* 0x001ea20000300a00 */
[----:B-1----:R-:W-:-:S03]  /*3af00*/  IMAD.MOV.U32 R0, RZ, RZ, R9 ;  /* 0x000000ffff007224 */ /* 0x002fc600078e0009 */
[----:B----4-:R-:W-:Y:S04]  /*3af10*/  STL [R1+0x3848], R24 ;  /* 0x0038481801007387 */ /* 0x010fe80000100800 */
[----:B------:R0:W-:Y:S04]  /*3af20*/  STL [R1+0x3844], R0 ;  /* 0x0038440001007387 */ /* 0x0001e80000100800 */
[----:B------:R-:W4:Y:S01]  /*3af30*/  LDL.LU.64 R8, [R1+0x258] ;  /* 0x0002580001087983 */ /* 0x000f220000300a00 */
[----:B0-----:R-:W-:-:S03]  /*3af40*/  IMAD.MOV.U32 R0, RZ, RZ, R25 ;  /* 0x000000ffff007224 */ /* 0x001fc600078e0019 */
[----:B------:R-:W-:Y:S04]  /*3af50*/  STL [R1+0x3840], R16 ;  /* 0x0038401001007387 */ /* 0x000fe80000100800 */
[----:B------:R0:W-:Y:S02]  /*3af60*/  STL [R1+0x383c], R0 ;  /* 0x00383c0001007387 */ /* 0x0001e40000100800 */
[----:B0-----:R-:W-:Y:S02]  /*3af70*/  IMAD.MOV.U32 R0, RZ, RZ, R17 ;  /* 0x000000ffff007224 */ /* 0x001fe400078e0011 */
[----:B------:R-:W4:Y:S04]  /*3af80*/  LDL.LU.64 R16, [R1+0x48] ;  /* 0x0000480001107983 */ /* 0x000f280000300a00 */
[----:B------:R3:W-:Y:S02]  /*3af90*/  STL [R1+0x3834], R0 ;  /* 0x0038340001007387 */ /* 0x0007e40000100800 */
[----:B---3--:R-:W-:-:S02]  /*3afa0*/  IMAD.MOV.U32 R0, RZ, RZ, R11 ;  /* 0x000000ffff007224 */ /* 0x008fc400078e000b */
[----:B------:R0:W-:Y:S04]  /*3afb0*/  STL [R1+0x3838], R10 ;  /* 0x0038380a01007387 */ /* 0x0001e80000100800 */
[----:B0-----:R-:W3:Y:S04]  /*3afc0*/  LDL.LU.64 R10, [R1+0x250] ;  /* 0x00025000010a7983 */ /* 0x001ee80000300a00 */
[----:B------:R0:W-:Y:S04]  /*3afd0*/  STL [R1+0x382c], R0 ;  /* 0x00382c0001007387 */ /* 0x0001e80000100800 */
[----:B------:R1:W-:Y:S04]  /*3afe0*/  STL [R1+0x3830], R14 ;  /* 0x0038300e01007387 */ /* 0x0003e80000100800 */
[----:B------:R-:W-:Y:S01]  /*3aff0*/  STL [R1+0x3828], R12 ;  /* 0x0038280c01007387 */ /* 0x000fe20000100800 */
[----:B0-----:R-:W-:-:S05]  /*3b000*/  IMAD.MOV.U32 R0, RZ, RZ, R15 ;  /* 0x000000ffff007224 */ /* 0x001fca00078e000f */
[----:B------:R0:W-:Y:S04]  /*3b010*/  STL [R1+0x3824], R0 ;  /* 0x0038240001007387 */ /* 0x0001e80000100800 */
[----:B-1----:R-:W3:Y:S04]  /*3b020*/  LDL.LU.64 R14, [R1+0x40] ;  /* 0x00004000010e7983 */ /* 0x002ee80000300a00 */
[----:B------:R-:W-:Y:S01]  /*3b030*/  STL [R1+0x3820], R6 ;  /* 0x0038200601007387 */ /* 0x000fe20000100800 */
[----:B0-----:R-:W-:-:S05]  /*3b040*/  IMAD.MOV.U32 R0, RZ, RZ, R13 ;  /* 0x000000ffff007224 */ /* 0x001fca00078e000d */
[----:B------:R0:W-:Y:S04]  /*3b050*/  STL [R1+0x381c], R0 ;  /* 0x00381c0001007387 */ /* 0x0001e80000100800 */
[----:B------:R-:W3:Y:S04]  /*3b060*/  LDL.LU.64 R12, [R1+0x248] ;  /* 0x00024800010c7983 */ /* 0x000ee80000300a00 */
[----:B------:R-:W-:Y:S01]  /*3b070*/  STL [R1+0x3818], R22 ;  /* 0x0038181601007387 */ /* 0x000fe20000100800 */
[----:B0-----:R-:W-:-:S05]  /*3b080*/  IMAD.MOV.U32 R0, RZ, RZ, R7 ;  /* 0x000000ffff007224 */ /* 0x001fca00078e0007 */
[----:B------:R0:W-:Y:S04]  /*3b090*/  STL [R1+0x3814], R0 ;  /* 0x0038140001007387 */ /* 0x0001e80000100800 */
[----:B------:R-:W3:Y:S04]  /*3b0a0*/  LDL.LU.64 R6, [R1+0x38] ;  /* 0x0000380001067983 */ /* 0x000ee80000300a00 */
[----:B------:R-:W-:Y:S01]  /*3b0b0*/  STL [R1+0x3810], R26 ;  /* 0x0038101a01007387 */ /* 0x000fe20000100800 */
[----:B0-----:R-:W-:-:S05]  /*3b0c0*/  IMAD.MOV.U32 R0, RZ, RZ, R23 ;  /* 0x000000ffff007224 */ /* 0x001fca00078e0017 */
[----:B------:R0:W-:Y:S02]  /*3b0d0*/  STL [R1+0x380c], R0 ;  /* 0x00380c0001007387 */ /* 0x0001e40000100800 */
[----:B0-----:R-:W-:Y:S02]  /*3b0e0*/  IMAD.MOV.U32 R0, RZ, RZ, R27 ;  /* 0x000000ffff007224 */ /* 0x001fe400078e001b */
[----:B------:R-:W3:Y:S04]  /*3b0f0*/  LDL.LU.64 R26, [R1+0x240] ;  /* 0x00024000011a7983 */ /* 0x000ee80000300a00 */
[----:B------:R0:W-:Y:S04]  /*3b100*/  STL [R1+0x3804], R0 ;  /* 0x0038040001007387 */ /* 0x0001e80000100800 */
[----:B------:R-:W-:Y:S04]  /*3b110*/  STL [R1+0x3808], R20 ;  /* 0x0038081401007387 */ /* 0x000fe80000100800 */
[----:B------:R-:W-:Y:S01]  /*3b120*/  STL [R1+0x3800], R2 ;  /* 0x0038000201007387 */ /* 0x000fe20000100800 */
[----:B0-----:R-:W-:-:S05]  /*3b130*/  IMAD.MOV.U32 R0, RZ, RZ, R21 ;  /* 0x000000ffff007224 */ /* 0x001fca00078e0015 */
[----:B------:R0:W-:Y:S04]  /*3b140*/  STL [R1+0x37fc], R0 ;  /* 0x0037fc0001007387 */ /* 0x0001e80000100800 */
[----:B------:R-:W3:Y:S01]  /*3b150*/  LDL.LU.64 R28, [R1+0x30] ;  /* 0x00003000011c7983 */ /* 0x000ee20000300a00 */
[----:B0-----:R-:W-:-:S03]  /*3b160*/  IMAD.MOV.U32 R0, RZ, RZ, R3 ;  /* 0x000000ffff007224 */ /* 0x001fc600078e0003 */
[----:B------:R-:W3:Y:S04]  /*3b170*/  LDL.LU.64 R2, [R1+0x238] ;  /* 0x0002380001027983 */ /* 0x000ee80000300a00 */
[----:B------:R2:W-:Y:S02]  /*3b180*/  STL [R1+0x37f4], R0 ;  /* 0x0037f40001007387 */ /* 0x0005e40000100800 */
[----:B--2---:R-:W-:Y:S02]  /*3b190*/  IMAD.MOV.U32 R0, RZ, RZ, R19 ;  /* 0x000000ffff007224 */ /* 0x004fe400078e0013 */
[----:B------:R-:W-:Y:S04]  /*3b1a0*/  STL [R1+0x37f8], R18 ;  /* 0x0037f81201007387 */ /* 0x000fe80000100800 */
[----:B------:R-:W2:Y:S04]  /*3b1b0*/  LDL.LU.64 R24, [R1+0x28] ;  /* 0x0000280001187983 */ /* 0x000ea80000300a00 */
[----:B------:R0:W-:Y:S04]  /*3b1c0*/  STL [R1+0x37ec], R0 ;  /* 0x0037ec0001007387 */ /* 0x0001e80000100800 */
[----:B----4-:R1:W-:Y:S04]  /*3b1d0*/  STL [R1+0x37f0], R8 ;  /* 0x0037f00801007387 */ /* 0x0103e80000100800 */
[----:B------:R-:W4:Y:S01]  /*3b1e0*/  LDL.LU.64 R22, [R1+0x230] ;  /* 0x0002300001167983 */ /* 0x000f220000300a00 */
[----:B0-----:R-:W-:-:S03]  /*3b1f0*/  IMAD.MOV.U32 R0, RZ, RZ, R9 ;  /* 0x000000ffff007224 */ /* 0x001fc600078e0009 */
[----:B------:R-:W4:Y:S04]  /*3b200*/  LDL.LU.64 R20, [R1+0x20] ;  /* 0x0000200001147983 */ /* 0x000f280000300a00 */
[----:B------:R0:W-:Y:S04]  /*3b210*/  STL [R1+0x37e4], R0 ;  /* 0x0037e40001007387 */ /* 0x0001e80000100800 */
[----:B------:R-:W-:Y:S04]  /*3b220*/  STL [R1+0x37e8], R16 ;  /* 0x0037e81001007387 */ /* 0x000fe80000100800 */
[----:B-1----:R-:W4:Y:S01]  /*3b230*/  LDL.LU.64 R8, [R1+0x228] ;  /* 0x0002280001087983 */ /* 0x002f220000300a00 */
[----:B0-----:R-:W-:-:S03]  /*3b240*/  IMAD.MOV.U32 R0, RZ, RZ, R17 ;  /* 0x000000ffff007224 */ /* 0x001fc600078e0011 */
[----:B---3--:R-:W-:Y:S04]  /*3b250*/  STL [R1+0x37e0], R10 ;  /* 0x0037e00a01007387 */ /* 0x008fe80000100800 */
[----:B------:R0:W-:Y:S04]  /*3b260*/  STL [R1+0x37dc], R0 ;  /* 0x0037dc0001007387 */ /* 0x0001e80000100800 */
[----:B------:R-:W3:Y:S01]  /*3b270*/  LDL.LU.64 R18, [R1+0x18] ;  /* 0x0000180001127983 */ /* 0x000ee20000300a00 */
[----:B0-----:R-:W-:-:S03]  /*3b280*/  IMAD.MOV.U32 R0, RZ, RZ, R11 ;  /* 0x000000ffff007224 */ /* 0x001fc600078e000b */
[----:B------:R-:W3:Y:S04]  /*3b290*/  LDL.LU.64 R10, [R1+0x220] ;  /* 0x00022000010a7983 */ /* 0x000ee80000300a00 */
[----:B------:R0:W-:Y:S04]  /*3b2a0*/  STL [R1+0x37d4], R0 ;  /* 0x0037d40001007387 */ /* 0x0001e80000100800 */
[----:B------:R-:W-:Y:S04]  /*3b2b0*/  STL [R1+0x37d8], R14 ;  /* 0x0037d80e01007387 */ /* 0x000fe80000100800 */
        /* <DEDUP_REMOVED lines=8> */
[----:B------:R-:W3:Y:S04]  /*3b340*/  LDL.LU.64 R14, [R1+0x8] ;  /* 0x00000800010e7983 */ /* 0x000ee80000300a00 */
[----:B------:R-:W3:Y:S01]  /*3b350*/  LDL.LU.64 R12, [R1+0x210] ;  /* 0x00021000010c7983 */ /* 0x000ee20000300a00 */
[----:B0-----:R-:W-:-:S05]  /*3b360*/  IMAD.MOV.U32 R0, RZ, RZ, R7 ;  /* 0x000000ffff007224 */ /* 0x001fca00078e0007 */
[----:B------:R0:W-:Y:S04]  /*3b370*/  STL [R1+0x37bc], R0 ;  /* 0x0037bc0001007387 */ /* 0x0001e80000100800 */
[----:B------:R1:W-:Y:S04]  /*3b380*/  STL [R1+0x37c0], R26 ;  /* 0x0037c01a01007387 */ /* 0x0003e80000100800 */
[----:B------:R-:W3:Y:S01]  /*3b390*/  LDL.LU.64 R6, [R1] ;  /* 0x0000000001067983 */ /* 0x000ee20000300a00 */
[----:B0-----:R-:W-:-:S03]  /*3b3a0*/  IMAD.MOV.U32 R0, RZ, RZ, R27 ;  /* 0x000000ffff007224 */ /* 0x001fc600078e001b */
[----:B-1----:R-:W3:Y:S04]  /*3b3b0*/  LDL.LU.64 R26, [R1+0x208] ;  /* 0x00020800011a7983 */ /* 0x002ee80000300a00 */
[----:B------:R0:W-:Y:S04]  /*3b3c0*/  STL [R1+0x37b4], R0 ;  /* 0x0037b40001007387 */ /* 0x0001e80000100800 */
[----:B------:R1:W-:Y:S01]  /*3b3d0*/  STL [R1+0x37b8], R28 ;  /* 0x0037b81c01007387 */ /* 0x0003e20000100800 */
[----:B0-----:R-:W-:-:S03]  /*3b3e0*/  IMAD.MOV.U32 R0, RZ, RZ, R29 ;  /* 0x000000ffff007224 */ /* 0x001fc600078e001d */
[----:B-1----:R-:W3:Y:S04]  /*3b3f0*/  LDL.LU R28, [R1+0x3b38] ;  /* 0x003b3800011c7983 */ /* 0x002ee80000300800 */
[----:B------:R-:W-:Y:S04]  /*3b400*/  STL [R1+0x37b0], R2 ;  /* 0x0037b00201007387 */ /* 0x000fe80000100800 */
[----:B------:R0:W-:Y:S02]  /*3b410*/  STL [R1+0x37ac], R0 ;  /* 0x0037ac0001007387 */ /* 0x0001e40000100800 */
[----:B0-----:R-:W-:-:S02]  /*3b420*/  IMAD.MOV.U32 R0, RZ, RZ, R3 ;  /* 0x000000ffff007224 */ /* 0x001fc400078e0003 */
[----:B------:R-:W3:Y:S04]  /*3b430*/  LDL.LU.64 R2, [R1+0x200] ;  /* 0x0002000001027983 */ /* 0x000ee80000300a00 */
[----:B------:R2:W-:Y:S02]  /*3b440*/  STL [R1+0x37a4], R0 ;  /* 0x0037a40001007387 */ /* 0x0005e40000100800 */
[----:B--2---:R-:W-:Y:S02]  /*3b450*/  IMAD.MOV.U32 R0, RZ, RZ, R25 ;  /* 0x000000ffff007224 */ /* 0x004fe400078e0019 */
[----:B------:R0:W-:Y:S04]  /*3b460*/  STL [R1+0x37a8], R24 ;  /* 0x0037a81801007387 */ /* 0x0001e80000100800 */
[----:B0-----:R-:W2:Y:S04]  /*3b470*/  LDL.LU.64 R24, [R1+0x3b30] ;  /* 0x003b300001187983 */ /* 0x001ea80000300a00 */
[----:B----4-:R-:W-:Y:S04]  /*3b480*/  STL [R1+0x37a0], R22 ;  /* 0x0037a01601007387 */ /* 0x010fe80000100800 */
[----:B------:R0:W-:Y:S02]  /*3b490*/  STL [R1+0x379c], R0 ;  /* 0x00379c0001007387 */ /* 0x0001e40000100800 */
[----:B0-----:R-:W-:-:S02]  /*3b4a0*/  IMAD.MOV.U32 R0, RZ, RZ, R23 ;  /* 0x000000ffff007224 */ /* 0x001fc400078e0017 */
[----:B------:R-:W4:Y:S04]  /*3b4b0*/  LDL.LU.64 R22, [R1+0x3b28] ;  /* 0x003b280001167983 */ /* 0x000f280000300a00 */
[----:B------:R-:W-:Y:S04]  /*3b4c0*/  STL [R1+0x3798], R20 ;  /* 0x0037981401007387 */ /* 0x000fe80000100800 */
[----:B------:R0:W-:Y:S02]  /*3b4d0*/  STL [R1+0x3794], R0 ;  /* 0x0037940001007387 */ /* 0x0001e40000100800 */
[----:B0-----:R-:W-:-:S02]  /*3b4e0*/  IMAD.MOV.U32 R0, RZ, RZ, R21 ;  /* 0x000000ffff007224 */ /* 0x001fc400078e0015 */
[----:B------:R-:W2:Y:S04]  /*3b4f0*/  LDL.LU.64 R20, [R1+0x3b20] ;  /* 0x003b200001147983 */ /* 0x000ea80000300a00 */
[----:B------:R-:W-:Y:S04]  /*3b500*/  STL [R1+0x3790], R8 ;  /* 0x0037900801007387 */ /* 0x000fe80000100800 */
[----:B------:R0:W-:Y:S02]  /*3b510*/  STL [R1+0x378c], R0 ;  /* 0x00378c0001007387 */ /* 0x0001e40000100800 */
[----:B0-----:R-:W-:-:S02]  /*3b520*/  IMAD.MOV.U32 R0, RZ, RZ, R9 ;  /* 0x000000ffff007224 */ /* 0x001fc400078e0009 */
[----:B------:R-:W4:Y:S04]  /*3b530*/  LDL.LU.64 R8, [R1+0x1f0] ;  /* 0x0001f00001087983 */ /* 0x000f280000300a00 */
[----:B------:R3:W-:Y:S02]  /*3b540*/  STL [R1+0x3784], R0 ;  /* 0x0037840001007387 */ /* 0x0007e40000100800 */
[----:B---3--:R-:W-:Y:S02]  /*3b550*/  IMAD.MOV.U32 R0, RZ, RZ, R19 ;  /* 0x000000ffff007224 */ /* 0x008fe400078e0013 */
[----:B------:R0:W-:Y:S04]  /*3b560*/  STL [R1+0x3788], R18 ;  /* 0x0037881201007387 */ /* 0x0001e80000100800 */
[----:B0-----:R-:W3:Y:S04]  /*3b570*/  LDL.LU.64 R18, [R1+0x3b18] ;  /* 0x003b180001127983 */ /* 0x001ee80000300a00 */
[----:B------:R-:W-:Y:S04]  /*3b580*/  STL [R1+0x3780], R10 ;  /* 0x0037800a01007387 */ /* 0x000fe80000100800 */
[----:B------:R0:W-:Y:S04]  /*3b590*/  STL [R1+0x377c], R0 ;  /* 0x00377c0001007387 */ /* 0x0001e80000100800 */
[----:B------:R-:W-:Y:S01]  /*3b5a0*/  STL [R1+0x3778], R16 ;  /* 0x0037781001007387 */ /* 0x000fe20000100800 */
[----:B0-----:R-:W-:-:S05]  /*3b5b0*/  IMAD.MOV.U32 R0, RZ, RZ, R11 ;  /* 0x000000ffff007224 */ /* 0x001fca00078e000b */
[----:B------:R0:W-:Y:S04]  /*3b5c0*/  STL [R1+0x3774], R0 ;  /* 0x0037740001007387 */ /* 0x0001e80000100800 */
[----:B------:R-:W2:Y:S01]  /*3b5d0*/  LDL.LU.64 R10, [R1+0x1e8] ;  /* 0x0001e800010a7983 */ /* 0x000ea20000300a00 */
[----:B0-----:R-:W-:-:S03]  /*3b5e0*/  IMAD.MOV.U32 R0, RZ, RZ, R17 ;  /* 0x000000ffff007224 */ /* 0x001fc600078e0011 */
[----:B------:R-:W3:Y:S04]  /*3b5f0*/  LDL.LU.64 R16, [R1+0x3b10] ;  /* 0x003b100001107983 */ /* 0x000ee80000300a00 */
[----:B------:R-:W-:Y:S04]  /*3b600*/  STL [R1+0x3770], R4 ;  /* 0x0037700401007387 */ /* 0x000fe80000100800 */
[----:B------:R0:W-:Y:S02]  /*3b610*/  STL [R1+0x376c], R0 ;  /* 0x00376c0001007387 */ /* 0x0001e40000100800 */
[----:B0-----:R-:W-:-:S02]  /*3b620*/  IMAD.MOV.U32 R0, RZ, RZ, R5 ;  /* 0x000000ffff007224 */ /* 0x001fc400078e0005 */
[----:B------:R-:W3:Y:S04]  /*3b630*/  LDL.LU.64 R4, [R1+0x1e0] ;  /* 0x0001e00001047983 */ /* 0x000ee80000300a00 */
[----:B------:R0:W-:Y:S04]  /*3b640*/  STL [R1+0x3764], R0 ;  /* 0x0037640001007387 */ /* 0x0001e80000100800 */
[----:B------:R1:W-:Y:S01]  /*3b650*/  STL [R1+0x3768], R14 ;  /* 0x0037680e01007387 */ /* 0x0003e20000100800 */
[----:B0-----:R-:W-:-:S03]  /*3b660*/  IMAD.MOV.U32 R0, RZ, RZ, R15 ;  /* 0x000000ffff007224 */ /* 0x001fc600078e000f */
[----:B-1----:R-:W3:Y:S04]  /*3b670*/  LDL.LU.64 R14, [R1+0x3b08] ;  /* 0x003b0800010e7983 */ /* 0x002ee80000300a00 */
[----:B------:R-:W-:Y:S04]  /*3b680*/  STL [R1+0x3760], R12 ;  /* 0x0037600c01007387 */ /* 0x000fe80000100800 */
[----:B------:R0:W-:Y:S02]  /*3b690*/  STL [R1+0x375c], R0 ;  /* 0x00375c0001007387 */ /* 0x0001e40000100800 */
[----:B0-----:R-:W-:-:S02]  /*3b6a0*/  IMAD.MOV.U32 R0, RZ, RZ, R13 ;  /* 0x000000ffff007224 */ /* 0x001fc400078e000d */
[----:B------:R-:W3:Y:S04]  /*3b6b0*/  LDL.LU.64 R12, [R1+0x3b00] ;  /* 0x003b0000010c7983 */ /* 0x000ee80000300a00 */
[----:B------:R-:W-:Y:S04]  /*3b6c0*/  STL [R1+0x3758], R6 ;  /* 0x0037580601007387 */ /* 0x000fe80000100800 */
[----:B------:R0:W-:Y:S02]  /*3b6d0*/  STL [R1+0x3754], R0 ;  /* 0x0037540001007387 */ /* 0x0001e40000100800 */
[----:B0-----:R-:W-:-:S02]  /*3b6e0*/  IMAD.MOV.U32 R0, RZ, RZ, R7 ;  /* 0x000000ffff007224 */ /* 0x001fc400078e0007 */
[----:B------:R-:W4:Y:S04]  /*3b6f0*/  LDL.LU.64 R6, [R1+0x3af8] ;  /* 0x003af80001067983 */ /* 0x000f280000300a00 */
[----:B------:R-:W-:Y:S04]  /*3b700*/  STL [R1+0x3750], R26 ;  /* 0x0037501a01007387 */ /* 0x000fe80000100800 */
[----:B------:R0:W-:Y:S02]  /*3b710*/  STL [R1+0x374c], R0 ;  /* 0x00374c0001007387 */ /* 0x0001e40000100800 */
[----:B0-----:R-:W-:-:S02]  /*3b720*/  IMAD.MOV.U32 R0, RZ, RZ, R27 ;  /* 0x000000ffff007224 */ /* 0x001fc400078e001b */
[----:B------:R-:W2:Y:S04]  /*3b730*/  LDL.LU.64 R26, [R1+0x3af0] ;  /* 0x003af000011a7983 */ /* 0x000ea80000300a00 */
[----:B--2---:R-:W-:Y:S04]  /*3b740*/  STL [R1+0x3748], R26 ;  /* 0x0037481a01007387 */ /* 0x004fe80000100800 */
[----:B------:R0:W-:Y:S04]  /*3b750*/  STL [R1+0x3744], R0 ;  /* 0x0037440001007387 */ /* 0x0001e80000100800 */
[----:B------:R1:W-:Y:S01]  /*3b760*/  STL [R1+0x373c], R27 ;  /* 0x00373c1b01007387 */ /* 0x0003e20000100800 */
[----:B0-----:R-:W-:-:S03]  /*3b770*/  IMAD.MOV.U32 R0, RZ, RZ, R3 ;  /* 0x000000ffff007224 */ /* 0x001fc600078e0003 */
[----:B-1----:R-:W2:Y:S04]  /*3b780*/  LDL.LU.64 R26, [R1+0x1f8] ;  /* 0x0001f800011a7983 */ /* 0x002ea80000300a00 */
[----:B------:R0:W-:Y:S04]  /*3b790*/  STL [R1+0x3740], R2 ;  /* 0x0037400201007387 */ /* 0x0001e80000100800 */
[----:B0-----:R-:W3:Y:S04]  /*3b7a0*/  LDL.LU.64 R2, [R1+0x3ae8] ;  /* 0x003ae80001027983 */ /* 0x001ee80000300a00 */
[----:B---3--:R-:W-:Y:S04]  /*3b7b0*/  STL [R1+0x3738], R2 ;  /* 0x0037380201007387 */ /* 0x008fe80000100800 */
[----:B------:R2:W-:Y:S04]  /*3b7c0*/  STL [R1+0x3734], R0 ;  /* 0x0037340001007387 */ /* 0x0005e80000100800 */
[----:B------:R0:W-:Y:S01]  /*3b7d0*/  STL [R1+0x372c], R3 ;  /* 0x00372c0301007387 */ /* 0x0001e20000100800 */
[----:B--2---:R-:W-:-:S03]  /*3b7e0*/  IMAD.MOV.U32 R0, RZ, RZ, R27 ;  /* 0x000000ffff007224 */ /* 0x004fc600078e001b */
[----:B0-----:R-:W2:Y:S04]  /*3b7f0*/  LDL.LU.64 R2, [R1+0x1c8] ;  /* 0x0001c80001027983 */ /* 0x001ea80000300a00 */
[----:B------:R-:W-:Y:S04]  /*3b800*/  STL [R1+0x3730], R26 ;  /* 0x0037301a01007387 */ /* 0x000fe80000100800 */
[----:B----4-:R-:W-:Y:S04]  /*3b810*/  STL [R1+0x3728], R6 ;  /* 0x0037280601007387 */ /* 0x010fe80000100800 */
[----:B------:R-:W-:Y:S04]  /*3b820*/  STL [R1+0x3724], R0 ;  /* 0x0037240001007387 */ /* 0x000fe80000100800 */
[----:B------:R0:W-:Y:S04]  /*3b830*/  STL [R1+0x371c], R7 ;  /* 0x00371c0701007387 */ /* 0x0001e80000100800 */
[----:B0-----:R-:W3:Y:S04]  /*3b840*/  LDL.LU.64 R6, [R1+0x1d0] ;  /* 0x0001d00001067983 */ /* 0x001ee80000300a00 */
[----:B------:R0:W-:Y:S04]  /*3b850*/  STL [R1+0x3720], R8 ;  /* 0x0037200801007387 */ /* 0x0001e80000100800 */
[----:B------:R-:W4:Y:S01]  /*3b860*/  LDL.LU.64 R26, [R1+0x1c0] ;  /* 0x0001c000011a7983 */ /* 0x000f220000300a00 */
[----:B------:R-:W-:-:S03]  /*3b870*/  IMAD.MOV.U32 R0, RZ, RZ, R9 ;  /* 0x000000ffff007224 */ /* 0x000fc600078e0009 */
[----:B0-----:R-:W2:Y:S04]  /*3b880*/  LDL.LU.64 R8, [R1+0x3ae0] ;  /* 0x003ae00001087983 */ /* 0x001ea80000300a00 */
        /* <DEDUP_REMOVED lines=9> */
[----:B------:R-:W-:Y:S04]  /*3b920*/  STL [R1+0x36fc], R11 ;  /* 0x0036fc0b01007387 */ /* 0x000fe80000100800 */
[----:B------:R1:W-:Y:S04]  /*3b930*/  STL [R1+0x3700], R4 ;  /* 0x0037000401007387 */ /* 0x0003e80000100800 */
[----:B------:R-:W-:Y:S01]  /*3b940*/  STL [R1+0x36f8], R12 ;  /* 0x0036f80c01007387 */ /* 0x000fe20000100800 */
[----:B0-----:R-:W-:-:S05]  /*3b950*/  MOV R0, R5 ;  /* 0x0000000500007202 */ /* 0x001fca0000000f00 */
[----:B------:R0:W-:Y:S04]  /*3b960*/  STL [R1+0x36f4], R0 ;  /* 0x0036f40001007387 */ /* 0x0001e80000100800 */
[----:B-1----:R-:W3:Y:S04]  /*3b970*/  LDL.LU.64 R4, [R1+0x1b0] ;  /* 0x0001b00001047983 */ /* 0x002ee80000300a00 */
[----:B------:R-:W-:Y:S04]  /*3b980*/  STL [R1+0x36ec], R13 ;  /* 0x0036ec0d01007387 */ /* 0x000fe80000100800 */
[----:B--2---:R-:W-:Y:S04]  /*3b990*/  STL [R1+0x36f0], R8 ;  /* 0x0036f00801007387 */ /* 0x004fe80000100800 */
[----:B------:R-:W-:Y:S01]  /*3b9a0*/  STL [R1+0x36e8], R14 ;  /* 0x0036e80e01007387 */ /* 0x000fe20000100800 */
[----:B0-----:R-:W-:-:S05]  /*3b9b0*/  IMAD.MOV.U32 R0, RZ, RZ, R9 ;  /* 0x000000ffff007224 */ /* 0x001fca00078e0009 */
[----:B------:R0:W-:Y:S04]  /*3b9c0*/  STL [R1+0x36e4], R0 ;  /* 0x0036e40001007387 */ /* 0x0001e80000100800 */
[----:B------:R1:W-:Y:S01]  /*3b9d0*/  STL [R1+0x36dc], R15 ;  /* 0x0036dc0f01007387 */ /* 0x0003e20000100800 */
[----:B0-----:R-:W-:-:S03]  /*3b9e0*/  IMAD.MOV.U32 R0, RZ, RZ, R7 ;  /* 0x000000ffff007224 */ /* 0x001fc600078e0007 */
[----:B-1----:R-:W2:Y:S04]  /*3b9f0*/  LDL.LU.64 R14, [R1+0x4e0] ;  /* 0x0004e000010e7983 */ /* 0x002ea80000300a00 */
[----:B------:R-:W-:Y:S04]  /*3ba00*/  STL [R1+0x36e0], R6 ;  /* 0x0036e00601007387 */ /* 0x000fe80000100800 */
[----:B------:R-:W2:Y:S04]  /*3ba10*/  LDL.LU.64 R12, [R1+0x4e8] ;  /* 0x0004e800010c7983 */ /* 0x000ea80000300a00 */
[----:B------:R-:W-:Y:S04]  /*3ba20*/  STL [R1+0x36d4], R0 ;  /* 0x0036d40001007387 */ /* 0x000fe80000100800 */
[----:B------:R-:W-:Y:S04]  /*3ba30*/  STL [R1+0x36d8], R16 ;  /* 0x0036d81001007387 */ /* 0x000fe80000100800 */
[----:B------:R0:W-:Y:S04]  /*3ba40*/  STL [R1+0x36cc], R17 ;  /* 0x0036cc1101007387 */ /* 0x0001e80000100800 */
[----:B0-----:R-:W3:Y:S04]  /*3ba50*/  LDL.LU.64 R16, [R1+0x1b8] ;  /* 0x0001b80001107983 */ /* 0x001ee80000300a00 */
[----:B------:R-:W2:Y:S01]  /*3ba60*/  LDL.LU.64 R10, [R1+0x4f0] ;  /* 0x0004f000010a7983 */ /* 0x000ea20000300a00 */
[----:B------:R-:W-:-:S03]  /*3ba70*/  IMAD.MOV.U32 R0, RZ, RZ, R3 ;  /* 0x000000ffff007224 */ /* 0x000fc600078e0003 */
[----:B------:R-:W-:Y:S04]  /*3ba80*/  STL [R1+0x36d0], R2 ;  /* 0x0036d00201007387 */ /* 0x000fe80000100800 */
[----:B------:R-:W2:Y:S04]  /*3ba90*/  LDL.LU.64 R8, [R1+0x4f8] ;  /* 0x0004f80001087983 */ /* 0x000ea80000300a00 */
[----:B------:R0:W-:Y:S04]  /*3baa0*/  STL [R1+0x36c4], R0 ;  /* 0x0036c40001007387 */ /* 0x0001e80000100800 */
[----:B------:R-:W-:Y:S04]  /*3bab0*/  STL [R1+0x36c8], R18 ;  /* 0x0036c81201007387 */ /* 0x000fe80000100800 */
[----:B------:R-:W-:Y:S04]  /*3bac0*/  STL [R1+0x36bc], R19 ;  /* 0x0036bc1301007387 */ /* 0x000fe80000100800 */
[----:B------:R-:W2:Y:S04]  /*3bad0*/  LDL.LU.64 R6, [R1+0x508] ;  /* 0x0005080001067983 */ /* 0x000ea80000300a00 */
[----:B----4-:R1:W-:Y:S01]  /*3bae0*/  STL [R1+0x36c0], R26 ;  /* 0x0036c01a01007387 */ /* 0x0103e20000100800 */
[----:B0-----:R-:W-:-:S03]  /*3baf0*/  IMAD.MOV.U32 R0, RZ, RZ, R27 ;  /* 0x000000ffff007224 */ /* 0x001fc600078e001b */
[----:B------:R-:W4:Y:S04]  /*3bb00*/  LDL.LU.64 R2, [R1+0x510] ;  /* 0x0005100001027983 */ /* 0x000f280000300a00 */
[----:B------:R3:W-:Y:S04]  /*3bb10*/  STL [R1+0x36b4], R0 ;  /* 0x0036b40001007387 */ /* 0x0007e80000100800 */
[----:B------:R-:W-:Y:S04]  /*3bb20*/  STL [R1+0x36b8], R20 ;  /* 0x0036b81401007387 */ /* 0x000fe80000100800 */
[----:B------:R0:W-:Y:S04]  /*3bb30*/  STL [R1+0x36ac], R21 ;  /* 0x0036ac1501007387 */ /* 0x0001e80000100800 */
[----:B-1----:R-:W4:Y:S01]  /*3bb40*/  LDL.LU.64 R26, [R1+0x518] ;  /* 0x00051800011a7983 */ /* 0x002f220000300a00 */
[----:B---3--:R-:W-:-:S03]  /*3bb50*/  IMAD.MOV.U32 R0, RZ, RZ, R17 ;  /* 0x000000ffff007224 */ /* 0x008fc600078e0011 */
[----:B------:R1:W-:Y:S04]  /*3bb60*/  STL [R1+0x36b0], R16 ;  /* 0x0036b01001007387 */ /* 0x0003e80000100800 */
[----:B0-----:R-:W3:Y:S04]  /*3bb70*/  LDL.LU.64 R20, [R1+0x520] ;  /* 0x0005200001147983 */ /* 0x001ee80000300a00 */
[----:B------:R0:W-:Y:S04]  /*3bb80*/  STL [R1+0x36a4], R0 ;  /* 0x0036a40001007387 */ /* 0x0001e80000100800 */
[----:B------:R-:W-:Y:S04]  /*3bb90*/  STL [R1+0x36a8], R22 ;  /* 0x0036a81601007387 */ /* 0x000fe80000100800 */
[----:B------:R-:W-:Y:S04]  /*3bba0*/  STL [R1+0x369c], R23 ;  /* 0x00369c1701007387 */ /* 0x000fe80000100800 */
[----:B-1----:R-:W3:Y:S04]  /*3bbb0*/  LDL.LU.64 R16, [R1+0x530] ;  /* 0x0005300001107983 */ /* 0x002ee80000300a00 */
[----:B------:R1:W-:Y:S01]  /*3bbc0*/  STL [R1+0x36a0], R4 ;  /* 0x0036a00401007387 */ /* 0x0003e20000100800 */
[----:B0-----:R-:W-:-:S03]  /*3bbd0*/  IMAD.MOV.U32 R0, RZ, RZ, R5 ;  /* 0x000000ffff007224 */ /* 0x001fc600078e0005 */
[----:B-1----:R-:W3:Y:S04]  /*3bbe0*/  LDL.LU.64 R4, [R1+0x538] ;  /* 0x0005380001047983 */ /* 0x002ee80000300a00 */
[----:B------:R0:W-:Y:S04]  /*3bbf0*/  STL [R1+0x3694], R0 ;  /* 0x0036940001007387 */ /* 0x0001e80000100800 */
[----:B------:R-:W-:Y:S04]  /*3bc00*/  STL [R1+0x3698], R24 ;  /* 0x0036981801007387 */ /* 0x000fe80000100800 */
[----:B------:R-:W-:Y:S04]  /*3bc10*/  STL [R1+0x16b8], R25 ;  /* 0x0016b81901007387 */ /* 0x000fe80000100800 */
[----:B------:R-:W3:Y:S04]  /*3bc20*/  LDL.LU.64 R18, [R1+0x540] ;  /* 0x0005400001127983 */ /* 0x000ee80000300a00 */
        /* <DEDUP_REMOVED lines=357> */
[----:B0-----:R-:W-:-:S03]  /*3d280*/  MOV R0, R13 ;  /* 0x0000000d00007202 */ /* 0x001fc60000000f00 */
        /* <DEDUP_REMOVED lines=191> */
[----:B0-----:R-:W-:-:S03]  /*3de80*/  MOV R0, R3 ;  /* 0x0000000300007202 */ /* 0x001fc60000000f00 */
        /* <DEDUP_REMOVED lines=575> */
[----:B0-----:R-:W-:-:S03]  /*40280*/  MOV R0, R27 ;  /* 0x0000001b00007202 */ /* 0x001fc60000000f00 */
        /* <DEDUP_REMOVED lines=2157> */
[----:B------:R3:W-:Y:S02]  /*48960*/  STL [R1+0x305c], R0 ;  /* 0x00305c0001007387 */ /* 0x0007e40000100800 */
[----:B---3--:R-:W-:Y:S02]  /*48970*/  IMAD.MOV.U32 R0, RZ, RZ, R21 ;  /* 0x000000ffff007224 */ /* 0x008fe400078e0015 */
[----:B------:R0:W-:Y:S04]  /*48980*/  STL [R1+0x3068], R20 ;  /* 0x0030681401007387 */ /* 0x0001e80000100800 */
[----:B0-----:R-:W3:Y:S04]  /*48990*/  LDL.LU.64 R20, [R1+0x30c0] ;  /* 0x0030c00001147983 */ /* 0x001ee80000300a00 */
        /* <DEDUP_REMOVED lines=9> */
[----:B------:R1:W-:Y:S04]  /*48a30*/  STL [R1+0x3080], R18 ;  /* 0x0030801201007387 */ /* 0x0003e80000100800 */
[----:B------:R-:W3:Y:S01]  /*48a40*/  LDL.LU.64 R22, [R1+0x30d8] ;  /* 0x0030d80001167983 */ /* 0x000ee20000300a00 */
[----:B0-----:R-:W-:-:S05]  /*48a50*/  IMAD.MOV.U32 R0, RZ, RZ, R19 ;  /* 0x000000ffff007224 */ /* 0x001fca00078e0013 */
[----:B------:R0:W-:Y:S04]  /*48a60*/  STL [R1+0x307c], R0 ;  /* 0x00307c0001007387 */ /* 0x0001e80000100800 */
[----:B--2---:R2:W-:Y:S04]  /*48a70*/  STL [R1+0x3088], R14 ;  /* 0x0030880e01007387 */ /* 0x0045e80000100800 */
[----:B-1----:R-:W3:Y:S01]  /*48a80*/  LDL.LU.64 R18, [R1+0x30e0] ;  /* 0x0030e00001127983 */ /* 0x002ee20000300a00 */
[----:B0-----:R-:W-:-:S05]  /*48a90*/  IMAD.MOV.U32 R0, RZ, RZ, R15 ;  /* 0x000000ffff007224 */ /* 0x001fca00078e000f */
[----:B------:R0:W-:Y:S04]  /*48aa0*/  STL [R1+0x3084], R0 ;  /* 0x0030840001007387 */ /* 0x0001e80000100800 */
[----:B------:R1:W-:Y:S04]  /*48ab0*/  STL [R1+0x3090], R12 ;  /* 0x0030900c01007387 */ /* 0x0003e80000100800 */
[----:B--2---:R-:W2:Y:S01]  /*48ac0*/  LDL.LU.64 R14, [R1+0x420] ;  /* 0x00042000010e7983 */ /* 0x004ea20000300a00 */
[----:B0-----:R-:W-:-:S05]  /*48ad0*/  IMAD.MOV.U32 R0, RZ, RZ, R13 ;  /* 0x000000ffff007224 */ /* 0x001fca00078e000d */
[----:B------:R0:W-:Y:S04]  /*48ae0*/  STL [R1+0x308c], R0 ;  /* 0x00308c0001007387 */ /* 0x0001e80000100800 */
[----:B------:R0:W-:Y:S04]  /*48af0*/  STL [R1+0x3098], R10 ;  /* 0x0030980a01007387 */ /* 0x0001e80000100800 */
[----:B-1----:R-:W2:Y:S01]  /*48b00*/  LDL.LU.64 R12, [R1+0x30f0] ;  /* 0x0030f000010c7983 */ /* 0x002ea20000300a00 */
[----:B0-----:R-:W-:-:S05]  /*48b10*/  IMAD.MOV.U32 R0, RZ, RZ, R11 ;  /* 0x000000ffff007224 */ /* 0x001fca00078e000b */
[----:B------:R0:W-:Y:S04]  /*48b20*/  STL [R1+0x3094], R0 ;  /* 0x0030940001007387 */ /* 0x0001e80000100800 */
[----:B------:R1:W-:Y:S04]  /*48b30*/  STL [R1+0x30a0], R8 ;  /* 0x0030a00801007387 */ /* 0x0003e80000100800 */
[----:B------:R-:W2:Y:S01]  /*48b40*/  LDL.LU.64 R10, [R1+0x30f8] ;  /* 0x0030f800010a7983 */ /* 0x000ea20000300a00 */
[----:B0-----:R-:W-:-:S05]  /*48b50*/  IMAD.MOV.U32 R0, RZ, RZ, R9 ;  /* 0x000000ffff007224 */ /* 0x001fca00078e0009 */
[----:B------:R0:W-:Y:S04]  /*48b60*/  STL [R1+0x309c], R0 ;  /* 0x00309c0001007387 */ /* 0x0001e80000100800 */
[----:B------:R4:W-:Y:S04]  /*48b70*/  STL [R1+0x30a8], R6 ;  /* 0x0030a80601007387 */ /* 0x0009e80000100800 */
[----:B-1----:R-:W2:Y:S01]  /*48b80*/  LDL.LU.64 R8, [R1+0x3100] ;  /* 0x0031000001087983 */ /* 0x002ea20000300a00 */
[----:B0-----:R-:W-:-:S05]  /*48b90*/  IMAD.MOV.U32 R0, RZ, RZ, R7 ;  /* 0x000000ffff007224 */ /* 0x001fca00078e0007 */
[----:B------:R0:W-:Y:S04]  /*48ba0*/  STL [R1+0x30a4], R0 ;  /* 0x0030a40001007387 */ /* 0x0001e80000100800 */
[----:B----4-:R1:W-:Y:S04]  /*48bb0*/  STL [R1+0x30b0], R2 ;  /* 0x0030b00201007387 */ /* 0x0103e80000100800 */
[----:B------:R-:W4:Y:S01]  /*48bc0*/  LDL.LU.64 R6, [R1+0x418] ;  /* 0x0004180001067983 */ /* 0x000f220000300a00 */
[----:B0-----:R-:W-:-:S05]  /*48bd0*/  IMAD.MOV.U32 R0, RZ, RZ, R3 ;  /* 0x000000ffff007224 */ /* 0x001fca00078e0003 */
[----:B------:R0:W-:Y:S04]  /*48be0*/  STL [R1+0x30ac], R0 ;  /* 0x0030ac0001007387 */ /* 0x0001e80000100800 */
[----:B------:R3:W-:Y:S04]  /*48bf0*/  STL [R1+0x30b8], R26 ;  /* 0x0030b81a01007387 */ /* 0x0007e80000100800 */
[----:B-1----:R-:W4:Y:S01]  /*48c00*/  LDL.LU.64 R2, [R1+0x3110] ;  /* 0x0031100001027983 */ /* 0x002f220000300a00 */
[----:B0-----:R-:W-:-:S05]  /*48c10*/  IMAD.MOV.U32 R0, RZ, RZ, R27 ;  /* 0x000000ffff007224 */ /* 0x001fca00078e001b */
[----:B------:R0:W-:Y:S04]  /*48c20*/  STL [R1+0x30b4], R0 ;  /* 0x0030b40001007387 */ /* 0x0001e80000100800 */
[----:B---3--:R1:W-:Y:S04]  /*48c30*/  STL [R1+0x30c0], R20 ;  /* 0x0030c01401007387 */ /* 0x0083e80000100800 */
[----:B------:R-:W3:Y:S01]  /*48c40*/  LDL.LU.64 R26, [R1+0x3118] ;  /* 0x00311800011a7983 */ /* 0x000ee20000300a00 */
[----:B0-----:R-:W-:-:S03]  /*48c50*/  IMAD.MOV.U32 R0, RZ, RZ, R21 ;  /* 0x000000ffff007224 */ /* 0x001fc600078e0015 */
[----:B------:R-:W-:Y:S04]  /*48c60*/  STL [R1+0x30c8], R16 ;  /* 0x0030c81001007387 */ /* 0x000fe80000100800 */
[----:B------:R0:W-:Y:S04]  /*48c70*/  STL [R1+0x30bc], R0 ;  /* 0x0030bc0001007387 */ /* 0x0001e80000100800 */
[----:B-1----:R-:W3:Y:S01]  /*48c80*/  LDL.LU.64 R20, [R1+0x3120] ;  /* 0x0031200001147983 */ /* 0x002ee20000300a00 */
[----:B0-----:R-:W-:-:S03]  /*48c90*/  IMAD.MOV.U32 R0, RZ, RZ, R17 ;  /* 0x000000ffff007224 */ /* 0x001fc600078e0011 */
[----:B------:R-:W-:Y:S04]  /*48ca0*/  STL [R1+0x30d0], R4 ;  /* 0x0030d00401007387 */ /* 0x000fe80000100800 */
        /* <DEDUP_REMOVED lines=34> */
[----:B---3--:R-:W-:Y:S04]  /*48ed0*/  STL [R1+0x3118], R26 ;  /* 0x0031181a01007387 */ /* 0x008fe80000100800 */
        /* <DEDUP_REMOVED lines=17> */
[----:B0-----:R-:W-:Y:S02]  /*48ff0*/  IMAD.MOV.U32 R0, RZ, RZ, R19 ;  /* 0x000000ffff007224 */ /* 0x001fe400078e0013 */
[----:B------:R-:W-:Y:S04]  /*49000*/  STL [R1+0x3138], R18 ;  /* 0x0031381201007387 */ /* 0x000fe80000100800 */
        /* <DEDUP_REMOVED lines=10> */
[----:B------:R1:W-:Y:S04]  /*490b0*/  STL [R1+0x3150], R10 ;  /* 0x0031500a01007387 */ /* 0x0003e80000100800 */
[----:B------:R-:W2:Y:S01]  /*490c0*/  LDL.LU.64 R20, [R1+0x3f0] ;  /* 0x0003f00001147983 */ /* 0x000ea20000300a00 */
[----:B0-----:R-:W-:-:S03]  /*490d0*/  IMAD.MOV.U32 R0, RZ, RZ, R11 ;  /* 0x000000ffff007224 */ /* 0x001fc600078e000b */
[----:B------:R-:W-:Y:S04]  /*490e0*/  STL [R1+0x3158], R8 ;  /* 0x0031580801007387 */ /* 0x000fe80000100800 */
[----:B------:R0:W-:Y:S04]  /*490f0*/  STL [R1+0x314c], R0 ;  /* 0x00314c0001007387 */ /* 0x0001e80000100800 */
[----:B-1----:R-:W2:Y:S01]  /*49100*/  LDL.LU.64 R10, [R1+0x31b0] ;  /* 0x0031b000010a7983 */ /* 0x002ea20000300a00 */
[----:B0-----:R-:W-:-:S03]  /*49110*/  IMAD.MOV.U32 R0, RZ, RZ, R9 ;  /* 0x000000ffff007224 */ /* 0x001fc600078e0009 */
[----:B----4-:R-:W-:Y:S04]  /*49120*/  STL [R1+0x3160], R6 ;  /* 0x0031600601007387 */ /* 0x010fe80000100800 */
[----:B------:R0:W-:Y:S04]  /*49130*/  STL [R1+0x3154], R0 ;  /* 0x0031540001007387 */ /* 0x0001e80000100800 */
[----:B------:R-:W4:Y:S01]  /*49140*/  LDL.LU.64 R8, [R1+0x31b8] ;  /* 0x0031b80001087983 */ /* 0x000f220000300a00 */
[----:B0-----:R-:W-:-:S03]  /*49150*/  IMAD.MOV.U32 R0, RZ, RZ, R7 ;  /* 0x000000ffff007224 */ /* 0x001fc600078e0007 */
[----:B------:R-:W4:Y:S04]  /*49160*/  LDL.LU.64 R6, [R1+0x31c0] ;  /* 0x0031c00001067983 */ /* 0x000f280000300a00 */
[----:B------:R0:W-:Y:S04]  /*49170*/  STL [R1+0x315c], R0 ;  /* 0x00315c0001007387 */ /* 0x0001e80000100800 */
[----:B---3--:R-:W-:Y:S01]  /*49180*/  STL [R1+0x3168], R2 ;  /* 0x0031680201007387 */ /* 0x008fe20000100800 */
[----:B0-----:R-:W-:-:S03]  /*49190*/  IMAD.MOV.U32 R0, RZ, RZ, R3 ;  /* 0x000000ffff007224 */ /* 0x001fc600078e0003 */
[----:B------:R-:W3:Y:S04]  /*491a0*/  LDL.LU.64 R18, [R1+0x31c8] ;  /* 0x0031c80001127983 */ /* 0x000ee80000300a00 */
[----:B------:R0:W-:Y:S04]  /*491b0*/  STL [R1+0x3164], R0 ;  /* 0x0031640001007387 */ /* 0x0001e80000100800 */
[----:B------:R1:W-:Y:S01]  /*491c0*/  STL [R1+0x3170], R26 ;  /* 0x0031701a01007387 */ /* 0x0003e20000100800 */
[----:B0-----:R-:W-:-:S03]  /*491d0*/  IMAD.MOV.U32 R0, RZ, RZ, R27 ;  /* 0x000000ffff007224 */ /* 0x001fc600078e001b */
[----:B------:R-:W3:Y:S04]  /*491e0*/  LDL.LU.64 R2, [R1+0x31d0] ;  /* 0x0031d00001027983 */ /* 0x000ee80000300a00 */
[----:B------:R0:W-:Y:S04]  /*491f0*/  STL [R1+0x316c], R0 ;  /* 0x00316c0001007387 */ /* 0x0001e80000100800 */
[----:B------:R-:W-:Y:S04]  /*49200*/  STL [R1+0x3178], R24 ;  /* 0x0031781801007387 */ /* 0x000fe80000100800 */
[----:B-1----:R-:W3:Y:S01]  /*49210*/  LDL.LU.64 R26, [R1+0x31d8] ;  /* 0x0031d800011a7983 */ /* 0x002ee20000300a00 */
[----:B0-----:R-:W-:-:S03]  /*49220*/  IMAD.MOV.U32 R0, RZ, RZ, R25 ;  /* 0x000000ffff007224 */ /* 0x001fc600078e0019 */
[----:B------:R-:W-:Y:S04]  /*49230*/  STL [R1+0x3180], R16 ;  /* 0x0031801001007387 */ /* 0x000fe80000100800 */
[----:B------:R0:W-:Y:S02]  /*49240*/  STL [R1+0x3174], R0 ;  /* 0x0031740001007387 */ /* 0x0001e40000100800 */
[----:B0-----:R-:W-:Y:S02]  /*49250*/  IMAD.MOV.U32 R0, RZ, RZ, R17 ;  /* 0x000000ffff007224 */ /* 0x001fe400078e0011 */
[----:B------:R-:W-:Y:S04]  /*49260*/  STL [R1+0x3188], R4 ;  /* 0x0031880401007387 */ /* 0x000fe80000100800 */
[----:B------:R0:W-:Y:S02]  /*49270*/  STL [R1+0x317c], R0 ;  /* 0x00317c0001007387 */ /* 0x0001e40000100800 */
[----:B0-----:R-:W-:-:S02]  /*49280*/  MOV R0, R5 ;  /* 0x0000000500007202 */ /* 0x001fc40000000f00 */
[----:B------:R-:W3:Y:S04]  /*49290*/  LDL.LU.64 R4, [R1+0x3e0] ;  /* 0x0003e00001047983 */ /* 0x000ee80000300a00 */
[----:B------:R0:W-:Y:S04]  /*492a0*/  STL [R1+0x3184], R0 ;  /* 0x0031840001007387 */ /* 0x0001e80000100800 */
[----:B------:R-:W-:Y:S04]  /*492b0*/  STL [R1+0x3190], R22 ;  /* 0x0031901601007387 */ /* 0x000fe80000100800 */
[----:B------:R-:W3:Y:S01]  /*492c0*/  LDL.LU.64 R16, [R1+0x31e8] ;  /* 0x0031e80001107983 */ /* 0x000ee20000300a00 */
[----:B0-----:R-:W-:-:S03]  /*492d0*/  IMAD.MOV.U32 R0, RZ, RZ, R23 ;  /* 0x000000ffff007224 */ /* 0x001fc600078e0017 */
[----:B--2---:R-:W-:Y:S04]  /*492e0*/  STL [R1+0x3198], R14 ;  /* 0x0031980e01007387 */ /* 0x004fe80000100800 */
[----:B------:R0:W-:Y:S02]  /*492f0*/  STL [R1+0x318c], R0 ;  /* 0x00318c0001007387 */ /* 0x0001e40000100800 */
[----:B0-----:R-:W-:Y:S02]  /*49300*/  IMAD.MOV.U32 R0, RZ, RZ, R15 ;  /* 0x000000ffff007224 */ /* 0x001fe400078e000f */
[----:B------:R-:W2:Y:S04]  /*49310*/  LDL.LU.64 R14, [R1+0x31f0] ;  /* 0x0031f000010e7983 */ /* 0x000ea80000300a00 */
[----:B------:R0:W-:Y:S04]  /*49320*/  STL [R1+0x3194], R0 ;  /* 0x0031940001007387 */ /* 0x0001e80000100800 */
[----:B------:R1:W-:Y:S04]  /*49330*/  STL [R1+0x31a0], R12 ;  /* 0x0031a00c01007387 */ /* 0x0003e80000100800 */
[----:B------:R-:W-:Y:S01]  /*49340*/  STL [R1+0x31a8], R20 ;  /* 0x0031a81401007387 */ /* 0x000fe20000100800 */
[----:B0-----:R-:W-:-:S05]  /*49350*/  IMAD.MOV.U32 R0, RZ, RZ, R13 ;  /* 0x000000ffff007224 */ /* 0x001fca00078e000d */
[----:B------:R0:W-:Y:S04]  /*49360*/  STL [R1+0x319c], R0 ;  /* 0x00319c0001007387 */ /* 0x0001e80000100800 */
[----:B-1----:R-:W2:Y:S04]  /*49370*/  LDL.LU.64 R12, [R1+0x31f8] ;  /* 0x0031f800010c7983 */ /* 0x002ea80000300a00 */
[----:B------:R-:W-:Y:S01]  /*49380*/  STL [R1+0x31b0], R10 ;  /* 0x0031b00a01007387 */ /* 0x000fe20000100800 */
[----:B0-----:R-:W-:-:S05]  /*49390*/  IMAD.MOV.U32 R0, RZ, RZ, R21 ;  /* 0x000000ffff007224 */ /* 0x001fca00078e0015 */
[----:B------:R0:W-:Y:S02]  /*493a0*/  STL [R1+0x31a4], R0 ;  /* 0x0031a40001007387 */ /* 0x0001e40000100800 */
[----:B0-----:R-:W-:Y:S02]  /*493b0*/  IMAD.MOV.U32 R0, RZ, RZ, R11 ;  /* 0x000000ffff007224 */ /* 0x001fe400078e000b */
[----:B------:R-:W2:Y:S04]  /*493c0*/  LDL.LU.64 R10, [R1+0x3d8] ;  /* 0x0003d800010a7983 */ /* 0x000ea80000300a00 */
[----:B------:R0:W-:Y:S04]  /*493d0*/  STL [R1+0x31ac], R0 ;  /* 0x0031ac0001007387 */ /* 0x0001e80000100800 */
[----:B----4-:R1:W-:Y:S04]  /*493e0*/  STL [R1+0x31b8], R8 ;  /* 0x0031b80801007387 */ /* 0x0103e80000100800 */
[----:B------:R-:W-:Y:S01]  /*493f0*/  STL [R1+0x31c0], R6 ;  /* 0x0031c00601007387 */ /* 0x000fe20000100800 */
[----:B0-----:R-:W-:-:S05]  /*49400*/  IMAD.MOV.U32 R0, RZ, RZ, R9 ;  /* 0x000000ffff007224 */ /* 0x001fca00078e0009 */
[----:B------:R0:W-:Y:S04]  /*49410*/  STL [R1+0x31b4], R0 ;  /* 0x0031b40001007387 */ /* 0x0001e80000100800 */
[----:B-1----:R-:W4:Y:S01]  /*49420*/  LDL.LU.64 R8, [R1+0x3208] ;  /* 0x0032080001087983 */ /* 0x002f220000300a00 */
[----:B0-----:R-:W-:-:S03]  /*49430*/  IMAD.MOV.U32 R0, RZ, RZ, R7 ;  /* 0x000000ffff007224 */ /* 0x001fc600078e0007 */
[----:B---3--:R-:W-:Y:S04]  /*49440*/  STL [R1+0x31c8], R18 ;  /* 0x0031c81201007387 */ /* 0x008fe80000100800 */
[----:B------:R0:W-:Y:S04]  /*49450*/  STL [R1+0x31bc], R0 ;  /* 0x0031bc0001007387 */ /* 0x0001e80000100800 */
[----:B------:R-:W3:Y:S01]  /*49460*/  LDL.LU.64 R6, [R1+0x3210] ;  /* 0x0032100001067983 */ /* 0x000ee20000300a00 */
[----:B0-----:R-:W-:-:S03]  /*49470*/  IMAD.MOV.U32 R0, RZ, RZ, R19 ;  /* 0x000000ffff007224 */ /* 0x001fc600078e0013 */
[----:B------:R-:W-:Y:S04]  /*49480*/  STL [R1+0x31d0], R2 ;  /* 0x0031d00201007387 */ /* 0x000fe80000100800 */
[----:B------:R0:W-:Y:S02]  /*49490*/  STL [R1+0x31c4], R0 ;  /* 0x0031c40001007387 */ /* 0x0001e40000100800 */
[----:B0-----:R-:W-:Y:S02]  /*494a0*/  IMAD.MOV.U32 R0, RZ, RZ, R3 ;  /* 0x000000ffff007224 */ /* 0x001fe400078e0003 */
[----:B------:R-:W-:Y:S04]  /*494b0*/  STL [R1+0x31d8], R26 ;  /* 0x0031d81a01007387 */ /* 0x000fe80000100800 */
[----:B------:R0:W-:Y:S04]  /*494c0*/  STL [R1+0x31cc], R0 ;  /* 0x0031cc0001007387 */ /* 0x0001e80000100800 */
[----:B------:R-:W2:Y:S01]  /*494d0*/  LDL.LU.64 R2, [R1+0x3d0] ;  /* 0x0003d00001027983 */ /* 0x000ea20000300a00 */
[----:B0-----:R-:W-:-:S03]  /*494e0*/  IMAD.MOV.U32 R0, RZ, RZ, R27 ;  /* 0x000000ffff007224 */ /* 0x001fc600078e001b */
[----:B--2---:R0:W-:Y:S04]  /*494f0*/  STL.64 [R1+0x3ad0], R2 ;  /* 0x003ad00201007387 */ /* 0x0041e80000100a00 */
[----:B0-----:R-:W2:Y:S04]  /*49500*/  LDL.LU.64 R2, [R1+0x3218] ;  /* 0x0032180001027983 */ /* 0x001ea80000300a00 */
[----:B------:R-:W2:Y:S04]  /*49510*/  LDL.LU.64 R26, [R1+0x3228] ;  /* 0x00322800011a7983 */ /* 0x000ea80000300a00 */
[----:B------:R0:W-:Y:S04]  /*49520*/  STL [R1+0x31d4], R0 ;  /* 0x0031d40001007387 */ /* 0x0001e80000100800 */
[----:B------:R1:W-:Y:S04]  /*49530*/  STL [R1+0x31e0], R4 ;  /* 0x0031e00401007387 */ /* 0x0003e80000100800 */
[----:B------:R-:W-:Y:S01]  /*49540*/  STL [R1+0x31e8], R16 ;  /* 0x0031e81001007387 */ /* 0x000fe20000100800 */
[----:B0-----:R-:W-:-:S05]  /*49550*/  IMAD.MOV.U32 R0, RZ, RZ, R5 ;  /* 0x000000ffff007224 */ /* 0x001fca00078e0005 */
[----:B------:R0:W-:Y:S04]  /*49560*/  STL [R1+0x31dc], R0 ;  /* 0x0031dc0001007387 */ /* 0x0001e80000100800 */
[----:B-1----:R-:W2:Y:S04]  /*49570*/  LDL.LU.64 R4, [R1+0x3230] ;  /* 0x0032300001047983 */ /* 0x002ea80000300a00 */
[----:B------:R-:W2:Y:S01]  /*49580*/  LDL.LU.64 R24, [R1+0x3238] ;  /* 0x0032380001187983 */ /* 0x000ea20000300a00 */
[----:B0-----:R-:W-:-:S05]  /*49590*/  IMAD.MOV.U32 R0, RZ, RZ, R17 ;  /* 0x000000ffff007224 */ /* 0x001fca00078e0011 */
[----:B------:R0:W-:Y:S04]  /*495a0*/  STL [R1+0x31e4], R0 ;  /* 0x0031e40001007387 */ /* 0x0001e80000100800 */
[----:B------:R-:W-:Y:S04]  /*495b0*/  STL [R1+0x31f0], R14 ;  /* 0x0031f00e01007387 */ /* 0x000fe80000100800 */
[----:B------:R-:W2:Y:S04]  /*495c0*/  LDL.LU.64 R22, [R1+0x3c8] ;  /* 0x0003c80001167983 */ /* 0x000ea80000300a00 */
[----:B------:R-:W2:Y:S01]  /*495d0*/  LDL.LU.64 R20, [R1+0x3248] ;  /* 0x0032480001147983 */ /* 0x000ea20000300a00 */
[----:B0-----:R-:W-:-:S05]  /*495e0*/  IMAD.MOV.U32 R0, RZ, RZ, R15 ;  /* 0x000000ffff007224 */ /* 0x001fca00078e000f */
[----:B------:R0:W-:Y:S04]  /*495f0*/  STL [R1+0x31ec], R0 ;  /* 0x0031ec0001007387 */ /* 0x0001e80000100800 */
[----:B------:R1:W-:Y:S04]  /*49600*/  STL [R1+0x31f8], R12 ;  /* 0x0031f80c01007387 */ /* 0x0003e80000100800 */
[----:B------:R-:W2:Y:S04]  /*49610*/  LDL.LU.64 R18, [R1+0x3250] ;  /* 0x0032500001127983 */ /* 0x000ea80000300a00 */
[----:B------:R-:W2:Y:S01]  /*49620*/  LDL.LU.64 R16, [R1+0x3258] ;  /* 0x0032580001107983 */ /* 0x000ea20000300a00 */
[----:B0-----:R-:W-:-:S05]  /*49630*/  IMAD.MOV.U32 R0, RZ, RZ, R13 ;  /* 0x000000ffff007224 */ /* 0x001fca00078e000d */
[----:B------:R0:W-:Y:S04]  /*49640*/  STL [R1+0x31f4], R0 ;  /* 0x0031f40001007387 */ /* 0x0001e80000100800 */
[----:B------:R3:W-:Y:S04]  /*49650*/  STL [R1+0x3200], R10 ;  /* 0x0032000a01007387 */ /* 0x0007e80000100800 */
[----:B------:R-:W2:Y:S04]  /*49660*/  LDL.LU.64 R14, [R1+0x3c0] ;  /* 0x0003c000010e7983 */ /* 0x000ea80000300a00 */
[----:B-1----:R-:W2:Y:S01]  /*49670*/  LDL.LU.64 R12, [R1+0x3268] ;  /* 0x00326800010c7983 */ /* 0x002ea20000300a00 */
[----:B0-----:R-:W-:-:S05]  /*49680*/  IMAD.MOV.U32 R0, RZ, RZ, R11 ;  /* 0x000000ffff007224 */ /* 0x001fca00078e000b */
[----:B------:R0:W-:Y:S04]  /*49690*/  STL [R1+0x31fc], R0 ;  /* 0x0031fc0001007387 */ /* 0x0001e80000100800 */
[----:B----4-:R1:W-:Y:S04]  /*496a0*/  STL [R1+0x3208], R8 ;  /* 0x0032080801007387 */ /* 0x0103e80000100800 */
[----:B---3--:R-:W3:Y:S04]  /*496b0*/  LDL.LU.64 R10, [R1+0x3270] ;  /* 0x00327000010a7983 */ /* 0x008ee80000300a00 */
[----:B------:R-:W-:Y:S01]  /*496c0*/  STL [R1+0x3210], R6 ;  /* 0x0032100601007387 */ /* 0x000fe20000100800 */
[----:B0-----:R-:W-:-:S05]  /*496d0*/  IMAD.MOV.U32 R0, RZ, RZ, R9 ;  /* 0x000000ffff007224 */ /* 0x001fca00078e0009 */
[----:B------:R0:W-:Y:S04]  /*496e0*/  STL [R1+0x3204], R0 ;  /* 0x0032040001007387 */ /* 0x0001e80000100800 */
[----:B-1----:R-:W4:Y:S04]  /*496f0*/  LDL.LU.64 R8, [R1+0x3278] ;  /* 0x0032780001087983 */ /* 0x002f280000300a00 */
[----:B------:R-:W4:Y:S01]  /*49700*/  LDL.LU R29, [R1+0x3290] ;  /* 0x00329000011d7983 */ /* 0x000f220000300800 */
[----:B0-----:R-:W-:-:S03]  /*49710*/  IMAD.MOV.U32 R0, RZ, RZ, R7 ;  /* 0x000000ffff007224 */ /* 0x001fc600078e0007 */
[----:B------:R-:W4:Y:S04]  /*49720*/  LDL.LU.64 R6, [R1+0x3280] ;  /* 0x0032800001067983 */ /* 0x000f280000300a00 */
[----:B------:R0:W-:Y:S04]  /*49730*/  STL [R1+0x320c], R0 ;  /* 0x00320c0001007387 */ /* 0x0001e80000100800 */
[----:B--2---:R1:W-:Y:S01]  /*49740*/  STL [R1+0x3218], R2 ;  /* 0x0032180201007387 */ /* 0x0043e20000100800 */
[----:B0-----:R-:W-:-:S03]  /*49750*/  IMAD.MOV.U32 R0, RZ, RZ, R3 ;  /* 0x000000ffff007224 */ /* 0x001fc600078e0003 */
[----:B-1----:R-:W2:Y:S04]  /*49760*/  LDL.LU.64 R2, [R1+0x3ad0] ;  /* 0x003ad00001027983 */ /* 0x002ea80000300a00 */
[----:B--2---:R-:W-:Y:S04]  /*49770*/  STL [R1+0x3220], R2 ;  /* 0x0032200201007387 */ /* 0x004fe80000100800 */
[----:B------:R0:W-:Y:S04]  /*49780*/  STL [R1+0x3214], R0 ;  /* 0x0032140001007387 */ /* 0x0001e80000100800 */
[----:B------:R-:W-:Y:S01]  /*49790*/  STL [R1+0x3228], R26 ;  /* 0x0032281a01007387 */ /* 0x000fe20000100800 */
[----:B0-----:R-:W-:-:S05]  /*497a0*/  IMAD.MOV.U32 R0, RZ, RZ, R3 ;  /* 0x000000ffff007224 */ /* 0x001fca00078e0003 */
[----:B------:R0:W-:Y:S04]  /*497b0*/  STL [R1+0x321c], R0 ;  /* 0x00321c0001007387 */ /* 0x0001e80000100800 */
[----:B------:R-:W2:Y:S01]  /*497c0*/  LDL.LU.64 R2, [R1+0x3288] ;  /* 0x0032880001027983 */ /* 0x000ea20000300a00 */
[----:B0-----:R-:W-:-:S03]  /*497d0*/  IMAD.MOV.U32 R0, RZ, RZ, R27 ;  /* 0x000000ffff007224 */ /* 0x001fc600078e001b */
[----:B------:R-:W2:Y:S04]  /*497e0*/  LDL.LU.64 R26, [R1+0x728] ;  /* 0x00072800011a7983 */ /* 0x000ea80000300a00 */
[----:B------:R0:W-:Y:S04]  /*497f0*/  STL [R1+0x3224], R0 ;  /* 0x0032240001007387 */ /* 0x0001e80000100800 */
[----:B------:R1:W-:Y:S01]  /*49800*/  STL [R1+0x3230], R4 ;  /* 0x0032300401007387 */ /* 0x0003e20000100800 */
[----:B0-----:R-:W-:-:S03]  /*49810*/  IMAD.MOV.U32 R0, RZ, RZ, R5 ;  /* 0x000000ffff007224 */ /* 0x001fc600078e0005 */
[----:B-1----:R-:W2:Y:S04]  /*49820*/  LDL.LU.64 R4, [R1+0x3ac8] ;  /* 0x003ac80001047983 */ /* 0x002ea80000300a00 */
[----:B------:R-:W-:Y:S04]  /*49830*/  STL [R1+0x3238], R24 ;  /* 0x0032381801007387 */ /* 0x000fe80000100800 */
[----:B------:R0:W-:Y:S04]  /*49840*/  STL [R1+0x322c], R0 ;  /* 0x00322c0001007387 */ /* 0x0001e80000100800 */
[----:B------:R-:W-:Y:S01]  /*49850*/  STL [R1+0x3240], R22 ;  /* 0x0032401601007387 */ /* 0x000fe20000100800 */
[----:B0-----:R-:W-:-:S05]  /*49860*/  IMAD.MOV.U32 R0, RZ, RZ, R25 ;  /* 0x000000ffff007224 */ /* 0x001fca00078e0019 */
        /* <DEDUP_REMOVED lines=16> */
[----:B---3--:R-:W-:Y:S01]  /*49970*/  STL [R1+0x3270], R10 ;  /* 0x0032700a01007387 */ /* 0x008fe20000100800 */
[----:B0-----:R-:W-:-:S05]  /*49980*/  IMAD.MOV.U32 R0, RZ, RZ, R13 ;  /* 0x000000ffff007224 */ /* 0x001fca00078e000d */
[----:B------:R0:W-:Y:S02]  /*49990*/  STL [R1+0x3264], R0 ;  /* 0x0032640001007387 */ /* 0x0001e40000100800 */
[----:B0-----:R-:W-:-:S05]  /*499a0*/  IMAD.MOV.U32 R0, RZ, RZ, R11 ;  /* 0x000000ffff007224 */ /* 0x001fca00078e000b */
[----:B------:R-:W-:Y:S04]  /*499b0*/  STL [R1+0x326c], R0 ;  /* 0x00326c0001007387 */ /* 0x000fe80000100800 */
[----:B----4-:R0:W-:Y:S02]  /*499c0*/  STL [R1+0x3278], R8 ;  /* 0x0032780801007387 */ /* 0x0101e40000100800 */
[----:B0-----:R-:W-:Y:S02]  /*499d0*/  IMAD.MOV.U32 R8, RZ, RZ, R9 ;  /* 0x000000ffff087224 */ /* 0x001fe400078e0009 */
[----:B------:R-:W-:Y:S01]  /*499e0*/  IMAD R0, R29, UR5, RZ ;  /* 0x000000051d007c24 */ /* 0x000fe2000f8e02ff */
[----:B------:R-:W-:Y:S02]  /*499f0*/  ULDC UR5, c[0x0][0x238] ;  /* 0x00008e0000057ab9 */ /* 0x000fe40000000800 */
[----:B------:R-:W-:Y:S04]  /*49a00*/  STL [R1+0x3274], R8 ;  /* 0x0032740801007387 */ /* 0x000fe80000100800 */
[----:B------:R0:W-:Y:S02]  /*49a10*/  STL [R1+0x3280], R6 ;  /* 0x0032800601007387 */ /* 0x0001e40000100800 */
[----:B0-----:R-:W-:-:S05]  /*49a20*/  IMAD.MOV.U32 R6, RZ, RZ, R7 ;  /* 0x000000ffff067224 */ /* 0x001fca00078e0007 */
[----:B------:R-:W-:Y:S04]  /*49a30*/  STL [R1+0x327c], R6 ;  /* 0x00327c0601007387 */ /* 0x000fe80000100800 */
[----:B--2---:R0:W-:Y:S04]  /*49a40*/  STL [R1+0x3680], R4 ;  /* 0x0036800401007387 */ /* 0x0041e80000100800 */
[----:B------:R-:W-:Y:S01]  /*49a50*/  STL [R1+0x367c], R5 ;  /* 0x00367c0501007387 */ /* 0x000fe20000100800 */
[----:B0-----:R-:W-:-:S05]  /*49a60*/  LEA R4, P0, R0, UR6, 0x1 ;  /* 0x0000000600047c11 */ /* 0x001fca000f8008ff */
[----:B------:R0:W-:Y:S04]  /*49a70*/  STL [R1+0x9fc], R4 ;  /* 0x0009fc0401007387 */ /* 0x0001e80000100800 */
[----:B------:R1:W-:Y:S04]  /*49a80*/  STL [R1+0x3688], R2 ;  /* 0x0036880201007387 */ /* 0x0003e80000100800 */
[----:B------:R-:W-:Y:S01]  /*49a90*/  STL [R1+0x3690], R26 ;  /* 0x0036901a01007387 */ /* 0x000fe20000100800 */
[----:B------:R-:W-:Y:S01]  /*49aa0*/  LEA.HI.X.SX32 R0, R0, UR7, 0x1, P0 ;  /* 0x0000000700007c11 */ /* 0x000fe200080f0eff */
[----:B------:R-:W2:Y:S01]  /*49ab0*/  S2R R29, SR_TID.X ;  /* 0x00000000001d7919 */ /* 0x000ea20000002100 */
[----:B0-----:R-:W0:Y:S01]  /*49ac0*/  LDC R4, c[0x0][0x238] ;  /* 0x00008e00ff047b82 */ /* 0x001e220000000800 */
[----:B-1----:R-:W-:-:S05]  /*49ad0*/  IMAD.MOV.U32 R2, RZ, RZ, R3 ;  /* 0x000000ffff027224 */ /* 0x002fca00078e0003 */
[----:B------:R1:W-:Y:S02]  /*49ae0*/  STL [R1+0x3684], R2 ;  /* 0x0036840201007387 */ /* 0x0003e40000100800 */
[----:B-1----:R-:W-:-:S05]  /*49af0*/  IMAD.MOV.U32 R2, RZ, RZ, R27 ;  /* 0x000000ffff027224 */ /* 0x002fca00078e001b */
[----:B------:R1:W-:Y:S04]  /*49b00*/  STL [R1+0x368c], R2 ;  /* 0x00368c0201007387 */ /* 0x0003e80000100800 */
[----:B------:R3:W-:Y:S04]  /*49b10*/  STL [R1+0x9f8], R0 ;  /* 0x0009f80001007387 */ /* 0x0007e80000100800 */
        /* <DEDUP_REMOVED lines=351> */
[----:B------:R-:W-:Y:S01]  /*4b110*/  STL [R1+0xc38], RZ ;  /* 0x000c38ff01007387 */ /* 0x000fe20000100800 */
[----:B--2---:R-:W-:-:S05]  /*4b120*/  LOP3.LUT R29, R29, 0x3f, RZ, 0xc0, !PT ;  /* 0x0000003f1d1d7812 */ /* 0x004fca00078ec0ff */
[----:B-1----:R-:W-:-:S06]  /*4b130*/  IMAD.SHL.U32 R2, R29, 0x2, RZ ;  /* 0x000000021d027824 */ /* 0x002fcc00078e00ff */
[----:B------:R-:W1:Y:S01]  /*4b140*/  LDC R2, c[0x0][0x230] ;  /* 0x00008c00ff027b82 */ /* 0x000e620000000800 */
[----:B------:R-:W-:Y:S01]  /*4b150*/  USHF.L.U32 UR5, UR5, 0x7, URZ ;  /* 0x0000000705057899 */ /* 0x000fe2000800063f */
[C---:B0-----:R-:W-:Y:S02]  /*4b160*/  IMAD R5, R4.reuse, 0x7e, RZ ;  /* 0x0000007e04057824 */ /* 0x041fe400078e02ff */
[C---:B------:R-:W-:Y:S01]  /*4b170*/  IMAD R6, R4.reuse, 0x7a, RZ ;  /* 0x0000007a04067824 */ /* 0x040fe200078e02ff */
[----:B------:R-:W-:Y:S01]  /*4b180*/  USHF.R.S32.HI UR6, URZ, 0x1f, UR5 ;  /* 0x0000001f3f067899 */ /* 0x000fe20008011405 */
[C---:B------:R-:W-:Y:S01]  /*4b190*/  IMAD R7, R4.reuse, 0x76, RZ ;  /* 0x0000007604077824 */ /* 0x040fe200078e02ff */
[----:B------:R-:W-:Y:S01]  /*4b1a0*/  USHF.L.U32 UR7, UR5, 0x1, URZ ;  /* 0x0000000105077899 */ /* 0x000fe2000800063f */
[----:B------:R-:W0:Y:S01]  /*4b1b0*/  LDC R29, c[0x0][0x23c] ;  /* 0x00008f00ff1d7b82 */ /* 0x000e220000000800 */
[C---:B------:R-:W-:Y:S02]  /*4b1c0*/  IMAD R8, R4.reuse, 0x72, RZ ;  /* 0x0000007204087824 */ /* 0x040fe400078e02ff */
[----:B------:R-:W-:-:S02]  /*4b1d0*/  IMAD R9, R4, 0x6e, RZ ;  /* 0x0000006e04097824 */ /* 0x000fc400078e02ff */
[C---:B------:R-:W-:Y:S02]  /*4b1e0*/  IMAD R10, R4.reuse, 0x6a, RZ ;  /* 0x0000006a040a7824 */ /* 0x040fe400078e02ff */
[C---:B------:R-:W-:Y:S02]  /*4b1f0*/  IMAD R11, R4.reuse, 0x66, RZ ;  /* 0x00000066040b7824 */ /* 0x040fe400078e02ff */
[C---:B------:R-:W-:Y:S02]  /*4b200*/  IMAD R12, R4.reuse, 0x62, RZ ;  /* 0x00000062040c7824 */ /* 0x040fe400078e02ff */
[C---:B------:R-:W-:Y:S02]  /*4b210*/  IMAD R13, R4.reuse, 0x5e, RZ ;  /* 0x0000005e040d7824 */ /* 0x040fe400078e02ff */
[C---:B------:R-:W-:Y:S02]  /*4b220*/  IMAD R14, R4.reuse, 0x5a, RZ ;  /* 0x0000005a040e7824 */ /* 0x040fe400078e02ff */
[----:B------:R-:W-:-:S02]  /*4b230*/  IMAD R15, R4, 0x56, RZ ;  /* 0x00000056040f7824 */ /* 0x000fc400078e02ff */
[----:B-1----:R-:W-:Y:S02]  /*4b240*/  VIADD R2, R2, 0x7f ;  /* 0x0000007f02027836 */ /* 0x002fe40000000000 */
[C---:B------:R-:W-:Y:S02]  /*4b250*/  IMAD R16, R4.reuse, 0x52, RZ ;  /* 0x0000005204107824 */ /* 0x040fe400078e02ff */
[C---:B------:R-:W-:Y:S01]  /*4b260*/  IMAD R17, R4.reuse, 0x4e, RZ ;  /* 0x0000004e04117824 */ /* 0x040fe200078e02ff */
[----:B---3--:R-:W-:Y:S01]  /*4b270*/  SHF.R.S32.HI R0, RZ, 0x1f, R2 ;  /* 0x0000001fff007819 */ /* 0x008fe20000011402 */
[----:B------:R-:W-:Y:S02]  /*4b280*/  IMAD R18, R4, 0x4a, RZ ;  /* 0x0000004a04127824 */ /* 0x000fe400078e02ff */
[----:B0-----:R-:W-:Y:S01]  /*4b290*/  IMAD.SHL.U32 R3, R29, 0x80, RZ ;  /* 0x000000801d037824 */ /* 0x001fe200078e00ff */
[----:B------:R-:W-:Y:S01]  /*4b2a0*/  LEA.HI R2, R0, R2, RZ, 0x7 ;  /* 0x0000000200027211 */ /* 0x000fe200078f38ff */
[----:B------:R-:W-:-:S02]  /*4b2b0*/  IMAD R19, R4, 0x46, RZ ;  /* 0x0000004604137824 */ /* 0x000fc400078e02ff */
[C---:B------:R-:W-:Y:S01]  /*4b2c0*/  IMAD R20, R4.reuse, 0x42, RZ ;  /* 0x0000004204147824 */ /* 0x040fe200078e02ff */
[----:B------:R-:W-:Y:S01]  /*4b2d0*/  SHF.R.S32.HI R2, RZ, 0x7, R2 ;  /* 0x00000007ff027819 */ /* 0x000fe20000011402 */
[C---:B------:R-:W-:Y:S01]  /*4b2e0*/  IMAD R21, R4.reuse, 0x7c, RZ ;  /* 0x0000007c04157824 */ /* 0x040fe200078e02ff */
[----:B------:R-:W-:Y:S01]  /*4b2f0*/  SHF.R.S32.HI R0, RZ, 0x1f, R3 ;  /* 0x0000001fff007819 */ /* 0x000fe20000011403 */
[C---:B------:R-:W-:Y:S02]  /*4b300*/  IMAD R22, R4.reuse, 0x3e, RZ ;  /* 0x0000003e04167824 */ /* 0x040fe400078e02ff */
[C---:B------:R-:W-:Y:S01]  /*4b310*/  IMAD R23, R4.reuse, 0x74, RZ ;  /* 0x0000007404177824 */ /* 0x040fe200078e02ff */
[----:B------:R-:W0:Y:S01]  /*4b320*/  S2R R2, SR_TID.X ;  /* 0x0000000000027919 */ /* 0x000e220000002100 */
[----:B------:R-:W-:Y:S01]  /*4b330*/  SHF.L.U64.HI R0, R3, 0x1, R0 ;  /* 0x0000000103007819 */ /* 0x000fe20000010200 */
[C---:B------:R-:W-:Y:S02]  /*4b340*/  IMAD R24, R4.reuse, 0x3a, RZ ;  /* 0x0000003a04187824 */ /* 0x040fe400078e02ff */
[----:B------:R-:W-:-:S02]  /*4b350*/  IMAD R25, R4, 0x6c, RZ ;  /* 0x0000006c04197824 */ /* 0x000fc400078e02ff */
[C---:B------:R-:W-:Y:S02]  /*4b360*/  IMAD R26, R4.reuse, 0x36, RZ ;  /* 0x00000036041a7824 */ /* 0x040fe400078e02ff */
[C---:B------:R-:W-:Y:S02]  /*4b370*/  IMAD R27, R4.reuse, 0x64, RZ ;  /* 0x00000064041b7824 */ /* 0x040fe400078e02ff */
[----:B------:R-:W-:Y:S02]  /*4b380*/  IMAD R29, R4, 0x32, RZ ;  /* 0x00000032041d7824 */ /* 0x000fe400078e02ff */
[----:B------:R-:W-:Y:S01]  /*4b390*/  IMAD.SHL.U32 R3, R3, 0x2, RZ ;  /* 0x0000000203037824 */ /* 0x000fe200078e00ff */
[----:B0-----:R-:W-:-:S05]  /*4b3a0*/  LOP3.LUT R2, R2, 0x3f, RZ, 0xc0, !PT ;  /* 0x0000003f02027812 */ /* 0x001fca00078ec0ff */
[----:B------:R-:W-:Y:S01]  /*4b3b0*/  IMAD.SHL.U32 R2, R2, 0x2, RZ ;  /* 0x0000000202027824 */ /* 0x000fe200078e00ff */
[----:B------:R-:W2:Y:S05]  /*4b3c0*/  LDL R3, [R1+0x9fc] ;  /* 0x0009fc0001037983 */ /* 0x000eaa0000100800 */
[----:B------:R-:W3:Y:S01]  /*4b3d0*/  LDL R2, [R1+0x9f8] ;  /* 0x0009f80001027983 */ /* 0x000ee20000100800 */
[C---:B------:R-:W-:Y:S01]  /*4b3e0*/  IMAD R6, R4.reuse, 0xfe, RZ ;  /* 0x000000fe04067824 */ /* 0x040fe200078e02ff */
[----:B------:R-:W-:Y:S01]  /*4b3f0*/  USHF.L.U64.HI UR6, UR5, 0x1, UR6 ;  /* 0x0000000105067899 */ /* 0x000fe20008010206 */
[C---:B------:R-:W-:Y:S02]  /*4b400*/  IMAD R7, R4.reuse, 0xfa, RZ ;  /* 0x000000fa04077824 */ /* 0x040fe400078e02ff */
[----:B------:R-:W-:Y:S01]  /*4b410*/  IMAD R8, R4, 0xf6, RZ ;  /* 0x000000f604087824 */ /* 0x000fe200078e02ff */
[----:B--2---:R-:W-:-:S04]  /*4b420*/  IADD3 R6, P2, R6, R3, RZ ;  /* 0x0000000306067210 */ /* 0x004fc80007f5e0ff */
[-C--:B------:R-:W-:Y:S01]  /*4b430*/  IADD3 R8, P5, R8, R3.reuse, RZ ;  /* 0x0000000308087210 */ /* 0x080fe20007fbe0ff */
[----:B------:R0:W-:Y:S02]  /*4b440*/  STL [R1+0x3288], R6 ;  /* 0x0032880601007387 */ /* 0x0001e40000100800 */
[----:B0-----:R-:W-:Y:S01]  /*4b450*/  IADD3 R6, P4, R7, R3, RZ ;  /* 0x0000000307067210 */ /* 0x001fe20007f9e0ff */
[----:B------:R-:W-:-:S04]  /*4b460*/  IMAD R7, R4, 0xf2, RZ ;  /* 0x000000f204077824 */ /* 0x000fc800078e02ff */
[----:B------:R0:W-:Y:S01]  /*4b470*/  STL [R1+0x3298], R6 ;  /* 0x0032980601007387 */ /* 0x0001e20000100800 */
[----:B------:R-:W-:-:S03]  /*4b480*/  IADD3 R7, P6, R7, R3, RZ ;  /* 0x0000000307077210 */ /* 0x000fc60007fde0ff */
[----:B------:R1:W-:Y:S04]  /*4b490*/  STL [R1+0x32a8], R8 ;  /* 0x0032a80801007387 */ /* 0x0003e80000100800 */
[----:B------:R2:W-:Y:S01]  /*4b4a0*/  STL [R1+0x32b8], R7 ;  /* 0x0032b80701007387 */ /* 0x0005e20000100800 */
[C---:B0-----:R-:W-:Y:S02]  /*4b4b0*/  IMAD R6, R4.reuse, 0xee, RZ ;  /* 0x000000ee04067824 */ /* 0x041fe400078e02ff */
[----:B-1----:R-:W-:-:S03]  /*4b4c0*/  IMAD R8, R4, 0xea, RZ ;  /* 0x000000ea04087824 */ /* 0x002fc600078e02ff */
[----:B------:R-:W-:Y:S01]  /*4b4d0*/  IADD3 R6, P0, R6, R3, RZ ;  /* 0x0000000306067210 */ /* 0x000fe20007f1e0ff */
[----:B--2---:R-:W-:-:S04]  /*4b4e0*/  IMAD R7, R4, 0xe6, RZ ;  /* 0x000000e604077824 */ /* 0x004fc800078e02ff */
[----:B------:R0:W-:Y:S01]  /*4b4f0*/  STL [R1+0x32c8], R6 ;  /* 0x0032c80601007387 */ /* 0x0001e20000100800 */
[-C--:B------:R-:W-:Y:S02]  /*4b500*/  IADD3 R7, P1, R7, R3.reuse, RZ ;  /* 0x0000000307077210 */ /* 0x080fe40007f3e0ff */
[----:B0-----:R-:W-:Y:S01]  /*4b510*/  IADD3 R6, P3, R8, R3, RZ ;  /* 0x0000000308067210 */ /* 0x001fe20007f7e0ff */
[----:B------:R-:W-:-:S04]  /*4b520*/  IMAD R8, R4, 0x7f, RZ ;  /* 0x0000007f04087824 */ /* 0x000fc800078e02ff */
[----:B------:R0:W-:Y:S01]  /*4b530*/  STL [R1+0x32d8], R6 ;  /* 0x0032d80601007387 */ /* 0x0001e20000100800 */
[----:B---3--:R-:W-:-:S03]  /*4b540*/  LEA.HI.X.SX32 R8, R8, R2, 0x1, P2 ;  /* 0x0000000208087211 */ /* 0x008fc600010f0eff */
[----:B------:R1:W-:Y:S04]  /*4b550*/  STL [R1+0x32e8], R7 ;  /* 0x0032e80701007387 */ /* 0x0003e80000100800 */
[----:B------:R2:W-:Y:S01]  /*4b560*/  STL [R1+0x3284], R8 ;  /* 0x0032840801007387 */ /* 0x0005e20000100800 */
[C---:B0-----:R-:W-:Y:S02]  /*4b570*/  IMAD R6, R4.reuse, 0xe2, RZ ;  /* 0x000000e204067824 */ /* 0x041fe400078e02ff */
[----:B-1----:R-:W-:-:S03]  /*4b580*/  IMAD R7, R4, 0x7d, RZ ;  /* 0x0000007d04077824 */ /* 0x002fc600078e02ff */
[----:B------:R-:W-:Y:S01]  /*4b590*/  IADD3 R6, P2, R6, R3, RZ ;  /* 0x0000000306067210 */ /* 0x000fe20007f5e0ff */
[----:B--2---:R-:W-:-:S04]  /*4b5a0*/  IMAD R8, R4, 0xde, RZ ;  /* 0x000000de04087824 */ /* 0x004fc800078e02ff */
[----:B------:R0:W-:Y:S02]  /*4b5b0*/  STL [R1+0x32f8], R6 ;  /* 0x0032f80601007387 */ /* 0x0001e40000100800 */
[----:B0-----:R-:W-:Y:S01]  /*4b5c0*/  LEA.HI.X.SX32 R6, R7, R2, 0x1, P4 ;  /* 0x0000000207067211 */ /* 0x001fe200020f0eff */
[----:B------:R-:W-:Y:S01]  /*4b5d0*/  IMAD R7, R4, 0x7b, RZ ;  /* 0x0000007b04077824 */ /* 0x000fe200078e02ff */
[----:B------:R-:W-:-:S03]  /*4b5e0*/  IADD3 R8, P4, R8, R3, RZ ;  /* 0x0000000308087210 */ /* 0x000fc60007f9e0ff */
[----:B------:R0:W-:Y:S01]  /*4b5f0*/  STL [R1+0x3294], R6 ;  /* 0x0032940601007387 */ /* 0x0001e20000100800 */
[----:B------:R-:W-:-:S03]  /*4b600*/  LEA.HI.X.SX32 R7, R7, R2, 0x1, P5 ;  /* 0x0000000207077211 */ /* 0x000fc600028f0eff */
        /* <DEDUP_REMOVED lines=161> */
[----:B--2---:R-:W-:Y:S01]  /*4c020*/  IMAD R8, R4, 0xdc, RZ ;  /* 0x000000dc04087824 */ /* 0x004fe200078e02ff */
[----:B------:R-:W-:-:S03]  /*4c030*/  LEA.HI.X.SX32 R7, R7, R2, 0x1, P4 ;  /* 0x0000000207077211 */ /* 0x000fc600020f0eff */
[----:B------:R0:W-:Y:S01]  /*4c040*/  STL [R1+0x32f0], R6 ;  /* 0x0032f00601007387 */ /* 0x0001e20000100800 */
[----:B------:R-:W-:-:S03]  /*4c050*/  IADD3 R8, P4, R8, R3, RZ ;  /* 0x0000000308087210 */ /* 0x000fc60007f9e0ff */
[----:B------:R1:W-:Y:S04]  /*4c060*/  STL [R1+0x3454], R7 ;  /* 0x0034540701007387 */ /* 0x0003e80000100800 */
[----:B------:R2:W-:Y:S01]  /*4c070*/  STL [R1+0x3310], R8 ;  /* 0x0033100801007387 */ /* 0x0005e20000100800 */
[C---:B0-----:R-:W-:Y:S02]  /*4c080*/  IMAD R6, R4.reuse, 0x43, RZ ;  /* 0x0000004304067824 */ /* 0x041fe400078e02ff */
[----:B-1----:R-:W-:-:S03]  /*4c090*/  IMAD R7, R4, 0x41, RZ ;  /* 0x0000004104077824 */ /* 0x002fc600078e02ff */
[-C--:B------:R-:W-:Y:S01]  /*4c0a0*/  LEA.HI.X.SX32 R6, R6, R2.reuse, 0x1, P5 ;  /* 0x0000000206067211 */ /* 0x080fe200028f0eff */
[----:B--2---:R-:W-:Y:S01]  /*4c0b0*/  IMAD R8, R4, 0xd4, RZ ;  /* 0x000000d404087824 */ /* 0x004fe200078e02ff */
[----:B------:R-:W-:-:S03]  /*4c0c0*/  LEA.HI.X.SX32 R7, R7, R2, 0x1, P6 ;  /* 0x0000000207077211 */ /* 0x000fc600030f0eff */
[----:B------:R0:W-:Y:S02]  /*4c0d0*/  STL [R1+0x3464], R6 ;  /* 0x0034640601007387 */ /* 0x0001e40000100800 */
[----:B0-----:R-:W-:-:S05]  /*4c0e0*/  IADD3 R6, P5, R5, R3, RZ ;  /* 0x0000000305067210 */ /* 0x001fca0007fbe0ff */
[----:B------:R0:W-:Y:S04]  /*4c0f0*/  STL [R1+0x3488], R6 ;  /* 0x0034880601007387 */ /* 0x0001e80000100800 */
[----:B------:R1:W-:Y:S01]  /*4c100*/  STL [R1+0x3474], R7 ;  /* 0x0034740701007387 */ /* 0x0003e20000100800 */
[----:B0-----:R-:W-:Y:S01]  /*4c110*/  IMAD R6, R4, 0x7a, RZ ;  /* 0x0000007a04067824 */ /* 0x001fe200078e02ff */
[----:B-1----:R-:W-:Y:S01]  /*4c120*/  IADD3 R7, P6, R8, R3, RZ ;  /* 0x0000000308077210 */ /* 0x002fe20007fde0ff */
[----:B------:R-:W-:-:S04]  /*4c130*/  IMAD R8, R4, 0xcc, RZ ;  /* 0x000000cc04087824 */ /* 0x000fc800078e02ff */
[----:B------:R0:W-:Y:S02]  /*4c140*/  STL [R1+0x3330], R7 ;  /* 0x0033300701007387 */ /* 0x0001e40000100800 */
[----:B0-----:R-:W-:Y:S01]  /*4c150*/  LEA.HI.X.SX32 R7, R5, R2, 0x1, P0 ;  /* 0x0000000205077211 */ /* 0x001fe200000f0eff */
[----:B------:R-:W-:-:S04]  /*4c160*/  IMAD R5, R4, 0x3f, RZ ;  /* 0x0000003f04057824 */ /* 0x000fc800078e02ff */
[----:B------:R0:W-:Y:S01]  /*4c170*/  STL [R1+0x328c], R7 ;  /* 0x00328c0701007387 */ /* 0x0001e20000100800 */
[----:B------:R-:W-:Y:S02]  /*4c180*/  LEA.HI.X.SX32 R5, R5, R2, 0x1, P5 ;  /* 0x0000000205057211 */ /* 0x000fe400028f0eff */
[-C--:B------:R-:W-:Y:S02]  /*4c190*/  IADD3 R8, P5, R8, R3.reuse, RZ ;  /* 0x0000000308087210 */ /* 0x080fe40007fbe0ff */
[----:B0-----:R-:W-:-:S05]  /*4c1a0*/  IADD3 R7, P0, R6, R3, RZ ;  /* 0x0000000306077210 */ /* 0x001fca0007f1e0ff */
[----:B------:R0:W-:Y:S04]  /*4c1b0*/  STL [R1+0x3498], R7 ;  /* 0x0034980701007387 */ /* 0x0001e80000100800 */
[----:B------:R1:W-:Y:S04]  /*4c1c0*/  STL [R1+0x3484], R5 ;  /* 0x0034840501007387 */ /* 0x0003e80000100800 */
[----:B------:R2:W-:Y:S01]  /*4c1d0*/  STL [R1+0x3350], R8 ;  /* 0x0033500801007387 */ /* 0x0005e20000100800 */
[C---:B0-----:R-:W-:Y:S02]  /*4c1e0*/  IMAD R7, R4.reuse, 0x76, RZ ;  /* 0x0000007604077824 */ /* 0x041fe400078e02ff */
[----:B-1----:R-:W-:Y:S01]  /*4c1f0*/  IMAD R5, R4, 0xc4, RZ ;  /* 0x000000c404057824 */ /* 0x002fe200078e02ff */
[----:B--2---:R-:W-:Y:S01]  /*4c200*/  LEA.HI.X.SX32 R8, R6, R2, 0x1, P3 ;  /* 0x0000000206087211 */ /* 0x004fe200018f0eff */
[----:B------:R-:W-:-:S04]  /*4c210*/  IMAD R6, R4, 0x3d, RZ ;  /* 0x0000003d04067824 */ /* 0x000fc800078e02ff */
[----:B------:R0:W-:Y:S01]  /*4c220*/  STL [R1+0x32ac], R8 ;  /* 0x0032ac0801007387 */ /* 0x0001e20000100800 */
[-C--:B------:R-:W-:Y:S02]  /*4c230*/  LEA.HI.X.SX32 R6, R6, R2.reuse, 0x1, P0 ;  /* 0x0000000206067211 */ /* 0x080fe400000f0eff */
[-C--:B------:R-:W-:Y:S02]  /*4c240*/  IADD3 R5, P0, R5, R3.reuse, RZ ;  /* 0x0000000305057210 */ /* 0x080fe40007f1e0ff */
[C---:B0-----:R-:W-:Y:S02]  /*4c250*/  IADD3 R8, P3, R7.reuse, R3, RZ ;  /* 0x0000000307087210 */ /* 0x041fe40007f7e0ff */
[----:B------:R-:W-:-:S03]  /*4c260*/  LEA.HI.X.SX32 R7, R7, R2, 0x1, P1 ;  /* 0x0000000207077211 */ /* 0x000fc600008f0eff */
[----:B------:R0:W-:Y:S04]  /*4c270*/  STL [R1+0x34a8], R8 ;  /* 0x0034a80801007387 */ /* 0x0001e80000100800 */
[----:B------:R1:W-:Y:S04]  /*4c280*/  STL [R1+0x3494], R6 ;  /* 0x0034940601007387 */ /* 0x0003e80000100800 */
[----:B------:R2:W-:Y:S01]  /*4c290*/  STL [R1+0x3370], R5 ;  /* 0x0033700501007387 */ /* 0x0005e20000100800 */
[----:B0-----:R-:W-:-:S03]  /*4c2a0*/  IMAD R8, R4, 0x72, RZ ;  /* 0x0000007204087824 */ /* 0x001fc600078e02ff */
[----:B------:R0:W-:Y:S01]  /*4c2b0*/  STL [R1+0x32cc], R7 ;  /* 0x0032cc0701007387 */ /* 0x0001e20000100800 */
[C---:B-1----:R-:W-:Y:S02]  /*4c2c0*/  IMAD R6, R4.reuse, 0x3b, RZ ;  /* 0x0000003b04067824 */ /* 0x042fe400078e02ff */
[----:B--2---:R-:W-:-:S03]  /*4c2d0*/  IMAD R5, R4, 0xbc, RZ ;  /* 0x000000bc04057824 */ /* 0x004fc600078e02ff */
[-C--:B------:R-:W-:Y:S02]  /*4c2e0*/  LEA.HI.X.SX32 R6, R6, R2.reuse, 0x1, P3 ;  /* 0x0000000206067211 */ /* 0x080fe400018f0eff */
[C---:B0-----:R-:W-:Y:S02]  /*4c2f0*/  IADD3 R7, P1, R8.reuse, R3, RZ ;  /* 0x0000000308077210 */ /* 0x041fe40007f3e0ff */
[----:B------:R-:W-:-:S03]  /*4c300*/  LEA.HI.X.SX32 R8, R8, R2, 0x1, P2 ;  /* 0x0000000208087211 */ /* 0x000fc600010f0eff */
[----:B------:R0:W-:Y:S04]  /*4c310*/  STL [R1+0x34b8], R7 ;  /* 0x0034b80701007387 */ /* 0x0001e80000100800 */
[----:B------:R1:W-:Y:S01]  /*4c320*/  STL [R1+0x34a4], R6 ;  /* 0x0034a40601007387 */ /* 0x0003e20000100800 */
[-C--:B0-----:R-:W-:Y:S01]  /*4c330*/  IADD3 R7, P3, R5, R3.reuse, RZ ;  /* 0x0000000305077210 */ /* 0x081fe20007f7e0ff */
[C---:B------:R-:W-:Y:S02]  /*4c340*/  IMAD R5, R4.reuse, 0xb4, RZ ;  /* 0x000000b404057824 */ /* 0x040fe400078e02ff */
[----:B-1----:R-:W-:Y:S02]  /*4c350*/  IMAD R6, R4, 0x39, RZ ;  /* 0x0000003904067824 */ /* 0x002fe400078e02ff */
[----:B------:R0:W-:Y:S04]  /*4c360*/  STL [R1+0x3390], R7 ;  /* 0x0033900701007387 */ /* 0x0001e80000100800 */
[----:B------:R1:W-:Y:S01]  /*4c370*/  STL [R1+0x32ec], R8 ;  /* 0x0032ec0801007387 */ /* 0x0003e20000100800 */
[----:B0-----:R-:W-:-:S02]  /*4c380*/  IADD3 R7, P2, R9, R3, RZ ;  /* 0x0000000309077210 */ /* 0x001fc40007f5e0ff */
[----:B-1----:R-:W-:-:S03]  /*4c390*/  LEA.HI.X.SX32 R8, R6, R2, 0x1, P1 ;  /* 0x0000000206087211 */ /* 0x002fc600008f0eff */
[----:B------:R0:W-:Y:S01]  /*4c3a0*/  STL [R1+0x34c8], R7 ;  /* 0x0034c80701007387 */ /* 0x0001e20000100800 */
[----:B------:R-:W-:-:S03]  /*4c3b0*/  IMAD R6, R4, 0x37, RZ ;  /* 0x0000003704067824 */ /* 0x000fc600078e02ff */
[----:B------:R1:W-:Y:S01]  /*4c3c0*/  STL [R1+0x34b4], R8 ;  /* 0x0034b40801007387 */ /* 0x0003e20000100800 */
[----:B0-----:R-:W-:Y:S01]  /*4c3d0*/  IADD3 R7, P1, R5, R3, RZ ;  /* 0x0000000305077210 */ /* 0x001fe20007f3e0ff */
[----:B------:R-:W-:Y:S01]  /*4c3e0*/  IMAD R5, R4, 0xac, RZ ;  /* 0x000000ac04057824 */ /* 0x000fe200078e02ff */
[----:B-1----:R-:W-:-:S03]  /*4c3f0*/  LEA.HI.X.SX32 R8, R6, R2, 0x1, P2 ;  /* 0x0000000206087211 */ /* 0x002fc600010f0eff */
[----:B------:R0:W-:Y:S01]  /*4c400*/  STL [R1+0x33b0], R7 ;  /* 0x0033b00701007387 */ /* 0x0001e20000100800 */
[----:B------:R-:W-:Y:S01]  /*4c410*/  IMAD R6, R4, 0x35, RZ ;  /* 0x0000003504067824 */ /* 0x000fe200078e02ff */
[----:B0-----:R-:W-:Y:S02]  /*4c420*/  LEA.HI.X.SX32 R7, R9, R2, 0x1, P4 ;  /* 0x0000000209077211 */ /* 0x001fe400020f0eff */
[----:B------:R-:W-:-:S03]  /*4c430*/  IADD3 R9, P4, R10, R3, RZ ;  /* 0x000000030a097210 */ /* 0x000fc60007f9e0ff */
[----:B------:R0:W-:Y:S04]  /*4c440*/  STL [R1+0x330c], R7 ;  /* 0x00330c0701007387 */ /* 0x0001e80000100800 */
[----:B------:R-:W-:Y:S04]  /*4c450*/  STL [R1+0x34d8], R9 ;  /* 0x0034d80901007387 */ /* 0x000fe80000100800 */
[----:B------:R1:W-:Y:S01]  /*4c460*/  STL [R1+0x34c4], R8 ;  /* 0x0034c40801007387 */ /* 0x0003e20000100800 */
[----:B0-----:R-:W-:Y:S01]  /*4c470*/  IADD3 R7, P2, R5, R3, RZ ;  /* 0x0000000305077210 */ /* 0x001fe20007f5e0ff */
[----:B------:R-:W-:-:S04]  /*4c480*/  IMAD R5, R4, 0xa4, RZ ;  /* 0x000000a404057824 */ /* 0x000fc800078e02ff */
[----:B------:R0:W-:Y:S01]  /*4c490*/  STL [R1+0x33d0], R7 ;  /* 0x0033d00701007387 */ /* 0x0001e20000100800 */
[-C--:B-1----:R-:W-:Y:S01]  /*4c4a0*/  LEA.HI.X.SX32 R8, R6, R2.reuse, 0x1, P4 ;  /* 0x0000000206087211 */ /* 0x082fe200020f0eff */
        /* <DEDUP_REMOVED lines=74> */
[----:B------:R1:W-:Y:S04]  /*4c950*/  STL [R1+0x3558], R9 ;  /* 0x0035580901007387 */ /* 0x0003e80000100800 */
[----:B------:R2:W-:Y:S01]  /*4c960*/  STL [R1+0x3544], R8 ;  /* 0x0035440801007387 */ /* 0x0005e20000100800 */
[----:B0-----:R-:W-:Y:S01]  /*4c970*/  IADD3 R7, P4, R5, R3, RZ ;  /* 0x0000000305077210 */ /* 0x001fe20007f9e0ff */
[----:B------:R-:W-:Y:S01]  /*4c980*/  IMAD R5, R4, 0xc8, RZ ;  /* 0x000000c804057824 */ /* 0x000fe200078e02ff */
[----:B-1----:R-:W-:-:S03]  /*4c990*/  LEA.HI.X.SX32 R9, R18, R2, 0x1, P5 ;  /* 0x0000000212097211 */ /* 0x002fc600028f0eff */
[----:B------:R0:W-:Y:S01]  /*4c9a0*/  STL [R1+0x3320], R7 ;  /* 0x0033200701007387 */ /* 0x0001e20000100800 */
[----:B--2---:R-:W-:-:S03]  /*4c9b0*/  IADD3 R8, P5, R19, R3, RZ ;  /* 0x0000000313087210 */ /* 0x004fc60007fbe0ff */
[----:B------:R-:W-:Y:S04]  /*4c9c0*/  STL [R1+0x342c], R9 ;  /* 0x00342c0901007387 */ /* 0x000fe80000100800 */
[----:B------:R-:W-:Y:S01]  /*4c9d0*/  STL [R1+0x3568], R8 ;  /* 0x0035680801007387 */ /* 0x000fe20000100800 */
[-C--:B0-----:R-:W-:Y:S02]  /*4c9e0*/  LEA.HI.X.SX32 R7, R6, R2.reuse, 0x1, P6 ;  /* 0x0000000206077211 */ /* 0x081fe400030f0eff */
[----:B------:R-:W-:Y:S01]  /*4c9f0*/  IADD3 R6, P6, R5, R3, RZ ;  /* 0x0000000305067210 */ /* 0x000fe20007fde0ff */
[----:B------:R-:W-:Y:S02]  /*4ca00*/  IMAD R5, R4, 0x23, RZ ;  /* 0x0000002304057824 */ /* 0x000fe400078e02ff */
[----:B------:R0:W-:Y:S04]  /*4ca10*/  STL [R1+0x3554], R7 ;  /* 0x0035540701007387 */ /* 0x0001e80000100800 */
[----:B------:R1:W-:Y:S01]  /*4ca20*/  STL [R1+0x3360], R6 ;  /* 0x0033600601007387 */ /* 0x0003e20000100800 */
[----:B0-----:R-:W-:-:S02]  /*4ca30*/  LEA.HI.X.SX32 R7, R19, R2, 0x1, P0 ;  /* 0x0000000213077211 */ /* 0x001fc400000f0eff */
[-C--:B------:R-:W-:Y:S01]  /*4ca40*/  IADD3 R8, P0, R20, R3.reuse, RZ ;  /* 0x0000000314087210 */ /* 0x080fe20007f1e0ff */
[C---:B-1----:R-:W-:Y:S02]  /*4ca50*/  IMAD R6, R4.reuse, 0xb8, RZ ;  /* 0x000000b804067824 */ /* 0x042fe400078e02ff */
[----:B------:R0:W-:Y:S04]  /*4ca60*/  STL [R1+0x344c], R7 ;  /* 0x00344c0701007387 */ /* 0x0001e80000100800 */
[----:B------:R1:W-:Y:S01]  /*4ca70*/  STL [R1+0x3578], R8 ;  /* 0x0035780801007387 */ /* 0x0003e20000100800 */
[----:B0-----:R-:W-:Y:S01]  /*4ca80*/  LEA.HI.X.SX32 R7, R5, R2, 0x1, P5 ;  /* 0x0000000205077211 */ /* 0x001fe200028f0eff */
[----:B------:R-:W-:Y:S01]  /*4ca90*/  IMAD R5, R4, 0x21, RZ ;  /* 0x0000002104057824 */ /* 0x000fe200078e02ff */
[----:B-1----:R-:W-:-:S03]  /*4caa0*/  IADD3 R8, P5, R6, R3, RZ ;  /* 0x0000000306087210 */ /* 0x002fc60007fbe0ff */
[----:B------:R0:W-:Y:S01]  /*4cab0*/  STL [R1+0x3564], R7 ;  /* 0x0035640701007387 */ /* 0x0001e20000100800 */
[-C--:B------:R-:W-:Y:S02]  /*4cac0*/  LEA.HI.X.SX32 R6, R20, R2.reuse, 0x1, P3 ;  /* 0x0000000214067211 */ /* 0x080fe400018f0eff */
[----:B------:R-:W-:Y:S01]  /*4cad0*/  LEA.HI.X.SX32 R5, R5, R2, 0x1, P0 ;  /* 0x0000000205057211 */ /* 0x000fe200000f0eff */
[----:B------:R1:W-:Y:S04]  /*4cae0*/  STL [R1+0x33a0], R8 ;  /* 0x0033a00801007387 */ /* 0x0003e80000100800 */
[----:B------:R2:W-:Y:S01]  /*4caf0*/  STL [R1+0x346c], R6 ;  /* 0x00346c0601007387 */ /* 0x0005e20000100800 */
[-C--:B0-----:R-:W-:Y:S02]  /*4cb00*/  IADD3 R7, P3, R21, R3.reuse, RZ ;  /* 0x0000000315077210 */ /* 0x081fe40007f7e0ff */
[----:B-1----:R-:W-:-:S03]  /*4cb10*/  IADD3 R8, P0, R22, R3, RZ ;  /* 0x0000000316087210 */ /* 0x002fc60007f1e0ff */
[----:B------:R0:W-:Y:S01]  /*4cb20*/  STL [R1+0x3490], R7 ;  /* 0x0034900701007387 */ /* 0x0001e20000100800 */
[----:B--2---:R-:W-:-:S03]  /*4cb30*/  IMAD R6, R4, 0xa8, RZ ;  /* 0x000000a804067824 */ /* 0x004fc600078e02ff */
[----:B------:R1:W-:Y:S04]  /*4cb40*/  STL [R1+0x3574], R5 ;  /* 0x0035740501007387 */ /* 0x0003e80000100800 */
[----:B------:R2:W-:Y:S01]  /*4cb50*/  STL [R1+0x3588], R8 ;  /* 0x0035880801007387 */ /* 0x0005e20000100800 */
[----:B0-----:R-:W-:Y:S01]  /*4cb60*/  LEA.HI.X.SX32 R7, R21, R2, 0x1, P1 ;  /* 0x0000000215077211 */ /* 0x001fe200008f0eff */
[----:B-1----:R-:W-:-:S04]  /*4cb70*/  IMAD R5, R4, 0x1f, RZ ;  /* 0x0000001f04057824 */ /* 0x002fc800078e02ff */
[----:B------:R0:W-:Y:S01]  /*4cb80*/  STL [R1+0x329c], R7 ;  /* 0x00329c0701007387 */ /* 0x0001e20000100800 */
[-C--:B--2---:R-:W-:Y:S02]  /*4cb90*/  IADD3 R8, P1, R6, R3.reuse, RZ ;  /* 0x0000000306087210 */ /* 0x084fe40007f3e0ff */
[-C--:B------:R-:W-:Y:S02]  /*4cba0*/  LEA.HI.X.SX32 R6, R22, R2.reuse, 0x1, P3 ;  /* 0x0000000216067211 */ /* 0x080fe400018f0eff */
[----:B------:R-:W-:Y:S01]  /*4cbb0*/  LEA.HI.X.SX32 R5, R5, R2, 0x1, P0 ;  /* 0x0000000205057211 */ /* 0x000fe200000f0eff */
[----:B------:R1:W-:Y:S01]  /*4cbc0*/  STL [R1+0x33e0], R8 ;  /* 0x0033e00801007387 */ /* 0x0003e20000100800 */
[----:B0-----:R-:W-:-:S03]  /*4cbd0*/  IADD3 R7, P3, R23, R3, RZ ;  /* 0x0000000317077210 */ /* 0x001fc60007f7e0ff */
[----:B------:R0:W-:Y:S04]  /*4cbe0*/  STL [R1+0x348c], R6 ;  /* 0x00348c0601007387 */ /* 0x0001e80000100800 */
[----:B------:R2:W-:Y:S01]  /*4cbf0*/  STL [R1+0x34b0], R7 ;  /* 0x0034b00701007387 */ /* 0x0005e20000100800 */
[----:B-1----:R-:W-:-:S03]  /*4cc00*/  IADD3 R8, P0, R24, R3, RZ ;  /* 0x0000000318087210 */ /* 0x002fc60007f1e0ff */
[----:B------:R1:W-:Y:S01]  /*4cc10*/  STL [R1+0x3584], R5 ;  /* 0x0035840501007387 */ /* 0x0003e20000100800 */
[----:B0-----:R-:W-:-:S03]  /*4cc20*/  IMAD R6, R4, 0x98, RZ ;  /* 0x0000009804067824 */ /* 0x001fc600078e02ff */
[----:B------:R0:W-:Y:S01]  /*4cc30*/  STL [R1+0x3598], R8 ;  /* 0x0035980801007387 */ /* 0x0001e20000100800 */
[----:B--2---:R-:W-:Y:S01]  /*4cc40*/  LEA.HI.X.SX32 R7, R23, R2, 0x1, P2 ;  /* 0x0000000217077211 */ /* 0x004fe200010f0eff */
[----:B-1----:R-:W-:-:S04]  /*4cc50*/  IMAD R5, R4, 0x1d, RZ ;  /* 0x0000001d04057824 */ /* 0x002fc800078e02ff */
[----:B------:R1:W-:Y:S01]  /*4cc60*/  STL [R1+0x32dc], R7 ;  /* 0x0032dc0701007387 */ /* 0x0003e20000100800 */
[-C--:B0-----:R-:W-:Y:S02]  /*4cc70*/  IADD3 R8, P2, R6, R3.reuse, RZ ;  /* 0x0000000306087210 */ /* 0x081fe40007f5e0ff */
[-C--:B------:R-:W-:Y:S02]  /*4cc80*/  LEA.HI.X.SX32 R6, R24, R2.reuse, 0x1, P3 ;  /* 0x0000000218067211 */ /* 0x080fe400018f0eff */
[----:B------:R-:W-:Y:S01]  /*4cc90*/  LEA.HI.X.SX32 R5, R5, R2, 0x1, P0 ;  /* 0x0000000205057211 */ /* 0x000fe200000f0eff */
[----:B------:R0:W-:Y:S01]  /*4cca0*/  STL [R1+0x3420], R8 ;  /* 0x0034200801007387 */ /* 0x0001e20000100800 */
[----:B-1----:R-:W-:-:S03]  /*4ccb0*/  IADD3 R7, P3, R25, R3, RZ ;  /* 0x0000000319077210 */ /* 0x002fc60007f7e0ff */
[----:B------:R1:W-:Y:S04]  /*4ccc0*/  STL [R1+0x34ac], R6 ;  /* 0x0034ac0601007387 */ /* 0x0003e80000100800 */
[----:B------:R2:W-:Y:S01]  /*4ccd0*/  STL [R1+0x34d0], R7 ;  /* 0x0034d00701007387 */ /* 0x0005e20000100800 */
[----:B0-----:R-:W-:-:S03]  /*4cce0*/  IADD3 R8, P0, R26, R3, RZ ;  /* 0x000000031a087210 */ /* 0x001fc60007f1e0ff */
[----:B------:R0:W-:Y:S01]  /*4ccf0*/  STL [R1+0x3594], R5 ;  /* 0x0035940501007387 */ /* 0x0001e20000100800 */
[----:B-1----:R-:W-:-:S03]  /*4cd00*/  IMAD R6, R4, 0x88, RZ ;  /* 0x0000008804067824 */ /* 0x002fc600078e02ff */
[----:B------:R1:W-:Y:S01]  /*4cd10*/  STL [R1+0x35a8], R8 ;  /* 0x0035a80801007387 */ /* 0x0003e20000100800 */
[-C--:B--2---:R-:W-:Y:S02]  /*4cd20*/  LEA.HI.X.SX32 R7, R25, R2.reuse, 0x1, P4 ;  /* 0x0000000219077211 */ /* 0x084fe400020f0eff */
[----:B------:R-:W-:Y:S01]  /*4cd30*/  IADD3 R6, P4, R6, R3, RZ ;  /* 0x0000000306067210 */ /* 0x000fe20007f9e0ff */
[----:B0-----:R-:W-:Y:S02]  /*4cd40*/  IMAD R5, R4, 0x1b, RZ ;  /* 0x0000001b04057824 */ /* 0x001fe400078e02ff */
[----:B------:R0:W-:Y:S01]  /*4cd50*/  STL [R1+0x331c], R7 ;  /* 0x00331c0701007387 */ /* 0x0001e20000100800 */
[----:B-1----:R-:W-:-:S03]  /*4cd60*/  LEA.HI.X.SX32 R8, R26, R2, 0x1, P3 ;  /* 0x000000021a087211 */ /* 0x002fc600018f0eff */
[----:B------:R1:W-:Y:S04]  /*4cd70*/  STL [R1+0x3460], R6 ;  /* 0x0034600601007387 */ /* 0x0003e80000100800 */
[----:B------:R2:W-:Y:S01]  /*4cd80*/  STL [R1+0x34cc], R8 ;  /* 0x0034cc0801007387 */ /* 0x0005e20000100800 */
[----:B0-----:R-:W-:Y:S02]  /*4cd90*/  IADD3 R7, P3, R27, R3, RZ ;  /* 0x000000031b077210 */ /* 0x001fe40007f7e0ff */
[----:B-1----:R-:W-:-:S03]  /*4cda0*/  LEA.HI.X.SX32 R6, R5, R2, 0x1, P0 ;  /* 0x0000000205067211 */ /* 0x002fc600000f0eff */
[----:B------:R0:W-:Y:S01]  /*4cdb0*/  STL [R1+0x34f0], R7 ;  /* 0x0034f00701007387 */ /* 0x0001e20000100800 */
[C---:B------:R-:W-:Y:S01]  /*4cdc0*/  IMAD R5, R4.reuse, 0xf0, RZ ;  /* 0x000000f004057824 */ /* 0x040fe200078e02ff */
[-C--:B------:R-:W-:Y:S02]  /*4cdd0*/  LEA.HI.X.SX32 R10, R29, R2.reuse, 0x1, P3 ;  /* 0x000000021d0a7211 */ /* 0x080fe400018f0eff */
[----:B------:R1:W-:Y:S01]  /*4cde0*/  STL [R1+0x35a4], R6 ;  /* 0x0035a40601007387 */ /* 0x0003e20000100800 */
[----:B--2---:R-:W-:Y:S02]  /*4cdf0*/  LEA.HI.X.SX32 R8, R27, R2, 0x1, P6 ;  /* 0x000000021b087211 */ /* 0x004fe400030f0eff */
[----:B0-----:R-:W-:Y:S01]  /*4ce00*/  IADD3 R7, P0, R29, R3, RZ ;  /* 0x000000031d077210 */ /* 0x001fe20007f1e0ff */
[----:B-1----:R-:W-:-:S04]  /*4ce10*/  IMAD R6, R4, 0x5c, RZ ;  /* 0x0000005c04067824 */ /* 0x002fc800078e02ff */
[----:B------:R0:W-:Y:S04]  /*4ce20*/  STL [R1+0x35b8], R7 ;  /* 0x0035b80701007387 */ /* 0x0001e80000100800 */
[----:B------:R1:W-:Y:S01]  /*4ce30*/  STL [R1+0x335c], R8 ;  /* 0x00335c0801007387 */ /* 0x0003e20000100800 */
[-C--:B------:R-:W-:Y:S02]  /*4ce40*/  IADD3 R9, P3, R6, R3.reuse, RZ ;  /* 0x0000000306097210 */ /* 0x080fe40007f7e0ff */
[----:B0-----:R-:W-:Y:S01]  /*4ce50*/  IADD3 R7, P6, R5, R3, RZ ;  /* 0x0000000305077210 */ /* 0x001fe20007fde0ff */
[C---:B------:R-:W-:Y:S02]  /*4ce60*/  IMAD R5, R4.reuse, 0x19, RZ ;  /* 0x0000001904057824 */ /* 0x040fe400078e02ff */
[----:B-1----:R-:W-:-:S02]  /*4ce70*/  IMAD R8, R4, 0x2e, RZ ;  /* 0x0000002e04087824 */ /* 0x002fc400078e02ff */
[----:B------:R0:W-:Y:S04]  /*4ce80*/  STL [R1+0x32c0], R7 ;  /* 0x0032c00701007387 */ /* 0x0001e80000100800 */
[----:B------:R1:W-:Y:S04]  /*4ce90*/  STL [R1+0x34ec], R10 ;  /* 0x0034ec0a01007387 */ /* 0x0003e80000100800 */
[----:B------:R2:W-:Y:S01]  /*4cea0*/  STL [R1+0x3510], R9 ;  /* 0x0035100901007387 */ /* 0x0005e20000100800 */
[-C--:B0-----:R-:W-:Y:S01]  /*4ceb0*/  LEA.HI.X.SX32 R7, R5, R2.reuse, 0x1, P0 ;  /* 0x0000000205077211 */ /* 0x081fe200000f0eff */
[----:B------:R-:W-:Y:S01]  /*4cec0*/  IMAD R5, R4, 0xd0, RZ ;  /* 0x000000d004057824 */ /* 0x000fe200078e02ff */
[----:B-1----:R-:W-:-:S03]  /*4ced0*/  LEA.HI.X.SX32 R10, R8, R2, 0x1, P3 ;  /* 0x00000002080a7211 */ /* 0x002fc600018f0eff */
[----:B------:R0:W-:Y:S01]  /*4cee0*/  STL [R1+0x35b4], R7 ;  /* 0x0035b40701007387 */ /* 0x0001e20000100800 */
[----:B--2---:R-:W-:-:S05]  /*4cef0*/  IADD3 R9, P0, R8, R3, RZ ;  /* 0x0000000308097210 */ /* 0x004fca0007f1e0ff */
[----:B------:R1:W-:Y:S01]  /*4cf00*/  STL [R1+0x35c8], R9 ;  /* 0x0035c80901007387 */ /* 0x0003e20000100800 */
[----:B0-----:R-:W-:Y:S01]  /*4cf10*/  LEA.HI.X.SX32 R7, R6, R2, 0x1, P5 ;  /* 0x0000000206077211 */ /* 0x001fe200028f0eff */
[----:B------:R-:W-:-:S04]  /*4cf20*/  IMAD R6, R4, 0x54, RZ ;  /* 0x0000005404067824 */ /* 0x000fc800078e02ff */
[----:B------:R0:W-:Y:S01]  /*4cf30*/  STL [R1+0x339c], R7 ;  /* 0x00339c0701007387 */ /* 0x0001e20000100800 */
[----:B-1----:R-:W-:Y:S01]  /*4cf40*/  IADD3 R9, P5, R5, R3, RZ ;  /* 0x0000000305097210 */ /* 0x002fe20007fbe0ff */
[----:B------:R-:W-:-:S04]  /*4cf50*/  IMAD R5, R4, 0x17, RZ ;  /* 0x0000001704057824 */ /* 0x000fc800078e02ff */
[----:B------:R1:W-:Y:S01]  /*4cf60*/  STL [R1+0x3340], R9 ;  /* 0x0033400901007387 */ /* 0x0003e20000100800 */
[----:B------:R-:W-:Y:S01]  /*4cf70*/  LEA.HI.X.SX32 R8, R5, R2, 0x1, P0 ;  /* 0x0000000205087211 */ /* 0x000fe200000f0eff */
[C---:B0-----:R-:W-:Y:S02]  /*4cf80*/  IMAD R7, R4.reuse, 0x2a, RZ ;  /* 0x0000002a04077824 */ /* 0x041fe400078e02ff */
[----:B------:R0:W-:Y:S01]  /*4cf90*/  STL [R1+0x350c], R10 ;  /* 0x00350c0a01007387 */ /* 0x0001e20000100800 */
[----:B------:R-:W-:Y:S01]  /*4cfa0*/  IMAD R5, R4, 0xb0, RZ ;  /* 0x000000b004057824 */ /* 0x000fe200078e02ff */
[----:B-1----:R-:W-:-:S04]  /*4cfb0*/  IADD3 R9, P3, R6, R3, RZ ;  /* 0x0000000306097210 */ /* 0x002fc80007f7e0ff */
[CC--:B0-----:R-:W-:Y:S01]  /*4cfc0*/  LEA.HI.X.SX32 R10, R7.reuse, R2.reuse, 0x1, P3 ;  /* 0x00000002070a7211 */ /* 0x0c1fe200018f0eff */
[----:B------:R0:W-:Y:S04]  /*4cfd0*/  STL [R1+0x3530], R9 ;  /* 0x0035300901007387 */ /* 0x0001e80000100800 */
[----:B------:R1:W-:Y:S01]  /*4cfe0*/  STL [R1+0x35c4], R8 ;  /* 0x0035c40801007387 */ /* 0x0003e20000100800 */
[----:B0-----:R-:W-:Y:S02]  /*4cff0*/  IADD3 R9, P0, R7, R3, RZ ;  /* 0x0000000307097210 */ /* 0x001fe40007f1e0ff */
[----:B-1----:R-:W-:-:S03]  /*4d000*/  LEA.HI.X.SX32 R8, R6, R2, 0x1, P1 ;  /* 0x0000000206087211 */ /* 0x002fc600008f0eff */
[----:B------:R0:W-:Y:S01]  /*4d010*/  STL [R1+0x35d8], R9 ;  /* 0x0035d80901007387 */ /* 0x0001e20000100800 */
[----:B------:R-:W-:-:S03]  /*4d020*/  IMAD R6, R4, 0x4c, RZ ;  /* 0x0000004c04067824 */ /* 0x000fc600078e02ff */
[----:B------:R1:W-:Y:S01]  /*4d030*/  STL [R1+0x33dc], R8 ;  /* 0x0033dc0801007387 */ /* 0x0003e20000100800 */
[-C--:B0-----:R-:W-:Y:S01]  /*4d040*/  IADD3 R9, P1, R5, R3.reuse, RZ ;  /* 0x0000000305097210 */ /* 0x081fe20007f3e0ff */
[C---:B------:R-:W-:Y:S02]  /*4d050*/  IMAD R5, R4.reuse, 0x15, RZ ;  /* 0x0000001504057824 */ /* 0x040fe400078e02ff */
[C---:B-1----:R-:W-:Y:S02]  /*4d060*/  IMAD R8, R4.reuse, 0x26, RZ ;  /* 0x0000002604087824 */ /* 0x042fe400078e02ff */
[----:B------:R0:W-:Y:S01]  /*4d070*/  STL [R1+0x33c0], R9 ;  /* 0x0033c00901007387 */ /* 0x0001e20000100800 */
[----:B------:R-:W-:Y:S01]  /*4d080*/  LEA.HI.X.SX32 R7, R5, R2, 0x1, P0 ;  /* 0x0000000205077211 */ /* 0x000fe200000f0eff */
[----:B------:R-:W-:Y:S02]  /*4d090*/  IMAD R5, R4, 0x90, RZ ;  /* 0x0000009004057824 */ /* 0x000fe400078e02ff */
[----:B------:R1:W-:Y:S01]  /*4d0a0*/  STL [R1+0x352c], R10 ;  /* 0x00352c0a01007387 */ /* 0x0003e20000100800 */
[----:B0-----:R-:W-:-:S04]  /*4d0b0*/  IADD3 R9, P3, R6, R3, RZ ;  /* 0x0000000306097210 */ /* 0x001fc80007f7e0ff */
[CC--:B-1----:R-:W-:Y:S01]  /*4d0c0*/  LEA.HI.X.SX32 R10, R8.reuse, R2.reuse, 0x1, P3 ;  /* 0x00000002080a7211 */ /* 0x0c2fe200018f0eff */
        /* <DEDUP_REMOVED lines=10> */
[----:B------:R0:W-:Y:S03]  /*4d170*/  STL [R1+0x3440], R9 ;  /* 0x0034400901007387 */ /* 0x0001e60000100800 */
[----:B------:R-:W-:Y:S01]  /*4d180*/  LEA.HI.X.SX32 R8, R7, R2, 0x1, P0 ;  /* 0x0000000207087211 */ /* 0x000fe200000f0eff */
[----:B------:R-:W-:Y:S01]  /*4d190*/  IMAD R7, R4, 0xe0, RZ ;  /* 0x000000e004077824 */ /* 0x000fe200078e02ff */
[----:B------:R-:W-:Y:S01]  /*4d1a0*/  STL [R1+0x354c], R10 ;  /* 0x00354c0a01007387 */ /* 0x000fe20000100800 */
[----:B0-----:R-:W-:-:S05]  /*4d1b0*/  IADD3 R9, P3, R6, R3, RZ ;  /* 0x0000000306097210 */ /* 0x001fca0007f7e0ff */
[----:B------:R0:W-:Y:S04]  /*4d1c0*/  STL [R1+0x3570], R9 ;  /* 0x0035700901007387 */ /* 0x0001e80000100800 */
[----:B------:R1:W-:Y:S01]  /*4d1d0*/  STL [R1+0x35e4], R8 ;  /* 0x0035e40801007387 */ /* 0x0003e20000100800 */
[CC--:B0-----:R-:W-:Y:S02]  /*4d1e0*/  IADD3 R9, P0, R5.reuse, R3.reuse, RZ ;  /* 0x0000000305097210 */ /* 0x0c1fe40007f1e0ff */
[-C--:B------:R-:W-:Y:S02]  /*4d1f0*/  LEA.HI.X.SX32 R5, R5, R2.reuse, 0x1, P3 ;  /* 0x0000000205057211 */ /* 0x080fe400018f0eff */
[----:B-1----:R-:W-:Y:S01]  /*4d200*/  LEA.HI.X.SX32 R8, R6, R2, 0x1, P4 ;  /* 0x0000000206087211 */ /* 0x002fe200020f0eff */
[----:B------:R-:W-:Y:S01]  /*4d210*/  IMAD R6, R4, 0x78, RZ ;  /* 0x0000007804067824 */ /* 0x000fe200078e02ff */
[-C--:B------:R-:W-:Y:S01]  /*4d220*/  IADD3 R7, P4, R7, R3.reuse, RZ ;  /* 0x0000000307077210 */ /* 0x080fe20007f9e0ff */
[----:B------:R0:W-:Y:S04]  /*4d230*/  STL [R1+0x35f8], R9 ;  /* 0x0035f80901007387 */ /* 0x0001e80000100800 */
[----:B------:R1:W-:Y:S04]  /*4d240*/  STL [R1+0x345c], R8 ;  /* 0x00345c0801007387 */ /* 0x0003e80000100800 */
[----:B------:R2:W-:Y:S01]  /*4d250*/  STL [R1+0x3300], R7 ;  /* 0x0033000701007387 */ /* 0x0005e20000100800 */
[----:B0-----:R-:W-:-:S03]  /*4d260*/  IADD3 R9, P3, R6, R3, RZ ;  /* 0x0000000306097210 */ /* 0x001fc60007f7e0ff */
[----:B------:R0:W-:Y:S01]  /*4d270*/  STL [R1+0x356c], R5 ;  /* 0x00356c0501007387 */ /* 0x0001e20000100800 */
[----:B-1----:R-:W-:-:S03]  /*4d280*/  IMAD R8, R4, 0x11, RZ ;  /* 0x0000001104087824 */ /* 0x002fc600078e02ff */
[----:B------:R1:W-:Y:S01]  /*4d290*/  STL [R1+0x34a0], R9 ;  /* 0x0034a00901007387 */ /* 0x0003e20000100800 */
[----:B--2---:R-:W-:Y:S01]  /*4d2a0*/  IMAD R7, R4, 0x3c, RZ ;  /* 0x0000003c04077824 */ /* 0x004fe200078e02ff */
[-C--:B------:R-:W-:Y:S02]  /*4d2b0*/  LEA.HI.X.SX32 R10, R8, R2.reuse, 0x1, P0 ;  /* 0x00000002080a7211 */ /* 0x080fe400000f0eff */
[----:B------:R-:W-:Y:S01]  /*4d2c0*/  LEA.HI.X.SX32 R8, R6, R2, 0x1, P6 ;  /* 0x0000000206087211 */ /* 0x000fe200030f0eff */
[C---:B0-----:R-:W-:Y:S02]  /*4d2d0*/  IMAD R5, R4.reuse, 0x1e, RZ ;  /* 0x0000001e04057824 */ /* 0x041fe400078e02ff */
[----:B------:R-:W-:Y:S01]  /*4d2e0*/  IMAD R6, R4, 0xa0, RZ ;  /* 0x000000a004067824 */ /* 0x000fe200078e02ff */
[----:B------:R-:W-:Y:S01]  /*4d2f0*/  STL [R1+0x35f4], R10 ;  /* 0x0035f40a01007387 */ /* 0x000fe20000100800 */
[----:B-1----:R-:W-:-:S05]  /*4d300*/  IADD3 R9, P0, R7, R3, RZ ;  /* 0x0000000307097210 */ /* 0x002fca0007f1e0ff */
        /* <DEDUP_REMOVED lines=18> */
[----:B------:R-:W-:Y:S01]  /*4d430*/  STL [R1+0x3604], R10 ;  /* 0x0036040a01007387 */ /* 0x000fe20000100800 */
[----:B------:R-:W-:Y:S01]  /*4d440*/  IMAD R7, R4, 0xc0, RZ ;  /* 0x000000c004077824 */ /* 0x000fe200078e02ff */
[----:B-1----:R-:W-:-:S05]  /*4d450*/  IADD3 R9, P6, R6, R3, RZ ;  /* 0x0000000306097210 */ /* 0x002fca0007fde0ff */
[----:B------:R0:W-:Y:S04]  /*4d460*/  STL [R1+0x35b0], R9 ;  /* 0x0035b00901007387 */ /* 0x0001e80000100800 */
[----:B------:R1:W-:Y:S01]  /*4d470*/  STL [R1+0x333c], R8 ;  /* 0x00333c0801007387 */ /* 0x0003e20000100800 */
[----:B0-----:R-:W-:Y:S02]  /*4d480*/  IADD3 R9, P5, R5, R3, RZ ;  /* 0x0000000305097210 */ /* 0x001fe40007fbe0ff */
        /* <DEDUP_REMOVED lines=9> */
[-C--:B------:R-:W-:Y:S02]  /*4d520*/  LEA.HI.X.SX32 R7, R7, R2.reuse, 0x1, P5 ;  /* 0x0000000207077211 */ /* 0x080fe400028f0eff */
[----:B------:R1:W-:Y:S01]  /*4d530*/  STL [R1+0x35ac], R8 ;  /* 0x0035ac0801007387 */ /* 0x0003e20000100800 */
[CC--:B0-----:R-:W-:Y:S02]  /*4d540*/  IADD3 R9, P6, R6.reuse, R3.reuse, RZ ;  /* 0x0000000306097210 */ /* 0x0c1fe40007fde0ff */
[----:B------:R-:W-:Y:S01]  /*4d550*/  LEA.HI.X.SX32 R6, R6, R2, 0x1, P1 ;  /* 0x0000000206067211 */ /* 0x000fe200008f0eff */
[----:B-1----:R-:W-:Y:S02]  /*4d560*/  IMAD R8, R4, 0x16, RZ ;  /* 0x0000001604087824 */ /* 0x002fe400078e02ff */
[----:B------:R0:W-:Y:S04]  /*4d570*/  STL [R1+0x3520], R9 ;  /* 0x0035200901007387 */ /* 0x0001e80000100800 */
[----:B------:R1:W-:Y:S01]  /*4d580*/  STL [R1+0x3614], R7 ;  /* 0x0036140701007387 */ /* 0x0003e20000100800 */
[----:B0-----:R-:W-:-:S02]  /*4d590*/  IADD3 R9, P5, R5, R3, RZ ;  /* 0x0000000305097210 */ /* 0x001fc40007fbe0ff */
[-C--:B------:R-:W-:Y:S01]  /*4d5a0*/  LEA.HI.X.SX32 R5, R5, R2.reuse, 0x1, P6 ;  /* 0x0000000205057211 */ /* 0x080fe200030f0eff */
[----:B-1----:R-:W-:Y:S02]  /*4d5b0*/  IMAD R7, R4, 0x48, RZ ;  /* 0x0000004804077824 */ /* 0x002fe400078e02ff */
[----:B------:R0:W-:Y:S04]  /*4d5c0*/  STL [R1+0x35d0], R9 ;  /* 0x0035d00901007387 */ /* 0x0001e80000100800 */
[----:B------:R1:W-:Y:S01]  /*4d5d0*/  STL [R1+0x33bc], R6 ;  /* 0x0033bc0601007387 */ /* 0x0003e20000100800 */
[C---:B------:R-:W-:Y:S02]  /*4d5e0*/  IADD3 R10, P6, R7.reuse, R3, RZ ;  /* 0x00000003070a7210 */ /* 0x040fe40007fde0ff */
[----:B------:R-:W-:-:S02]  /*4d5f0*/  LEA.HI.X.SX32 R7, R7, R2, 0x1, P2 ;  /* 0x0000000207077211 */ /* 0x000fc400010f0eff */
[----:B0-----:R-:W-:Y:S01]  /*4d600*/  IADD3 R9, P1, R8, R3, RZ ;  /* 0x0000000308097210 */ /* 0x001fe20007f3e0ff */
[----:B-1----:R-:W-:-:S04]  /*4d610*/  IMAD R6, R4, 0x24, RZ ;  /* 0x0000002404067824 */ /* 0x002fc800078e02ff */
[----:B------:R0:W-:Y:S04]  /*4d620*/  STL [R1+0x3628], R9 ;  /* 0x0036280901007387 */ /* 0x0001e80000100800 */
[----:B------:R1:W-:Y:S04]  /*4d630*/  STL [R1+0x351c], R5 ;  /* 0x00351c0501007387 */ /* 0x0003e80000100800 */
[----:B------:R2:W-:Y:S01]  /*4d640*/  STL [R1+0x3560], R10 ;  /* 0x0035600a01007387 */ /* 0x0005e20000100800 */
[----:B0-----:R-:W-:Y:S01]  /*4d650*/  LEA.HI.X.SX32 R9, R8, R2, 0x1, P5 ;  /* 0x0000000208097211 */ /* 0x001fe200028f0eff */
[----:B------:R-:W-:-:S02]  /*4d660*/  IMAD R8, R4, 0x12, RZ ;  /* 0x0000001204087824 */ /* 0x000fc400078e02ff */
[----:B-1----:R-:W-:Y:S02]  /*4d670*/  IMAD R5, R4, 0xb, RZ ;  /* 0x0000000b04057824 */ /* 0x002fe400078e02ff */
[----:B------:R0:W-:Y:S01]  /*4d680*/  STL [R1+0x35cc], R9 ;  /* 0x0035cc0901007387 */ /* 0x0001e20000100800 */
[C---:B--2---:R-:W-:Y:S02]  /*4d690*/  IADD3 R10, P5, R6.reuse, R3, RZ ;  /* 0x00000003060a7210 */ /* 0x044fe40007fbe0ff */
[----:B------:R-:W-:-:S03]  /*4d6a0*/  LEA.HI.X.SX32 R6, R6, R2, 0x1, P6 ;  /* 0x0000000206067211 */ /* 0x000fc600030f0eff */
[----:B------:R1:W-:Y:S01]  /*4d6b0*/  STL [R1+0x35f0], R10 ;  /* 0x0035f00a01007387 */ /* 0x0003e20000100800 */
[----:B0-----:R-:W-:Y:S01]  /*4d6c0*/  LEA.HI.X.SX32 R9, R5, R2, 0x1, P1 ;  /* 0x0000000205097211 */ /* 0x001fe200008f0eff */
[----:B------:R-:W-:-:S04]  /*4d6d0*/  IMAD R5, R4, 0x70, RZ ;  /* 0x0000007004057824 */ /* 0x000fc800078e02ff */
[----:B------:R0:W-:Y:S01]  /*4d6e0*/  STL [R1+0x3624], R9 ;  /* 0x0036240901007387 */ /* 0x0001e20000100800 */
[----:B-1----:R-:W-:-:S05]  /*4d6f0*/  IADD3 R10, P1, R8, R3, RZ ;  /* 0x00000003080a7210 */ /* 0x002fca0007f3e0ff */
[----:B------:R1:W-:Y:S01]  /*4d700*/  STL [R1+0x3638], R10 ;  /* 0x0036380a01007387 */ /* 0x0003e20000100800 */
[----:B0-----:R-:W-:-:S03]  /*4d710*/  IMAD R9, R4, 0x38, RZ ;  /* 0x0000003804097824 */ /* 0x001fc600078e02ff */
[----:B------:R0:W-:Y:S02]  /*4d720*/  STL [R1+0x343c], R7 ;  /* 0x00343c0701007387 */ /* 0x0001e40000100800 */
[-C--:B------:R-:W-:Y:S02]  /*4d730*/  IADD3 R11, P6, R9, R3.reuse, RZ ;  /* 0x00000003090b7210 */ /* 0x080fe40007fde0ff */
[----:B-1----:R-:W-:Y:S01]  /*4d740*/  IADD3 R10, P2, R5, R3, RZ ;  /* 0x00000003050a7210 */ /* 0x002fe20007f5e0ff */
[----:B0-----:R-:W-:-:S04]  /*4d750*/  IMAD R7, R4, 0x1c, RZ ;  /* 0x0000001c04077824 */ /* 0x001fc800078e02ff */
        /* <DEDUP_REMOVED lines=13> */
[C---:B-1----:R-:W-:Y:S02]  /*4d830*/  IADD3 R11, P1, R8.reuse, R3, RZ ;  /* 0x00000003080b7210 */ /* 0x042fe40007f3e0ff */
[----:B------:R-:W-:-:S03]  /*4d840*/  LEA.HI.X.SX32 R8, R8, R2, 0x1, P5 ;  /* 0x0000000208087211 */ /* 0x000fc600028f0eff */
[----:B------:R1:W-:Y:S01]  /*4d850*/  STL [R1+0x3648], R11 ;  /* 0x0036480b01007387 */ /* 0x0003e20000100800 */
[-C--:B0-----:R-:W-:Y:S01]  /*4d860*/  LEA.HI.X.SX32 R10, R5, R2.reuse, 0x1, P4 ;  /* 0x00000002050a7211 */ /* 0x081fe200020f0eff */
[----:B------:R-:W-:Y:S01]  /*4d870*/  IMAD R5, R4, 0x28, RZ ;  /* 0x0000002804057824 */ /* 0x000fe200078e02ff */
[C---:B------:R-:W-:Y:S02]  /*4d880*/  IADD3 R12, P4, R6.reuse, R3, RZ ;  /* 0x00000003060c7210 */ /* 0x040fe40007f9e0ff */
[-C--:B------:R-:W-:Y:S01]  /*4d890*/  LEA.HI.X.SX32 R6, R6, R2.reuse, 0x1, P3 ;  /* 0x0000000206067211 */ /* 0x080fe200018f0eff */
[----:B------:R0:W-:Y:S01]  /*4d8a0*/  STL [R1+0x32fc], R10 ;  /* 0x0032fc0a01007387 */ /* 0x0001e20000100800 */
[----:B-1----:R-:W-:-:S03]  /*4d8b0*/  LEA.HI.X.SX32 R11, R9, R2, 0x1, P2 ;  /* 0x00000002090b7211 */ /* 0x002fc600010f0eff */
[----:B------:R-:W-:Y:S01]  /*4d8c0*/  STL [R1+0x3540], R12 ;  /* 0x0035400c01007387 */ /* 0x000fe20000100800 */
[----:B------:R-:W-:-:S03]  /*4d8d0*/  IADD3 R9, P2, R5, R3, RZ ;  /* 0x0000000305097210 */ /* 0x000fc60007f5e0ff */
[----:B------:R1:W-:Y:S01]  /*4d8e0*/  STL [R1+0x34bc], R11 ;  /* 0x0034bc0b01007387 */ /* 0x0003e20000100800 */
[----:B0-----:R-:W-:-:S03]  /*4d8f0*/  IMAD R10, R4, 0x14, RZ ;  /* 0x00000014040a7824 */ /* 0x001fc600078e02ff */
[----:B------:R0:W-:Y:S04]  /*4d900*/  STL [R1+0x35e0], R9 ;  /* 0x0035e00901007387 */ /* 0x0001e80000100800 */
[----:B------:R2:W-:Y:S01]  /*4d910*/  STL [R1+0x359c], R7 ;  /* 0x00359c0701007387 */ /* 0x0005e20000100800 */
[----:B-1----:R-:W-:Y:S01]  /*4d920*/  IMAD R11, R4, 0xa, RZ ;  /* 0x0000000a040b7824 */ /* 0x002fe200078e02ff */
[----:B0-----:R-:W-:-:S04]  /*4d930*/  IADD3 R9, P6, R10, R3, RZ ;  /* 0x000000030a097210 */ /* 0x001fc80007fde0ff */
[----:B------:R-:W-:Y:S01]  /*4d940*/  IADD3 R12, P5, R11, R3, RZ ;  /* 0x000000030b0c7210 */ /* 0x000fe20007fbe0ff */
[----:B--2---:R-:W-:Y:S01]  /*4d950*/  IMAD R7, R4, 0x7, RZ ;  /* 0x0000000704077824 */ /* 0x004fe200078e02ff */
[----:B------:R0:W-:Y:S04]  /*4d960*/  STL [R1+0x3630], R9 ;  /* 0x0036300901007387 */ /* 0x0001e80000100800 */
[----:B------:R1:W-:Y:S01]  /*4d970*/  STL [R1+0x360c], R8 ;  /* 0x00360c0801007387 */ /* 0x0003e20000100800 */
[----:B------:R-:W-:-:S03]  /*4d980*/  LEA.HI.X.SX32 R7, R7, R2, 0x1, P1 ;  /* 0x0000000207077211 */ /* 0x000fc600008f0eff */
[----:B------:R2:W-:Y:S01]  /*4d990*/  STL [R1+0x3658], R12 ;  /* 0x0036580c01007387 */ /* 0x0005e20000100800 */
[----:B0-----:R-:W-:-:S03]  /*4d9a0*/  IMAD R9, R4, 0x60, RZ ;  /* 0x0000006004097824 */ /* 0x001fc600078e02ff */
[----:B------:R0:W-:Y:S01]  /*4d9b0*/  STL [R1+0x3644], R7 ;  /* 0x0036440701007387 */ /* 0x0001e20000100800 */
[C---:B-1----:R-:W-:Y:S01]  /*4d9c0*/  IMAD R8, R4.reuse, 0x30, RZ ;  /* 0x0000003004087824 */ /* 0x042fe200078e02ff */
[----:B--2---:R-:W-:Y:S01]  /*4d9d0*/  IADD3 R12, P1, R9, R3, RZ ;  /* 0x00000003090c7210 */ /* 0x004fe20007f3e0ff */
[----:B0-----:R-:W-:-:S04]  /*4d9e0*/  IMAD R7, R4, 0x18, RZ ;  /* 0x0000001804077824 */ /* 0x001fc800078e02ff */
[----:B------:R0:W-:Y:S04]  /*4d9f0*/  STL [R1+0x3500], R12 ;  /* 0x0035000c01007387 */ /* 0x0001e80000100800 */
[----:B------:R1:W-:Y:S01]  /*4da00*/  STL [R1+0x33fc], R6 ;  /* 0x0033fc0601007387 */ /* 0x0003e20000100800 */
[----:B0-----:R-:W-:Y:S02]  /*4da10*/  IADD3 R12, P3, R8, R3, RZ ;  /* 0x00000003080c7210 */ /* 0x001fe40007f7e0ff */
[----:B-1----:R-:W-:-:S03]  /*4da20*/  LEA.HI.X.SX32 R6, R5, R2, 0x1, P4 ;  /* 0x0000000205067211 */ /* 0x002fc600020f0eff */
[----:B------:R0:W-:Y:S01]  /*4da30*/  STL [R1+0x35c0], R12 ;  /* 0x0035c00c01007387 */ /* 0x0001e20000100800 */
[-C--:B------:R-:W-:Y:S01]  /*4da40*/  IADD3 R13, P4, R7, R3.reuse, RZ ;  /* 0x00000003070d7210 */ /* 0x080fe20007f9e0ff */
[----:B------:R-:W-:Y:S02]  /*4da50*/  IMAD R5, R4, 0xc, RZ ;  /* 0x0000000c04057824 */ /* 0x000fe400078e02ff */
[----:B------:R1:W-:Y:S04]  /*4da60*/  STL [R1+0x353c], R6 ;  /* 0x00353c0601007387 */ /* 0x0003e80000100800 */
[----:B------:R-:W-:Y:S01]  /*4da70*/  STL [R1+0x3620], R13 ;  /* 0x0036200d01007387 */ /* 0x000fe20000100800 */
[----:B0-----:R-:W-:Y:S01]  /*4da80*/  LEA.HI.X.SX32 R12, R10, R2, 0x1, P2 ;  /* 0x000000020a0c7211 */ /* 0x001fe200010f0eff */
[C---:B------:R-:W-:Y:S01]  /*4da90*/  IMAD R10, R4.reuse, 0x5, RZ ;  /* 0x00000005040a7824 */ /* 0x040fe200078e02ff */
[----:B------:R-:W-:Y:S01]  /*4daa0*/  IADD3 R14, P2, R5, R3, RZ ;  /* 0x00000003050e7210 */ /* 0x000fe20007f5e0ff */
[----:B-1----:R-:W-:-:S02]  /*4dab0*/  IMAD R6, R4, 0x6, RZ ;  /* 0x0000000604067824 */ /* 0x002fc400078e02ff */
[----:B------:R0:W-:Y:S04]  /*4dac0*/  STL [R1+0x35dc], R12 ;  /* 0x0035dc0c01007387 */ /* 0x0001e80000100800 */
[----:B------:R-:W-:Y:S01]  /*4dad0*/  STL [R1+0x3650], R14 ;  /* 0x0036500e01007387 */ /* 0x000fe20000100800 */
[-C--:B0-----:R-:W-:Y:S02]  /*4dae0*/  LEA.HI.X.SX32 R12, R11, R2.reuse, 0x1, P6 ;  /* 0x000000020b0c7211 */ /* 0x081fe400030f0eff */
[----:B------:R-:W-:Y:S02]  /*4daf0*/  IADD3 R13, P6, R6, R3, RZ ;  /* 0x00000003060d7210 */ /* 0x000fe40007fde0ff */
[-C--:B------:R-:W-:Y:S01]  /*4db00*/  LEA.HI.X.SX32 R11, R10, R2.reuse, 0x1, P5 ;  /* 0x000000020a0b7211 */ /* 0x080fe200028f0eff */
[----:B------:R0:W-:Y:S01]  /*4db10*/  STL [R1+0x362c], R12 ;  /* 0x00362c0c01007387 */ /* 0x0001e20000100800 */
[----:B------:R-:W-:-:S02]  /*4db20*/  LEA.HI.X.SX32 R10, R9, R2, 0x1, P0 ;  /* 0x00000002090a7211 */ /* 0x000fc400000f0eff */
[-C--:B------:R-:W-:Y:S01]  /*4db30*/  LEA.HI.X.SX32 R9, R8, R2.reuse, 0x1, P1 ;  /* 0x0000000208097211 */ /* 0x080fe200008f0eff */
[----:B------:R-:W-:Y:S01]  /*4db40*/  STL [R1+0x3668], R13 ;  /* 0x0036680d01007387 */ /* 0x000fe20000100800 */
[-C--:B------:R-:W-:Y:S02]  /*4db50*/  LEA.HI.X.SX32 R8, R7, R2.reuse, 0x1, P3 ;  /* 0x0000000207087211 */ /* 0x080fe400018f0eff */
[----:B------:R-:W-:Y:S01]  /*4db60*/  LEA.HI.X.SX32 R7, R5, R2, 0x1, P4 ;  /* 0x0000000205077211 */ /* 0x000fe200020f0eff */
[----:B------:R1:W-:Y:S01]  /*4db70*/  STL [R1+0x3654], R11 ;  /* 0x0036540b01007387 */ /* 0x0003e20000100800 */
[C---:B------:R-:W-:Y:S01]  /*4db80*/  IMAD.SHL.U32 R5, R4.reuse, 0x2, RZ ;  /* 0x0000000204057824 */ /* 0x040fe200078e00ff */
[----:B0-----:R-:W-:-:S05]  /*4db90*/  LEA R12, P5, R4, R3, 0x7 ;  /* 0x00000003040c7211 */ /* 0x001fca00078a38ff */
[----:B------:R-:W-:Y:S01]  /*4dba0*/  STL [R1+0x3480], R12 ;  /* 0x0034800c01007387 */ /* 0x000fe20000100800 */
[----:B-1----:R-:W-:-:S03]  /*4dbb0*/  LEA R11, P0, R4, R3, 0x6 ;  /* 0x00000003040b7211 */ /* 0x002fc600078030ff */
[----:B------:R0:W-:Y:S04]  /*4dbc0*/  STL [R1+0x337c], R10 ;  /* 0x00337c0a01007387 */ /* 0x0001e80000100800 */
[----:B------:R-:W-:Y:S04]  /*4dbd0*/  STL [R1+0x3580], R11 ;  /* 0x0035800b01007387 */ /* 0x000fe80000100800 */
[----:B------:R1:W-:Y:S01]  /*4dbe0*/  STL [R1+0x34fc], R9 ;  /* 0x0034fc0901007387 */ /* 0x0003e20000100800 */
[----:B0-----:R-:W-:-:S05]  /*4dbf0*/  LEA R10, P1, R4, R3, 0x5 ;  /* 0x00000003040a7211 */ /* 0x001fca00078228ff */
[----:B------:R-:W-:Y:S01]  /*4dc00*/  STL [R1+0x3600], R10 ;  /* 0x0036000a01007387 */ /* 0x000fe20000100800 */
[----:B-1----:R-:W-:-:S03]  /*4dc10*/  LEA R9, P3, R4, R3, 0x4 ;  /* 0x0000000304097211 */ /* 0x002fc600078620ff */
[----:B------:R0:W-:Y:S04]  /*4dc20*/  STL [R1+0x35bc], R8 ;  /* 0x0035bc0801007387 */ /* 0x0001e80000100800 */
[----:B------:R-:W-:Y:S04]  /*4dc30*/  STL [R1+0x3640], R9 ;  /* 0x0036400901007387 */ /* 0x000fe80000100800 */
[----:B------:R1:W-:Y:S01]  /*4dc40*/  STL [R1+0x361c], R7 ;  /* 0x00361c0701007387 */ /* 0x0003e20000100800 */
[----:B0-----:R-:W-:-:S05]  /*4dc50*/  LEA R8, P4, R4, R3, 0x3 ;  /* 0x0000000304087211 */ /* 0x001fca00078818ff */
[----:B------:R0:W-:Y:S01]  /*4dc60*/  STL [R1+0x3660], R8 ;  /* 0x0036600801007387 */ /* 0x0001e20000100800 */
[----:B-1----:R-:W-:Y:S01]  /*4dc70*/  IMAD R7, R4, 0x3, RZ ;  /* 0x0000000304077824 */ /* 0x002fe200078e02ff */
[----:B0-----:R-:W-:Y:S01]  /*4dc80*/  LEA.HI.X.SX32 R8, R6, R2, 0x1, P2 ;  /* 0x0000000206087211 */ /* 0x001fe200010f0eff */
[C---:B------:R-:W-:Y:S01]  /*4dc90*/  IMAD.SHL.U32 R6, R4.reuse, 0x40, RZ ;  /* 0x0000004004067824 */ /* 0x040fe200078e00ff */
[----:B------:R-:W-:-:S03]  /*4dca0*/  LEA R9, P2, R4, R3, 0x2 ;  /* 0x0000000304097211 */ /* 0x000fc600078410ff */
[----:B------:R0:W-:Y:S01]  /*4dcb0*/  STL [R1+0x364c], R8 ;  /* 0x00364c0801007387 */ /* 0x0001e20000100800 */
[----:B------:R-:W-:-:S03]  /*4dcc0*/  LEA.HI.X.SX32 R6, R6, R2, 0x1, P5 ;  /* 0x0000000206067211 */ /* 0x000fc600028f0eff */
[----:B------:R1:W-:Y:S01]  /*4dcd0*/  STL [R1+0x3670], R9 ;  /* 0x0036700901007387 */ /* 0x0003e20000100800 */
[-C--:B0-----:R-:W-:Y:S02]  /*4dce0*/  LEA.HI.X.SX32 R8, R7, R2.reuse, 0x1, P6 ;  /* 0x0000000207087211 */ /* 0x081fe400030f0eff */
[C---:B------:R-:W-:Y:S01]  /*4dcf0*/  IADD3 R7, P6, R5.reuse, R3, RZ ;  /* 0x0000000305077210 */ /* 0x040fe20007fde0ff */
[----:B-1----:R-:W-:Y:S02]  /*4dd00*/  IMAD.SHL.U32 R9, R4, 0x20, RZ ;  /* 0x0000002004097824 */ /* 0x002fe400078e00ff */
[----:B------:R0:W-:Y:S01]  /*4dd10*/  STL [R1+0x3664], R8 ;  /* 0x0036640801007387 */ /* 0x0001e20000100800 */
[-C--:B------:R-:W-:Y:S01]  /*4dd20*/  LEA.HI.X.SX32 R5, R5, R2.reuse, 0x1, P2 ;  /* 0x0000000205057211 */ /* 0x080fe200010f0eff */
[----:B------:R-:W1:Y:S02]  /*4dd30*/  LDC R3, c[0x0][0x23c] ;  /* 0x00008f00ff037b82 */ /* 0x000e640000000800 */
[----:B------:R2:W-:Y:S01]  /*4dd40*/  STL [R1+0x3678], R7 ;  /* 0x0036780701007387 */ /* 0x0005e20000100800 */
[----:B------:R-:W-:-:S03]  /*4dd50*/  LEA.HI.X.SX32 R9, R9, R2, 0x1, P0 ;  /* 0x0000000209097211 */ /* 0x000fc600000f0eff */
[----:B------:R3:W-:Y:S01]  /*4dd60*/  STL [R1+0x347c], R6 ;  /* 0x00347c0601007387 */ /* 0x0007e20000100800 */
[----:B0-----:R-:W-:-:S03]  /*4dd70*/  IMAD.SHL.U32 R8, R4, 0x10, RZ ;  /* 0x0000001004087824 */ /* 0x001fc600078e00ff */
[----:B------:R-:W-:Y:S01]  /*4dd80*/  STL [R1+0x357c], R9 ;  /* 0x00357c0901007387 */ /* 0x000fe20000100800 */
[----:B--2---:R-:W-:Y:S01]  /*4dd90*/  IMAD.SHL.U32 R7, R4, 0x8, RZ ;  /* 0x0000000804077824 */ /* 0x004fe200078e00ff */
[----:B------:R-:W-:Y:S01]  /*4dda0*/  LEA.HI.X.SX32 R8, R8, R2, 0x1, P1 ;  /* 0x0000000208087211 */ /* 0x000fe200008f0eff */
[----:B---3--:R-:W-:-:S03]  /*4ddb0*/  IMAD.SHL.U32 R6, R4, 0x4, RZ ;  /* 0x0000000404067824 */ /* 0x008fc600078e00ff */
[-C--:B------:R-:W-:Y:S01]  /*4ddc0*/  LEA.HI.X.SX32 R7, R7, R2.reuse, 0x1, P3 ;  /* 0x0000000207077211 */ /* 0x080fe200018f0eff */
[----:B------:R-:W-:Y:S01]  /*4ddd0*/  STL [R1+0x35fc], R8 ;  /* 0x0035fc0801007387 */ /* 0x000fe20000100800 */
[-C--:B------:R-:W-:Y:S02]  /*4dde0*/  LEA.HI.X.SX32 R4, R4, R2.reuse, 0x1, P6 ;  /* 0x0000000204047211 */ /* 0x080fe400030f0eff */
[----:B------:R-:W-:Y:S01]  /*4ddf0*/  LEA.HI.X.SX32 R6, R6, R2, 0x1, P4 ;  /* 0x0000000206067211 */ /* 0x000fe200020f0eff */
[----:B------:R-:W-:Y:S01]  /*4de00*/  STL [R1+0x363c], R7 ;  /* 0x00363c0701007387 */ /* 0x000fe20000100800 */
[----:B-1----:R-:W-:-:S03]  /*4de10*/  IMAD.SHL.U32 R3, R3, 0x80, RZ ;  /* 0x0000008003037824 */ /* 0x002fc600078e00ff */
[----:B------:R-:W-:Y:S01]  /*4de20*/  STL [R1+0x365c], R6 ;  /* 0x00365c0601007387 */ /* 0x000fe20000100800 */
[----:B------:R-:W-:-:S03]  /*4de30*/  IMAD.SHL.U32 R3, R3, 0x2, RZ ;  /* 0x0000000203037824 */ /* 0x000fc600078e00ff */
[----:B------:R0:W-:Y:S04]  /*4de40*/  STL [R1+0x366c], R5 ;  /* 0x00366c0501007387 */ /* 0x0001e80000100800 */
[----:B------:R-:W-:Y:S04]  /*4de50*/  STL [R1+0xc3c], RZ ;  /* 0x000c3cff01007387 */ /* 0x000fe80000100800 */
[----:B------:R1:W-:Y:S04]  /*4de60*/  STL [R1+0x3674], R4 ;  /* 0x0036740401007387 */ /* 0x0003e80000100800 */
[----:B------:R2:W-:Y:S04]  /*4de70*/  STL [R1+0xbf0], RZ ;  /* 0x000bf0ff01007387 */ /* 0x0005e80000100800 */
        /* <DEDUP_REMOVED lines=125> */
[----:B------:R2:W-:Y:S01]  /*4e650*/  STL [R1+0xa48], RZ ;  /* 0x000a48ff01007387 */ /* 0x0005e20000100800 */
[----:B0-----:R-:W0:Y:S03]  /*4e660*/  S2R R5, SR_TID.X ;  /* 0x0000000000057919 */ /* 0x001e260000002100 */
[----:B------:R2:W-:Y:S04]  /*4e670*/  STL [R1+0xa4c], RZ ;  /* 0x000a4cff01007387 */ /* 0x0005e80000100800 */
[----:B------:R2:W-:Y:S04]  /*4e680*/  STL [R1+0xa30], RZ ;  /* 0x000a30ff01007387 */ /* 0x0005e80000100800 */
[----:B------:R2:W-:Y:S04]  /*4e690*/  STL [R1+0xa34], RZ ;  /* 0x000a34ff01007387 */ /* 0x0005e80000100800 */
[----:B------:R2:W-:Y:S04]  /*4e6a0*/  STL [R1+0xa38], RZ ;  /* 0x000a38ff01007387 */ /* 0x0005e80000100800 */
[----:B------:R2:W-:Y:S01]  /*4e6b0*/  STL [R1+0xa3c], RZ ;  /* 0x000a3cff01007387 */ /* 0x0005e20000100800 */
[----:B------:R-:W3:Y:S03]  /*4e6c0*/  S2R R2, SR_TID.X ;  /* 0x0000000000027919 */ /* 0x000ee60000002100 */
[----:B------:R2:W-:Y:S04]  /*4e6d0*/  STL [R1+0xa20], RZ ;  /* 0x000a20ff01007387 */ /* 0x0005e80000100800 */
[----:B------:R2:W-:Y:S01]  /*4e6e0*/  STL [R1+0xa24], RZ ;  /* 0x000a24ff01007387 */ /* 0x0005e20000100800 */
[----:B0-----:R-:W-:-:S03]  /*4e6f0*/  LOP3.LUT R6, R5, 0x7, RZ, 0xc0, !PT ;  /* 0x0000000705067812 */ /* 0x001fc600078ec0ff */
[----:B------:R2:W-:Y:S02]  /*4e700*/  STL [R1+0xa28], RZ ;  /* 0x000a28ff01007387 */ /* 0x0005e40000100800 */
[----:B------:R-:W-:Y:S01]  /*4e710*/  IMAD R7, R6, 0x90, RZ ;  /* 0x0000009006077824 */ /* 0x000fe200078e02ff */
[C---:B------:R-:W-:Y:S01]  /*4e720*/  SHF.L.U32 R6, R5.reuse, 0x6, RZ ;  /* 0x0000000605067819 */ /* 0x040fe200000006ff */
[----:B------:R2:W-:Y:S01]  /*4e730*/  STL [R1+0xa2c], RZ ;  /* 0x000a2cff01007387 */ /* 0x0005e20000100800 */
[----:B------:R-:W-:-:S03]  /*4e740*/  IMAD.SHL.U32 R5, R5, 0x2, RZ ;  /* 0x0000000205057824 */ /* 0x000fc600078e00ff */
[----:B------:R2:W-:Y:S02]  /*4e750*/  STL [R1+0xa10], RZ ;  /* 0x000a10ff01007387 */ /* 0x0005e40000100800 */
[----:B------:R-:W-:Y:S02]  /*4e760*/  LOP3.LUT R5, R7, 0x10, R5, 0x78, !PT ;  /* 0x0000001007057812 */ /* 0x000fe400078e7805 */
[----:B------:R2:W-:Y:S02]  /*4e770*/  STL [R1+0xa14], RZ ;  /* 0x000a14ff01007387 */ /* 0x0005e40000100800 */
[----:B------:R-:W-:Y:S02]  /*4e780*/  LOP3.LUT R5, R5, 0x400, R6, 0xf8, !PT ;  /* 0x0000040005057812 */ /* 0x000fe400078ef806 */
[----:B------:R2:W-:Y:S04]  /*4e790*/  STL [R1+0xa18], RZ ;  /* 0x000a18ff01007387 */ /* 0x0005e80000100800 */
[----:B------:R2:W-:Y:S01]  /*4e7a0*/  STL [R1+0xa1c], RZ ;  /* 0x000a1cff01007387 */ /* 0x0005e20000100800 */
[----:B---3--:R-:W-:-:S03]  /*4e7b0*/  LOP3.LUT R2, R2, 0x3f, RZ, 0xc0, !PT ;  /* 0x0000003f02027812 */ /* 0x008fc600078ec0ff */
[----:B------:R2:W-:Y:S02]  /*4e7c0*/  STL [R1+0xa00], RZ ;  /* 0x000a00ff01007387 */ /* 0x0005e40000100800 */
[----:B------:R-:W-:Y:S02]  /*4e7d0*/  IMAD.SHL.U32 R2, R2, 0x2, RZ ;  /* 0x0000000202027824 */ /* 0x000fe400078e00ff */
[----:B------:R2:W-:Y:S03]  /*4e7e0*/  STL [R1+0xa04], RZ ;  /* 0x000a04ff01007387 */ /* 0x0005e60000100800 */
[C---:B-1----:R-:W-:Y:S01]  /*4e7f0*/  LOP3.LUT R4, R2.reuse, 0x10, RZ, 0x3c, !PT ;  /* 0x0000001002047812 */ /* 0x042fe200078e3cff */
[----:B------:R2:W-:Y:S01]  /*4e800*/  STL [R1+0xa08], RZ ;  /* 0x000a08ff01007387 */ /* 0x0005e20000100800 */
[C---:B------:R-:W-:Y:S02]  /*4e810*/  LOP3.LUT R4, R2.reuse, 0x30, RZ, 0x3c, !PT ;  /* 0x0000003002047812 */ /* 0x040fe400078e3cff */
[C---:B------:R-:W-:Y:S01]  /*4e820*/  LOP3.LUT R4, R2.reuse, 0x40, RZ, 0x3c, !PT ;  /* 0x0000004002047812 */ /* 0x040fe200078e3cff */
[----:B------:R2:W-:Y:S01]  /*4e830*/  STL [R1+0xa0c], RZ ;  /* 0x000a0cff01007387 */ /* 0x0005e20000100800 */
[----:B------:R-:W-:-:S02]  /*4e840*/  LOP3.LUT R4, R2, 0x50, RZ, 0x3c, !PT ;  /* 0x0000005002047812 */ /* 0x000fc400078e3cff */
[C---:B------:R-:W-:Y:S01]  /*4e850*/  LOP3.LUT R6, R2.reuse, 0x60, RZ, 0x3c, !PT ;  /* 0x0000006002067812 */ /* 0x040fe200078e3cff */
[----:B------:R2:W-:Y:S01]  /*4e860*/  STL [R1+0x9e0], RZ ;  /* 0x0009e0ff01007387 */ /* 0x0005e20000100800 */
[C---:B------:R-:W-:Y:S02]  /*4e870*/  LOP3.LUT R4, R5.reuse, 0x20, RZ, 0x3c, !PT ;  /* 0x0000002005047812 */ /* 0x040fe400078e3cff */
[C---:B------:R-:W-:Y:S01]  /*4e880*/  LOP3.LUT R6, R5.reuse, 0x40, RZ, 0x3c, !PT ;  /* 0x0000004005067812 */ /* 0x040fe200078e3cff */
[----:B------:R2:W-:Y:S01]  /*4e890*/  STL [R1+0x9e4], RZ ;  /* 0x0009e4ff01007387 */ /* 0x0005e20000100800 */
[C---:B------:R-:W-:Y:S02]  /*4e8a0*/  LOP3.LUT R8, R2.reuse, 0x20, RZ, 0x3c, !PT ;  /* 0x0000002002087812 */ /* 0x040fe400078e3cff */
[----:B------:R-:W-:Y:S01]  /*4e8b0*/  LOP3.LUT R7, R2, 0x70, RZ, 0x3c, !PT ;  /* 0x0000007002077812 */ /* 0x000fe200078e3cff */
[----:B------:R2:W-:Y:S01]  /*4e8c0*/  STL [R1+0x9e8], RZ ;  /* 0x0009e8ff01007387 */ /* 0x0005e20000100800 */
[----:B------:R-:W-:-:S02]  /*4e8d0*/  LOP3.LUT R5, R5, 0x60, RZ, 0x3c, !PT ;  /* 0x0000006005057812 */ /* 0x000fc400078e3cff */
[----:B------:R-:W-:Y:S01]  /*4e8e0*/  LOP3.LUT R4, R28, 0x40, RZ, 0x3c, !PT ;  /* 0x000000401c047812 */ /* 0x000fe200078e3cff */
        /* <DEDUP_REMOVED lines=12> */
[----:B------:R2:W-:Y:S02]  /*4e9b0*/  STL [R1+0x9bc], RZ ;  /* 0x0009bcff01007387 */ /* 0x0005e40000100800 */
.L_x_1:
[----:B-----5:R-:W3:Y:S01]  /*4e9c0*/  LDL R5, [R1+0x9f8] ;  /* 0x0009f80001057983 */ /* 0x020ee20000100800 */
[----:B------:R-:W0:Y:S03]  /*4e9d0*/  LDC R6, c[0x0][0x230] ;  /* 0x00008c00ff067b82 */ /* 0x000e260000000800 */
[----:B---3--:R1:W-:Y:S04]  /*4e9e0*/  STL [R1+0x4dd0], R5 ;  /* 0x004dd00501007387 */ /* 0x0083e80000100800 */
[----:B------:R-:W3:Y:S04]  /*4e9f0*/  LDL R4, [R1+0x9fc] ;  /* 0x0009fc0001047983 */ /* 0x000ee80000100800 */
[----:B-1----:R-:W0:Y:S04]  /*4ea00*/  LDL R5, [R1+0x16b4] ;  /* 0x0016b40001057983 */ /* 0x002e280000100800 */
[----:B------:R-:W-:Y:S04]  /*4ea10*/  STL [R1+0x4b94], R7 ;  /* 0x004b940701007387 */ /* 0x000fe80000100800 */
        /* <DEDUP_REMOVED lines=139> */
[----:B------:R1:W-:Y:S04]  /*4f2d0*/  STL [R1+0x4dcc], R11 ;  /* 0x004dcc0b01007387 */ /* 0x0003e80000100800 */
        /* <DEDUP_REMOVED lines=574> */
[----:B------:R-:W-:Y:S01]  /*516c0*/  STL [R1+0x4a88], R28 ;  /* 0x004a881c01007387 */ /* 0x000fe20000100800 */
[----:B0-----:R-:W-:-:S03]  /*516d0*/  IMAD R6, R5, -0x80, R6 ;  /* 0xffffff8005067824 */ /* 0x001fc600078e0206 */
[----:B------:R-:W-:Y:S04]  /*516e0*/  STL [R1+0x4a90], R28 ;  /* 0x004a901c01007387 */ /* 0x000fe80000100800 */
[----:B------:R-:W-:Y:S04]  /*516f0*/  STL [R1+0x4a98], R28 ;  /* 0x004a981c01007387 */ /* 0x000fe80000100800 */
[----:B------:R-:W-:Y:S04]  /*51700*/  STL [R1+0x4aa0], R28 ;  /* 0x004aa01c01007387 */ /* 0x000fe80000100800 */
[----:B------:R-:W-:Y:S04]  /*51710*/  STL [R1+0x3ac8], R0 ;  /* 0x003ac80001007387 */ /* 0x000fe80000100800 */
[----:B------:R-:W3:Y:S01]  /*51720*/  LDL.LU R5, [R1+0x4dd0] ;  /* 0x004dd00001057983 */ /* 0x000ee20000300800 */
[----:B------:R-:W-:-:S02]  /*51730*/  ISETP.GT.AND P0, PT, R6, RZ, PT ;  /* 0x000000ff0600720c */ /* 0x000fc40003f04270 */
[----:B-1----:R-:W-:-:S11]  /*51740*/  PRMT R11, RZ, 0x7610, R11 ;  /* 0x00007610ff0b7816 */ /* 0x002fd6000000000b */
[----:B---3--:R-:W3:Y:S01]  /*51750*/  @P0 LDG.E.U16 R11, desc[UR8][R4.64] ;  /* 0x00000008040b0981 */ /* 0x008ee2000c1e1500 */
[----:B------:R-:W-:-:S03]  /*51760*/  ISETP.GT.AND P1, PT, R6, 0x1, PT ;  /* 0x000000010600780c */ /* 0x000fc60003f24270 */
[----:B---3--:R0:W-:Y:S04]  /*51770*/  STL [R1+0x2bc], R11 ;  /* 0x0002bc0b01007387 */ /* 0x0081e80000100800 */
[----:B0-----:R-:W3:Y:S04]  /*51780*/  LDL.LU R11, [R1+0x4dcc] ;  /* 0x004dcc00010b7983 */ /* 0x001ee80000300800 */
[----:B------:R-:W4:Y:S04]  /*51790*/  LDL R4, [R1+0x3674] ;  /* 0x0036740001047983 */ /* 0x000f280000100800 */
[----:B------:R-:W4:Y:S01]  /*517a0*/  LDL R5, [R1+0x3678] ;  /* 0x0036780001057983 */ /* 0x000f220000100800 */
[----:B------:R-:W-:-:S02]  /*517b0*/  PRMT R7, RZ, 0x7610, R7 ;  /* 0x00007610ff077816 */ /* 0x000fc40000000007 */
[----:B----4-:R-:W-:-:S04]  /*517c0*/  @P1 LOP3.LUT R5, R5, R4, RZ, 0x3c, !PT ;  /* 0x0000000405051212 */ /* 0x010fc800078e3cff */
[----:B------:R-:W-:-:S04]  /*517d0*/  @P1 LOP3.LUT R4, R5, R4, RZ, 0x3c, !PT ;  /* 0x0000000405041212 */ /* 0x000fc800078e3cff */
[----:B------:R-:W-:-:S05]  /*517e0*/  @P1 LOP3.LUT R5, R5, R4, RZ, 0x3c, !PT ;  /* 0x0000000405051212 */ /* 0x000fca00078e3cff */
[----:B------:R-:W4:Y:S01]  /*517f0*/  @P1 LDG.E.U16 R7, desc[UR8][R4.64] ;  /* 0x0000000804071981 */ /* 0x000f22000c1e1500 */
[----:B------:R-:W-:-:S03]  /*51800*/  ISETP.GT.AND P2, PT, R6, 0x2, PT ;  /* 0x000000020600780c */ /* 0x000fc60003f44270 */
[----:B----4-:R0:W-:Y:S04]  /*51810*/  STL [R1+0x2b8], R7 ;  /* 0x0002b80701007387 */ /* 0x0101e80000100800 */
[----:B0-----:R-:W4:Y:S04]  /*51820*/  LDL.LU R7, [R1+0x4dc8] ;  /* 0x004dc80001077983 */ /* 0x001f280000300800 */
[----:B------:R-:W2:Y:S04]  /*51830*/  LDL R4, [R1+0x366c] ;  /* 0x00366c0001047983 */ /* 0x000ea80000100800 */
[----:B------:R-:W2:Y:S01]  /*51840*/  LDL R5, [R1+0x3670] ;  /* 0x0036700001057983 */ /* 0x000ea20000100800 */
[----:B---3--:R-:W-:-:S02]  /*51850*/  PRMT R11, RZ, 0x7610, R11 ;  /* 0x00007610ff0b7816 */ /* 0x008fc4000000000b */
[----:B--2---:R-:W-:-:S04]  /*51860*/  @P2 LOP3.LUT R5, R5, R4, RZ, 0x3c, !PT ;  /* 0x0000000405052212 */ /* 0x004fc800078e3cff */
[----:B------:R-:W-:-:S04]  /*51870*/  @P2 LOP3.LUT R4, R5, R4, RZ, 0x3c, !PT ;  /* 0x0000000405042212 */ /* 0x000fc800078e3cff */
[----:B------:R-:W-:-:S05]  /*51880*/  @P2 LOP3.LUT R5, R5, R4, RZ, 0x3c, !PT ;  /* 0x0000000405052212 */ /* 0x000fca00078e3cff */
[----:B------:R-:W2:Y:S01]  /*51890*/  @P2 LDG.E.U16 R11, desc[UR8][R4.64] ;  /* 0x00000008040b2981 */ /* 0x000ea2000c1e1500 */
[----:B------:R-:W-:-:S03]  /*518a0*/  ISETP.GT.AND P3, PT, R6, 0x3, PT ;  /* 0x000000030600780c */ /* 0x000fc60003f64270 */
[----:B--2---:R0:W-:Y:S04]  /*518b0*/  STL [R1+0x2b4], R11 ;  /* 0x0002b40b01007387 */ /* 0x0041e80000100800 */
[----:B0-----:R-:W2:Y:S04]  /*518c0*/  LDL.LU R11, [R1+0x4dc4] ;  /* 0x004dc400010b7983 */ /* 0x001ea80000300800 */
[----:B------:R-:W3:Y:S04]  /*518d0*/  LDL R4, [R1+0x3664] ;  /* 0x0036640001047983 */ /* 0x000ee80000100800 */
[----:B------:R-:W3:Y:S01]  /*518e0*/  LDL R5, [R1+0x3668] ;  /* 0x0036680001057983 */ /* 0x000ee20000100800 */
[----:B----4-:R-:W-:-:S02]  /*518f0*/  PRMT R7, RZ, 0x7610, R7 ;  /* 0x00007610ff077816 */ /* 0x010fc40000000007 */
[----:B---3--:R-:W-:-:S04]  /*51900*/  @P3 LOP3.LUT R5, R5, R4, RZ, 0x3c, !PT ;  /* 0x0000000405053212 */ /* 0x008fc800078e3cff */
[----:B------:R-:W-:-:S04]  /*51910*/  @P3 LOP3.LUT R4, R5, R4, RZ, 0x3c, !PT ;  /* 0x0000000405043212 */ /* 0x000fc800078e3cff */
[----:B------:R-:W-:-:S05]  /*51920*/  @P3 LOP3.LUT R5, R5, R4, RZ, 0x3c, !PT ;  /* 0x0000000405053212 */ /* 0x000fca00078e3cff */
[----:B------:R-:W3:Y:S01]  /*51930*/  @P3 LDG.E.U16 R7, desc[UR8][R4.64] ;  /* 0x0000000804073981 */ /* 0x000ee2000c1e1500 */
[----:B------:R-:W-:-:S03]  /*51940*/  ISETP.GT.AND P0, PT, R6, 0x4, PT ;  /* 0x000000040600780c */ /* 0x000fc60003f04270 */
[----:B---3--:R0:W-:Y:S04]  /*51950*/  STL [R1+0x2b0], R7 ;  /* 0x0002b00701007387 */ /* 0x0081e80000100800 */
[----:B0-----:R-:W3:Y:S04]  /*51960*/  LDL.LU R7, [R1+0x4dc0] ;  /* 0x004dc00001077983 */ /* 0x001ee80000300800 */
[----:B------:R-:W4:Y:S04]  /*51970*/  LDL R4, [R1+0x365c] ;  /* 0x00365c0001047983 */ /* 0x000f280000100800 */
[----:B------:R-:W4:Y:S01]  /*51980*/  LDL R5, [R1+0x3660] ;  /* 0x0036600001057983 */ /* 0x000f220000100800 */
[----:B--2---:R-:W-:-:S02]  /*51990*/  PRMT R11, RZ, 0x7610, R11 ;  /* 0x00007610ff0b7816 */ /* 0x004fc4000000000b */
[----:B----4-:R-:W-:-:S04]  /*519a0*/  @P0 LOP3.LUT R5, R5, R4, RZ, 0x3c, !PT ;  /* 0x0000000405050212 */ /* 0x010fc800078e3cff */
[----:B------:R-:W-:-:S04]  /*519b0*/  @P0 LOP3.LUT R4, R5, R4, RZ, 0x3c, !PT ;  /* 0x0000000405040212 */ /* 0x000fc800078e3cff */
[----:B------:R-:W-:-:S05]  /*519c0*/  @P0 LOP3.LUT R5, R5, R4, RZ, 0x3c, !PT ;  /* 0x0000000405050212 */ /* 0x000fca00078e3cff */
[----:B------:R-:W2:Y:S01]  /*519d0*/  @P0 LDG.E.U16 R11, desc[UR8][R4.64] ;  /* 0x00000008040b0981 */ /* 0x000ea2000c1e1500 */
[----:B------:R-:W-:-:S03]  /*519e0*/  ISETP.GT.AND P1, PT, R6, 0x5, PT ;  /* 0x000000050600780c */ /* 0x000fc60003f24270 */
[----:B--2---:R0:W-:Y:S04]  /*519f0*/  STL [R1+0x2ac], R11 ;  /* 0x0002ac0b01007387 */ /* 0x0041e80000100800 */
[----:B0-----:R-:W2:Y:S04]  /*51a00*/  LDL.LU R11, [R1+0x4dbc] ;  /* 0x004dbc00010b7983 */ /* 0x001ea80000300800 */
[----:B------:R-:W4:Y:S04]  /*51a10*/  LDL R4, [R1+0x3654] ;  /* 0x0036540001047983 */ /* 0x000f280000100800 */
[----:B------:R-:W4:Y:S01]  /*51a20*/  LDL R5, [R1+0x3658] ;  /* 0x0036580001057983 */ /* 0x000f220000100800 */
[----:B---3--:R-:W-:-:S02]  /*51a30*/  PRMT R7, RZ, 0x7610, R7 ;  /* 0x00007610ff077816 */ /* 0x008fc40000000007 */
[----:B----4-:R-:W-:-:S04]  /*51a40*/  @P1 LOP3.LUT R5, R5, R4, RZ, 0x3c, !PT ;  /* 0x0000000405051212 */ /* 0x010fc800078e3cff */
        /* <DEDUP_REMOVED lines=1122> */
[----:B------:R0:W3:Y:S04]  /*56070*/  @P1 LDG.E.U16 R7, desc[UR8][R4.64] ;  /* 0x0000000804071981 */ /* 0x0000e8000c1e1500 */
[----:B------:R-:W0:Y:S04]  /*56080*/  LDL R4, [R1+0x32cc] ;  /* 0x0032cc0001047983 */ /* 0x000e280000100800 */
[----:B------:R-:W0:Y:S01]  /*56090*/  LDL R5, [R1+0x32d0] ;  /* 0x0032d00001057983 */ /* 0x000e220000100800 */
[----:B------:R-:W-:Y:S02]  /*560a0*/  ISETP.GT.AND P0, PT, R6, 0x76, PT ;  /* 0x000000760600780c */ /* 0x000fe40003f04270 */
[----:B------:R-:W-:-:S11]  /*560b0*/  PRMT R9, RZ, 0x7610, R9 ;  /* 0x00007610ff097816 */ /* 0x000fd60000000009 */
[----:B0-----:R-:W-:-:S04]  /*560c0*/  @P0 LOP3.LUT R5, R5, R4, RZ, 0x3c, !PT ;  /* 0x0000000405050212 */ /* 0x001fc800078e3cff */
[----:B------:R-:W-:-:S04]  /*560d0*/  @P0 LOP3.LUT R4, R5, R4, RZ, 0x3c, !PT ;  /* 0x0000000405040212 */ /* 0x000fc800078e3cff */
[----:B------:R-:W-:-:S05]  /*560e0*/  @P0 LOP3.LUT R5, R5, R4, RZ, 0x3c, !PT ;  /* 0x0000000405050212 */ /* 0x000fca00078e3cff */
[----:B------:R-:W4:Y:S04]  /*560f0*/  @P0 LDG.E.U16 R9, desc[UR8][R4.64] ;  /* 0x0000000804090981 */ /* 0x000f28000c1e1500 */
[----:B---3--:R0:W-:Y:S04]  /*56100*/  STL [R1+0xe8], R7 ;  /* 0x0000e80701007387 */ /* 0x0081e80000100800 */
[----:B0-----:R-:W3:Y:S04]  /*56110*/  LDL R7, [R1+0x32b0] ;  /* 0x0032b00001077983 */ /* 0x001ee80000100800 */
[----:B----4-:R0:W-:Y:S04]  /*56120*/  STL [R1+0xe4], R9 ;  /* 0x0000e40901007387 */ /* 0x0101e80000100800 */
[----:B0-----:R-:W4:Y:S04]  /*56130*/  LDL.LU R9, [R1+0x4bf8] ;  /* 0x004bf80001097983 */ /* 0x001f280000300800 */
[----:B------:R-:W3:Y:S04]  /*56140*/  LDL R4, [R1+0x32c4] ;  /* 0x0032c40001047983 */ /* 0x000ee80000100800 */
[----:B------:R-:W3:Y:S01]  /*56150*/  LDL R5, [R1+0x32c8] ;  /* 0x0032c80001057983 */ /* 0x000ee20000100800 */
[----:B------:R-:W-:-:S02]  /*56160*/  ISETP.GT.AND P2, PT, R6, 0x77, PT ;  /* 0x000000770600780c */ /* 0x000fc40003f44270 */
[----:B--2---:R-:W-:-:S11]  /*56170*/  PRMT R11, RZ, 0x7610, R11 ;  /* 0x00007610ff0b7816 */ /* 0x004fd6000000000b */
[----:B---3--:R-:W-:-:S04]  /*56180*/  @P2 LOP3.LUT R5, R5, R4, RZ, 0x3c, !PT ;  /* 0x0000000405052212 */ /* 0x008fc800078e3cff */
        /* <DEDUP_REMOVED lines=23> */
[C---:B------:R-:W-:Y:S02]  /*56300*/  ISETP.GT.AND P4, PT, R6.reuse, 0x7a, PT ;  /* 0x0000007a0600780c */ /* 0x040fe40003f84270 */
[----:B---3--:R-:W-:Y:S01]  /*56310*/  PRMT R9, RZ, 0x7610, R9 ;  /* 0x00007610ff097816 */ /* 0x008fe20000000009 */
[----:B--2---:R0:W-:Y:S04]  /*56320*/  STL [R1+0xd8], R11 ;  /* 0x0000d80b01007387 */ /* 0x0041e80000100800 */
[----:B0-----:R-:W2:Y:S04]  /*56330*/  LDL.LU R11, [R1+0x4bec] ;  /* 0x004bec00010b7983 */ /* 0x001ea80000300800 */
[----:B------:R-:W3:Y:S02]  /*56340*/  LDL R5, [R1+0x32ac] ;  /* 0x0032ac0001057983 */ /* 0x000ee40000100800 */
[----:B------:R-:W-:Y:S01]  /*56350*/  @P4 IMAD.MOV.U32 R4, RZ, RZ, R7 ;  /* 0x000000ffff044224 */ /* 0x000fe200078e0007 */
[----:B------:R-:W-:-:S04]  /*56360*/  ISETP.GT.AND P0, PT, R6, 0x7b, PT ;  /* 0x0000007b0600780c */ /* 0x000fc80003f04270 */
[----:B---3--:R0:W3:Y:S04]  /*56370*/  @P4 LDG.E.U16 R9, desc[UR8][R4.64] ;  /* 0x0000000804094981 */ /* 0x0080e8000c1e1500 */
[----:B------:R-:W0:Y:S04]  /*56380*/  LDL R4, [R1+0x32a4] ;  /* 0x0032a40001047983 */ /* 0x000e280000100800 */
[----:B------:R-:W0:Y:S01]  /*56390*/  LDL R5, [R1+0x32a8] ;  /* 0x0032a80001057983 */ /* 0x000e220000100800 */
[----:B--2---:R-:W-:Y:S01]  /*563a0*/  PRMT R11, RZ, 0x7610, R11 ;  /* 0x00007610ff0b7816 */ /* 0x004fe2000000000b */
[----:B------:R-:W1:Y:S01]  /*563b0*/  S2R R7, SR_TID.X ;  /* 0x0000000000077919 */ /* 0x000e620000002100 */
[----:B0-----:R-:W-:-:S04]  /*563c0*/  @P0 LOP3.LUT R5, R5, R4, RZ, 0x3c, !PT ;  /* 0x0000000405050212 */ /* 0x001fc800078e3cff */
[----:B------:R-:W-:-:S04]  /*563d0*/  @P0 LOP3.LUT R4, R5, R4, RZ, 0x3c, !PT ;  /* 0x0000000405040212 */ /* 0x000fc800078e3cff */
[----:B------:R-:W-:-:S05]  /*563e0*/  @P0 LOP3.LUT R5, R5, R4, RZ, 0x3c, !PT ;  /* 0x0000000405050212 */ /* 0x000fca00078e3cff */
[----:B------:R-:W2:Y:S04]  /*563f0*/  @P0 LDG.E.U16 R11, desc[UR8][R4.64] ;  /* 0x00000008040b0981 */ /* 0x000ea8000c1e1500 */
[----:B---3--:R1:W-:Y:S02]  /*56400*/  STL [R1+0xd4], R9 ;  /* 0x0000d40901007387 */ /* 0x0083e40000100800 */
[C---:B-1----:R-:W-:Y:S02]  /*56410*/  LOP3.LUT R9, R7.reuse, 0x3f, RZ, 0xc0, !PT ;  /* 0x0000003f07097812 */ /* 0x042fe400078ec0ff */
[----:B------:R-:W-:Y:S02]  /*56420*/  LOP3.LUT R7, R7, 0x3f, RZ, 0xc0, !PT ;  /* 0x0000003f07077812 */ /* 0x000fe400078ec0ff */
[----:B------:R-:W-:-:S02]  /*56430*/  LOP3.LUT R9, R9, 0x40, RZ, 0xfc, !PT ;  /* 0x0000004009097812 */ /* 0x000fc400078efcff */
[-C--:B------:R-:W-:Y:S02]  /*56440*/  ISETP.GE.AND P2, PT, R7, R6.reuse, PT ;  /* 0x000000060700720c */ /* 0x080fe40003f46270 */
[----:B------:R-:W-:Y:S02]  /*56450*/  ISETP.GE.AND P3, PT, R9, R6, PT ;  /* 0x000000060900720c */ /* 0x000fe40003f66270 */
[----:B------:R-:W3:Y:S04]  /*56460*/  LDL.LU R9, [R1+0x4be8] ;  /* 0x004be80001097983 */ /* 0x000ee80000300800 */
[----:B------:R-:W4:Y:S04]  /*56470*/  LDL.LU R7, [R1+0x4be4] ;  /* 0x004be40001077983 */ /* 0x000f280000300800 */
[----:B--2---:R0:W-:Y:S04]  /*56480*/  STL [R1+0xd0], R11 ;  /* 0x0000d00b01007387 */ /* 0x0041e80000100800 */
[----:B0-----:R-:W2:Y:S04]  /*56490*/  LDL.LU R11, [R1+0x4be0] ;  /* 0x004be000010b7983 */ /* 0x001ea80000300800 */
[----:B------:R-:W3:Y:S04]  /*564a0*/  LDL R4, [R1+0x329c] ;  /* 0x00329c0001047983 */ /* 0x000ee80000100800 */
[----:B------:R-:W3:Y:S01]  /*564b0*/  LDL R5, [R1+0x32a0] ;  /* 0x0032a00001057983 */ /* 0x000ee20000100800 */
[----:B------:R-:W-:-:S02]  /*564c0*/  ISETP.GT.AND P1, PT, R6, 0x7c, PT ;  /* 0x0000007c0600780c */ /* 0x000fc40003f24270 */
[----:B----4-:R-:W-:-:S11]  /*564d0*/  PRMT R7, RZ, 0x7610, R7 ;  /* 0x00007610ff077816 */ /* 0x010fd60000000007 */
        /* <DEDUP_REMOVED lines=34> */
[----:B---3--:R-:W-:Y:S01]  /*56700*/  PRMT R7, RZ, 0x7610, R7 ;  /* 0x00007610ff077816 */ /* 0x008fe20000000007 */
[----:B------:R-:W-:Y:S06]  /*56710*/  BAR.SYNC.DEFER_BLOCKING 0x0 ;  /* 0x0000000000007b1d */ /* 0x000fec0000010000 */
[----:B--2---:R0:W-:Y:S04]  /*56720*/  STL [R1+0xc0], R11 ;  /* 0x0000c00b01007387 */ /* 0x0041e80000100800 */
[----:B0-----:R-:W2:Y:S04]  /*56730*/  LDL.LU R11, [R1+0x4bd0] ;  /* 0x004bd000010b7983 */ /* 0x001ea80000300800 */
[----:B------:R-:W3:Y:S04]  /*56740*/  LDL R4, [R1+0x327c] ;  /* 0x00327c0001047983 */ /* 0x000ee80000100800 */
[----:B------:R-:W3:Y:S02]  /*56750*/  LDL R5, [R1+0x3280] ;  /* 0x0032800001057983 */ /* 0x000ee40000100800 */
[----:B---3--:R-:W-:-:S04]  /*56760*/  @!P2 LOP3.LUT R5, R5, R4, RZ, 0x3c, !PT ;  /* 0x000000040505a212 */ /* 0x008fc800078e3cff */
[----:B------:R-:W-:-:S04]  /*56770*/  @!P2 LOP3.LUT R4, R5, R4, RZ, 0x3c, !PT ;  /* 0x000000040504a212 */ /* 0x000fc800078e3cff */
[----:B------:R-:W-:-:S05]  /*56780*/  @!P2 LOP3.LUT R5, R5, R4, RZ, 0x3c, !PT ;  /* 0x000000040505a212 */ /* 0x000fca00078e3cff */
[----:B------:R-:W3:Y:S04]  /*56790*/  @!P2 LDG.E.U16 R7, desc[UR8][R4.64] ;  /* 0x000000080407a981 */ /* 0x000ee8000c1e1500 */
[----:B---3--:R0:W-:Y:S04]  /*567a0*/  STL [R1+0xbc], R7 ;  /* 0x0000bc0701007387 */ /* 0x0081e80000100800 */
[----:B0-----:R-:W3:Y:S04]  /*567b0*/  LDL.LU R7, [R1+0x4bcc] ;  /* 0x004bcc0001077983 */ /* 0x001ee80000300800 */
[----:B------:R-:W4:Y:S04]  /*567c0*/  LDL R4, [R1+0x3274] ;  /* 0x0032740001047983 */ /* 0x000f280000100800 */
[----:B------:R-:W4:Y:S01]  /*567d0*/  LDL R5, [R1+0x3278] ;  /* 0x0032780001057983 */ /* 0x000f220000100800 */
[----:B--2---:R-:W-:-:S02]  /*567e0*/  PRMT R11, RZ, 0x7610, R11 ;  /* 0x00007610ff0b7816 */ /* 0x004fc4000000000b */
[----:B----4-:R-:W-:-:S04]  /*567f0*/  @!P3 LOP3.LUT R5, R5, R4, RZ, 0x3c, !PT ;  /* 0x000000040505b212 */ /* 0x010fc800078e3cff */
[----:B------:R-:W-:-:S04]  /*56800*/  @!P3 LOP3.LUT R4, R5, R4, RZ, 0x3c, !PT ;  /* 0x000000040504b212 */ /* 0x000fc800078e3cff */
[----:B------:R-:W-:-:S05]  /*56810*/  @!P3 LOP3.LUT R5, R5, R4, RZ, 0x3c, !PT ;  /* 0x000000040505b212 */ /* 0x000fca00078e3cff */
[----:B------:R-:W2:Y:S04]  /*56820*/  @!P3 LDG.E.U16 R11, desc[UR8][R4.64] ;  /* 0x00000008040bb981 */ /* 0x000ea8000c1e1500 */
[----:B--2---:R0:W-:Y:S04]  /*56830*/  STL [R1+0xb8], R11 ;  /* 0x0000b80b01007387 */ /* 0x0041e80000100800 */
[----:B0-----:R-:W2:Y:S04]  /*56840*/  LDL.LU R11, [R1+0x4bc8] ;  /* 0x004bc800010b7983 */ /* 0x001ea80000300800 */
[----:B------:R-:W4:Y:S04]  /*56850*/  LDL R4, [R1+0x31fc] ;  /* 0x0031fc0001047983 */ /* 0x000f280000100800 */
[----:B------:R-:W4:Y:S01]  /*56860*/  LDL R5, [R1+0x3200] ;  /* 0x0032000001057983 */ /* 0x000f220000100800 */
[----:B---3--:R-:W-:-:S02]  /*56870*/  PRMT R7, RZ, 0x7610, R7 ;  /* 0x00007610ff077816 */ /* 0x008fc40000000007 */
[----:B----4-:R-:W-:-:S04]  /*56880*/  @!P2 LOP3.LUT R5, R5, R4, RZ, 0x3c, !PT ;  /* 0x000000040505a212 */ /* 0x010fc800078e3cff */
        /* <DEDUP_REMOVED lines=124> */
[----:B------:R-:W-:-:S02]  /*57050*/  PRMT R9, RZ, 0x7610, R9 ;  /* 0x00007610ff097816 */ /* 0x000fc40000000009 */
[----:B----4-:R-:W-:-:S04]  /*57060*/  @!P2 LOP3.LUT R5, R5, R4, RZ, 0x3c, !PT ;  /* 0x000000040505a212 */ /* 0x010fc800078e3cff */
[----:B------:R-:W-:-:S04]  /*57070*/  @!P2 LOP3.LUT R4, R5, R4, RZ, 0x3c, !PT ;  /* 0x000000040504a212 */ /* 0x000fc800078e3cff */
[----:B------:R-:W-:-:S05]  /*57080*/  @!P2 LOP3.LUT R5, R5, R4, RZ, 0x3c, !PT ;  /* 0x000000040505a212 */ /* 0x000fca00078e3cff */
[----:B------:R-:W4:Y:S04]  /*57090*/  @!P2 LDG.E.U16 R9, desc[UR8][R4.64] ;  /* 0x000000080409a981 */ /* 0x000f28000c1e1500 */
[----:B----4-:R0:W-:Y:S04]  /*570a0*/  STL [R1+0x7c], R9 ;  /* 0x00007c0901007387 */ /* 0x0101e80000100800 */
[----:B0-----:R-:W4:Y:S04]  /*570b0*/  LDL.LU R9, [R1+0x4b8c] ;  /* 0x004b8c0001097983 */ /* 0x001f280000300800 */
[----:B------:R-:W3:Y:S04]  /*570c0*/  LDL R4, [R1+0x2e8c] ;  /* 0x002e8c0001047983 */ /* 0x000ee80000100800 */
[----:B------:R-:W3:Y:S01]  /*570d0*/  LDL R5, [R1+0x2e90] ;  /* 0x002e900001057983 */ /* 0x000ee20000100800 */
[----:B------:R-:W-:-:S02]  /*570e0*/  PRMT R10, RZ, 0x7610, R10 ;  /* 0x00007610ff0a7816 */ /* 0x000fc4000000000a */
[----:B---3--:R-:W-:-:S04]  /*570f0*/  @!P3 LOP3.LUT R5, R5, R4, RZ, 0x3c, !PT ;  /* 0x000000040505b212 */ /* 0x008fc800078e3cff */
[----:B------:R-:W-:-:S04]  /*57100*/  @!P3 LOP3.LUT R4, R5, R4, RZ, 0x3c, !PT ;  /* 0x000000040504b212 */ /* 0x000fc800078e3cff */
[----:B------:R-:W-:-:S05]  /*57110*/  @!P3 LOP3.LUT R5, R5, R4, RZ, 0x3c, !PT ;  /* 0x000000040505b212 */ /* 0x000fca00078e3cff */
[----:B------:R-:W3:Y:S04]  /*57120*/  @!P3 LDG.E.U16 R10, desc[UR8][R4.64] ;  /* 0x00000008040ab981 */ /* 0x000ee8000c1e1500 */
[----:B---3--:R0:W-:Y:S04]  /*57130*/  STL [R1+0x78], R10 ;  /* 0x0000780a01007387 */ /* 0x0081e80000100800 */
[----:B0-----:R-:W3:Y:S04]  /*57140*/  LDL.LU R10, [R1+0x4b88] ;  /* 0x004b8800010a7983 */ /* 0x001ee80000300800 */
[----:B------:R-:W2:Y:S04]  /*57150*/  LDL R4, [R1+0x2e14] ;  /* 0x002e140001047983 */ /* 0x000ea80000100800 */
[----:B------:R-:W2:Y:S01]  /*57160*/  LDL R5, [R1+0x2e18] ;  /* 0x002e180001057983 */ /* 0x000ea20000100800 */
[----:B------:R-:W-:-:S02]  /*57170*/  PRMT R2, RZ, 0x7610, R2 ;  /* 0x00007610ff027816 */ /* 0x000fc40000000002 */
[----:B--2---:R-:W-:-:S04]  /*57180*/  @!P2 LOP3.LUT R5, R5, R4, RZ, 0x3c, !PT ;  /* 0x000000040505a212 */ /* 0x004fc800078e3cff */
        /* <DEDUP_REMOVED lines=110> */
[----:B------:R0:W2:Y:S04]  /*57870*/  @!P2 LDG.E.U16 R7, desc[UR8][R4.64] ;  /* 0x000000080407a981 */ /* 0x0000a8000c1e1500 */
[----:B------:R-:W0:Y:S04]  /*57880*/  LDL R4, [R1+0x2b0c] ;  /* 0x002b0c0001047983 */ /* 0x000e280000100800 */
[----:B------:R-:W0:Y:S01]  /*57890*/  LDL R5, [R1+0x2b10] ;  /* 0x002b100001057983 */ /* 0x000e220000100800 */
[----:B------:R-:W-:Y:S02]  /*578a0*/  PRMT R17, RZ, 0x7610, R17 ;  /* 0x00007610ff117816 */ /* 0x000fe40000000011 */
[----:B0-----:R-:W-:-:S04]  /*578b0*/  @!P3 LOP3.LUT R5, R5, R4, RZ, 0x3c, !PT ;  /* 0x000000040505b212 */ /* 0x001fc800078e3cff */
[----:B------:R-:W-:-:S04]  /*578c0*/  @!P3 LOP3.LUT R4, R5, R4, RZ, 0x3c, !PT ;  /* 0x000000040504b212 */ /* 0x000fc800078e3cff */
[----:B------:R-:W-:-:S05]  /*578d0*/  @!P3 LOP3.LUT R5, R5, R4, RZ, 0x3c, !PT ;  /* 0x000000040505b212 */ /* 0x000fca00078e3cff */
[----:B------:R-:W4:Y:S04]  /*578e0*/  @!P3 LDG.E.U16 R17, desc[UR8][R4.64] ;  /* 0x000000080411b981 */ /* 0x000f28000c1e1500 */
[----:B--2---:R0:W-:Y:S04]  /*578f0*/  STL [R1+0x44], R7 ;  /* 0x0000440701007387 */ /* 0x0041e80000100800 */
[----:B0-----:R-:W2:Y:S04]  /*57900*/  LDL R7, [R1+0x2998] ;  /* 0x0029980001077983 */ /* 0x001ea80000100800 */
        /* <DEDUP_REMOVED lines=35> */
[----:B------:R-:W3:Y:S01]  /*57b40*/  @!P3 LDG.E.U16 R18, desc[UR8][R4.64] ;  /* 0x000000080412b981 */ /* 0x000ee2000c1e1500 */
[----:B------:R-:W-:-:S03]  /*57b50*/  PRMT R19, RZ, 0x7610, R19 ;  /* 0x00007610ff137816 */ /* 0x000fc60000000013 */
[----:B---3--:R0:W-:Y:S04]  /*57b60*/  STL [R1+0x30], R18 ;  /* 0x0000301201007387 */ /* 0x0081e80000100800 */
[----:B0-----:R-:W3:Y:S04]  /*57b70*/  LDL.LU R18, [R1+0x4b44] ;  /* 0x004b440001127983 */ /* 0x001ee80000300800 */
[----:B------:R-:W2:Y:S01]  /*57b80*/  LDL R5, [R1+0x2994] ;  /* 0x0029940001057983 */ /* 0x000ea20000100800 */
[----:B------:R-:W-:-:S03]  /*57b90*/  @!P2 IMAD.MOV.U32 R4, RZ, RZ, R7 ;  /* 0x000000ffff04a224 */ /* 0x000fc600078e0007 */
[----:B------:R-:W4:Y:S04]  /*57ba0*/  LDL R7, [R1+0x2890] ;  /* 0x0028900001077983 */ /* 0x000f280000100800 */
[----:B--2---:R-:W2:Y:S04]  /*57bb0*/  @!P2 LDG.E.U16 R19, desc[UR8][R4.64] ;  /* 0x000000080413a981 */ /* 0x004ea8000c1e1500 */
[----:B--2---:R0:W-:Y:S04]  /*57bc0*/  STL [R1+0x2c], R19 ;  /* 0x00002c1301007387 */ /* 0x0041e80000100800 */
[----:B0-----:R-:W2:Y:S04]  /*57bd0*/  LDL.LU R19, [R1+0x4b40] ;  /* 0x004b400001137983 */ /* 0x001ea80000300800 */
[----:B------:R-:W3:Y:S04]  /*57be0*/  LDL R4, [R1+0x298c] ;  /* 0x00298c0001047983 */ /* 0x000ee80000100800 */
[----:B------:R-:W3:Y:S01]  /*57bf0*/  LDL R5, [R1+0x2990] ;  /* 0x0029900001057983 */ /* 0x000ee20000100800 */
[----:B------:R-:W-:-:S02]  /*57c00*/  PRMT R11, RZ, 0x7610, R11 ;  /* 0x00007610ff0b7816 */ /* 0x000fc4000000000b */
[----:B---3--:R-:W-:-:S04]  /*57c10*/  @!P3 LOP3.LUT R5, R5, R4, RZ, 0x3c, !PT ;  /* 0x000000040505b212 */ /* 0x008fc800078e3cff */
[----:B------:R-:W-:-:S04]  /*57c20*/  @!P3 LOP3.LUT R4, R5, R4, RZ, 0x3c, !PT ;  /* 0x000000040504b212 */ /* 0x000fc800078e3cff */
[----:B------:R-:W-:-:S05]  /*57c30*/  @!P3 LOP3.LUT R5, R5, R4, RZ, 0x3c, !PT ;  /* 0x000000040505b212 */ /* 0x000fca00078e3cff */
[----:B------:R0:W3:Y:S04]  /*57c40*/  @!P3 LDG.E.U16 R11, desc[UR8][R4.64] ;  /* 0x00000008040bb981 */ /* 0x0000e8000c1e1500 */
[----:B------:R-:W0:Y:S04]  /*57c50*/  LDL R4, [R1+0x2914] ;  /* 0x0029140001047983 */ /* 0x000e280000100800 */
[----:B------:R-:W0:Y:S01]  /*57c60*/  LDL R5, [R1+0x2918] ;  /* 0x0029180001057983 */ /* 0x000e220000100800 */
[----:B------:R-:W-:Y:S02]  /*57c70*/  PRMT R20, RZ, 0x7610, R20 ;  /* 0x00007610ff147816 */ /* 0x000fe40000000014 */
[----:B0-----:R-:W-:-:S04]  /*57c80*/  @!P2 LOP3.LUT R5, R5, R4, RZ, 0x3c, !PT ;  /* 0x000000040505a212 */ /* 0x001fc800078e3cff */
[----:B------:R-:W-:-:S04]  /*57c90*/  @!P2 LOP3.LUT R4, R5, R4, RZ, 0x3c, !PT ;  /* 0x000000040504a212 */ /* 0x000fc800078e3cff */
[----:B------:R-:W-:-:S05]  /*57ca0*/  @!P2 LOP3.LUT R5, R5, R4, RZ, 0x3c, !PT ;  /* 0x000000040505a212 */ /* 0x000fca00078e3cff */
[----:B------:R-:W4:Y:S04]  /*57cb0*/  @!P2 LDG.E.U16 R20, desc[UR8][R4.64] ;  /* 0x000000080414a981 */ /* 0x000f28000c1e1500 */
[----:B---3--:R0:W-:Y:S04]  /*57cc0*/  STL [R1+0x28], R11 ;  /* 0x0000280b01007387 */ /* 0x0081e80000100800 */
[----:B0-----:R-:W3:Y:S04]  /*57cd0*/  LDL R11, [R1+0x2818] ;  /* 0x00281800010b7983 */ /* 0x001ee80000100800 */
[----:B----4-:R0:W-:Y:S04]  /*57ce0*/  STL [R1+0x24], R20 ;  /* 0x0000241401007387 */ /* 0x0101e80000100800 */
[----:B0-----:R-:W4:Y:S04]  /*57cf0*/  LDL.LU R20, [R1+0x4b3c] ;  /* 0x004b3c0001147983 */ /* 0x001f280000300800 */
        /* <DEDUP_REMOVED lines=13> */
[----:B------:R-:W3:Y:S04]  /*57dd0*/  @!P2 LDG.E.U16 R3, desc[UR8][R4.64] ;  /* 0x000000080403a981 */ /* 0x000ee8000c1e1500 */
[----:B--2---:R0:W-:Y:S04]  /*57de0*/  STL [R1+0x20], R9 ;  /* 0x0000200901007387 */ /* 0x0041e80000100800 */
[----:B0-----:R-:W2:Y:S04]  /*57df0*/  LDL R9, [R1+0x2798] ;  /* 0x0027980001097983 */ /* 0x001ea80000100800 */
[----:B---3--:R0:W-:Y:S04]  /*57e00*/  STL [R1+0x1c], R3 ;  /* 0x00001c0301007387 */ /* 0x0081e80000100800 */
[----:B0-----:R-:W3:Y:S04]  /*57e10*/  LDL.LU R3, [R1+0x4b38] ;  /* 0x004b380001037983 */ /* 0x001ee80000300800 */
[----:B------:R-:W4:Y:S01]  /*57e20*/  LDL R5, [R1+0x288c] ;  /* 0x00288c0001057983 */ /* 0x000f220000100800 */
[----:B------:R-:W-:Y:S01]  /*57e30*/  PRMT R6, RZ, 0x7610, R6 ;  /* 0x00007610ff067816 */ /* 0x000fe20000000006 */
[----:B------:R-:W-:Y:S01]  /*57e40*/  @!P3 IMAD.MOV.U32 R4, RZ, RZ, R7 ;  /* 0x000000ffff04b224 */ /* 0x000fe200078e0007 */
[----:B------:R-:W-:Y:S01]  /*57e50*/  PRMT R10, RZ, 0x7610, R10 ;  /* 0x00007610ff0a7816 */ /* 0x000fe2000000000a */
[----:B------:R-:W3:Y:S04]  /*57e60*/  LDL R7, [R1+0x2714] ;  /* 0x0027140001077983 */ /* 0x000ee80000100800 */
[----:B----4-:R0:W4:Y:S04]  /*57e70*/  @!P3 LDG.E.U16 R6, desc[UR8][R4.64] ;  /* 0x000000080406b981 */ /* 0x010128000c1e1500 */
[----:B------:R-:W2:Y:S01]  /*57e80*/  LDL R5, [R1+0x2814] ;  /* 0x0028140001057983 */ /* 0x000ea20000100800 */
[----:B0-----:R-:W-:-:S03]  /*57e90*/  @!P2 IMAD.MOV.U32 R4, RZ, RZ, R11 ;  /* 0x000000ffff04a224 */ /* 0x001fc600078e000b */
[----:B----4-:R0:W-:Y:S01]  /*57ea0*/  STL [R1+0x18], R6 ;  /* 0x0000180601007387 */ /* 0x0101e20000100800 */
[----:B------:R-:W-:-:S03]  /*57eb0*/  PRMT R2, RZ, 0x7610, R2 ;  /* 0x00007610ff027816 */ /* 0x000fc60000000002 */
[----:B------:R-:W4:Y:S04]  /*57ec0*/  LDL R11, [R1+0x270c] ;  /* 0x00270c00010b7983 */ /* 0x000f280000100800 */
[----:B--2---:R1:W2:Y:S04]  /*57ed0*/  @!P2 LDG.E.U16 R10, desc[UR8][R4.64] ;  /* 0x00000008040aa981 */ /* 0x0042a8000c1e1500 */
[----:B0-----:R-:W3:Y:S04]  /*57ee0*/  LDL R6, [R1+0x2718] ;  /* 0x0027180001067983 */ /* 0x001ee80000100800 */
[----:B------:R-:W1:Y:S04]  /*57ef0*/  LDL R4, [R1+0x280c] ;  /* 0x00280c0001047983 */ /* 0x000e680000100800 */
[----:B------:R-:W1:Y:S02]  /*57f00*/  LDL R5, [R1+0x2810] ;  /* 0x0028100001057983 */ /* 0x000e640000100800 */
[----:B-1----:R-:W-:-:S04]  /*57f10*/  @!P3 LOP3.LUT R5, R5, R4, RZ, 0x3c, !PT ;  /* 0x000000040505b212 */ /* 0x002fc800078e3cff */
[----:B------:R-:W-:-:S04]  /*57f20*/  @!P3 LOP3.LUT R4, R5, R4, RZ, 0x3c, !PT ;  /* 0x000000040504b212 */ /* 0x000fc800078e3cff */
[----:B------:R-:W-:-:S05]  /*57f30*/  @!P3 LOP3.LUT R5, R5, R4, RZ, 0x3c, !PT ;  /* 0x000000040505b212 */ /* 0x000fca00078e3cff */
[----:B------:R-:W4:Y:S04]  /*57f40*/  @!P3 LDG.E.U16 R2, desc[UR8][R4.64] ;  /* 0x000000080402b981 */ /* 0x000f28000c1e1500 */
[----:B--2---:R0:W-:Y:S04]  /*57f50*/  STL [R1+0x14], R10 ;  /* 0x0000140a01007387 */ /* 0x0041e80000100800 */
[----:B0-----:R-:W2:Y:S04]  /*57f60*/  LDL R10, [R1+0x2710] ;  /* 0x00271000010a7983 */ /* 0x001ea80000100800 */
[----:B----4-:R-:W-:Y:S04]  /*57f70*/  STL [R1+0x10], R2 ;  /* 0x0000100201007387 */ /* 0x010fe80000100800 */
[----:B------:R-:W4:Y:S01]  /*57f80*/  LDL R5, [R1+0x2794] ;  /* 0x0027940001057983 */ /* 0x000f220000100800 */
[----:B------:R-:W-:Y:S01]  /*57f90*/  PRMT R8, RZ, 0x7610, R8 ;  /* 0x00007610ff087816 */ /* 0x000fe20000000008 */
[----:B------:R-:W-:Y:S01]  /*57fa0*/  @!P2 IMAD.MOV.U32 R4, RZ, RZ, R9 ;  /* 0x000000ffff04a224 */ /* 0x000fe200078e0009 */
[----:B------:R-:W-:-:S02]  /*57fb0*/  PRMT R15, RZ, 0x7610, R15 ;  /* 0x00007610ff0f7816 */ /* 0x000fc4000000000f */
[----:B------:R-:W-:Y:S02]  /*57fc0*/  PRMT R14, RZ, 0x7610, R14 ;  /* 0x00007610ff0e7816 */ /* 0x000fe4000000000e */
[----:B------:R-:W-:Y:S01]  /*57fd0*/  PRMT R28, RZ, 0x7610, R28 ;  /* 0x00007610ff1c7816 */ /* 0x000fe2000000001c */
[----:B------:R-:W2:Y:S04]  /*57fe0*/  LDL R9, [R1+0x2694] ;  /* 0x0026940001097983 */ /* 0x000ea80000100800 */
[----:B----4-:R0:W4:Y:S04]  /*57ff0*/  @!P2 LDG.E.U16 R8, desc[UR8][R4.64] ;  /* 0x000000080408a981 */ /* 0x010128000c1e1500 */
[----:B------:R-:W0:Y:S04]  /*58000*/  LDL R4, [R1+0x278c] ;  /* 0x00278c0001047983 */ /* 0x000e280000100800 */
[----:B------:R-:W0:Y:S02]  /*58010*/  LDL R5, [R1+0x2790] ;  /* 0x0027900001057983 */ /* 0x000e240000100800 */
[----:B0-----:R-:W-:-:S04]  /*58020*/  @!P3 LOP3.LUT R5, R5, R4, RZ, 0x3c, !PT ;  /* 0x000000040505b212 */ /* 0x001fc800078e3cff */
[----:B------:R-:W-:-:S04]  /*58030*/  @!P3 LOP3.LUT R4, R5, R4, RZ, 0x3c, !PT ;  /* 0x000000040504b212 */ /* 0x000fc800078e3cff */
[----:B------:R-:W-:-:S05]  /*58040*/  @!P3 LOP3.LUT R5, R5, R4, RZ, 0x3c, !PT ;  /* 0x000000040505b212 */ /* 0x000fca00078e3cff */
[----:B------:R3:W2:Y:S02]  /*58050*/  @!P3 LDG.E.U16 R15, desc[UR8][R4.64] ;  /* 0x00000008040fb981 */ /* 0x0006a4000c1e1500 */
[----:B---3--:R-:W-:Y:S02]  /*58060*/  @!P2 IMAD.MOV.U32 R4, RZ, RZ, R6 ;  /* 0x000000ffff04a224 */ /* 0x008fe400078e0006 */
[----:B------:R-:W-:-:S05]  /*58070*/  @!P2 IMAD.MOV.U32 R5, RZ, RZ, R7 ;  /* 0x000000ffff05a224 */ /* 0x000fca00078e0007 */
[----:B------:R2:W3:Y:S04]  /*58080*/  @!P2 LDG.E.U16 R14, desc[UR8][R4.64] ;  /* 0x00000008040ea981 */ /* 0x0004e8000c1e1500 */
[----:B----4-:R0:W-:Y:S04]  /*58090*/  STL [R1+0xc], R8 ;  /* 0x00000c0801007387 */ /* 0x0101e80000100800 */
[----:B------:R-:W4:Y:S04]  /*580a0*/  LDL R7, [R1+0x268c] ;  /* 0x00268c0001077983 */ /* 0x000f280000100800 */
[----:B------:R-:W4:Y:S01]  /*580b0*/  LDL R6, [R1+0x2690] ;  /* 0x0026900001067983 */ /* 0x000f220000100800 */
[----:B--2---:R-:W-:-:S02]  /*580c0*/  @!P3 IMAD.MOV.U32 R4, RZ, RZ, R10 ;  /* 0x000000ffff04b224 */ /* 0x004fc400078e000a */
[----:B------:R-:W-:Y:S01]  /*580d0*/  @!P3 IMAD.MOV.U32 R5, RZ, RZ, R11 ;  /* 0x000000ffff05b224 */ /* 0x000fe200078e000b */
[----:B0-----:R-:W2:Y:S04]  /*580e0*/  LDL R8, [R1+0x2698] ;  /* 0x0026980001087983 */ /* 0x001ea80000100800 */
[----:B------:R0:W4:Y:S02]  /*580f0*/  @!P3 LDG.E.U16 R28, desc[UR8][R4.64] ;  /* 0x00000008041cb981 */ /* 0x000124000c1e1500 */
[----:B0-----:R-:W-:Y:S01]  /*58100*/  @!P2 IMAD.MOV.U32 R5, RZ, RZ, R9 ;  /* 0x000000ffff05a224 */ /* 0x001fe200078e0009 */
[----:B------:R-:W-:Y:S01]  /*58110*/  PRMT R29, RZ, 0x7610, R29 ;  /* 0x00007610ff1d7816 */ /* 0x000fe2000000001d */
[----:B------:R0:W-:Y:S04]  /*58120*/  STL [R1+0x8], R15 ;  /* 0x0000080f01007387 */ /* 0x0001e80000100800 */
[----:B0-----:R-:W4:Y:S04]  /*58130*/  LDL R15, [R1+0x2614] ;  /* 0x00261400010f7983 */ /* 0x001f280000100800 */
[----:B---3--:R0:W-:Y:S04]  /*58140*/  STL [R1+0x4], R14 ;  /* 0x0000040e01007387 */ /* 0x0081e80000100800 */
[----:B------:R-:W3:Y:S04]  /*58150*/  LDL R11, [R1+0x260c] ;  /* 0x00260c00010b7983 */ /* 0x000ee80000100800 */
[----:B------:R-:W3:Y:S04]  /*58160*/  LDL R10, [R1+0x2610] ;  /* 0x00261000010a7983 */ /* 0x000ee80000100800 */
[----:B0-----:R-:W3:Y:S01]  /*58170*/  LDL R14, [R1+0x2618] ;  /* 0x00261800010e7983 */ /* 0x001ee20000100800 */
[----:B--2---:R-:W-:-:S03]  /*58180*/  @!P2 IMAD.MOV.U32 R4, RZ, RZ, R8 ;  /* 0x000000ffff04a224 */ /* 0x004fc600078e0008 */
[----:B----4-:R-:W-:Y:S04]  /*58190*/  STL [R1+0x4aa4], R28 ;  /* 0x004aa41c01007387 */ /* 0x010fe80000100800 */
[----:B------:R-:W2:Y:S04]  /*581a0*/  LDL R9, [R1+0x2594] ;  /* 0x0025940001097983 */ /* 0x000ea80000100800 */
[----:B------:R-:W4:Y:S04]  /*581b0*/  LDL R8, [R1+0x2598] ;  /* 0x0025980001087983 */ /* 0x000f280000100800 */
[----:B------:R0:W2:Y:S01]  /*581c0*/  @!P2 LDG.E.U16 R29, desc[UR8][R4.64] ;  /* 0x00000008041da981 */ /* 0x0000a2000c1e1500 */
[----:B------:R-:W-:-:S02]  /*581d0*/  PRMT R27, RZ, 0x7610, R27 ;  /* 0x00007610ff1b7816 */ /* 0x000fc4000000001b */
[----:B------:R-:W-:Y:S01]  /*581e0*/  PRMT R26, RZ, 0x7610, R26 ;  /* 0x00007610ff1a7816 */ /* 0x000fe2000000001a */
[----:B0-----:R-:W-:Y:S02]  /*581f0*/  @!P3 IMAD.MOV.U32 R4, RZ, RZ, R6 ;  /* 0x000000ffff04b224 */ /* 0x001fe400078e0006 */
[----:B------:R-:W-:-:S05]  /*58200*/  @!P3 IMAD.MOV.U32 R5, RZ, RZ, R7 ;  /* 0x000000ffff05b224 */ /* 0x000fca00078e0007 */
[----:B------:R0:W2:Y:S01]  /*58210*/  @!P3 LDG.E.U16 R27, desc[UR8][R4.64] ;  /* 0x00000008041bb981 */ /* 0x0000a2000c1e1500 */
[----:B------:R-:W-:Y:S02]  /*58220*/  PRMT R25, RZ, 0x7610, R25 ;  /* 0x00007610ff197816 */ /* 0x000fe40000000019 */
[----:B------:R-:W-:Y:S01]  /*58230*/  PRMT R24, RZ, 0x7610, R24 ;  /* 0x00007610ff187816 */ /* 0x000fe20000000018 */
[----:B0-----:R-:W-:Y:S02]  /*58240*/  @!P2 IMAD.MOV.U32 R5, RZ, RZ, R15 ;  /* 0x000000ffff05a224 */ /* 0x001fe400078e000f */
[----:B---3--:R-:W-:-:S05]  /*58250*/  @!P2 IMAD.MOV.U32 R4, RZ, RZ, R14 ;  /* 0x000000ffff04a224 */ /* 0x008fca00078e000e */
[----:B------:R0:W3:Y:S02]  /*58260*/  @!P2 LDG.E.U16 R26, desc[UR8][R4.64] ;  /* 0x00000008041aa981 */ /* 0x0000e4000c1e1500 */
[----:B0-----:R-:W-:Y:S02]  /*58270*/  @!P3 IMAD.MOV.U32 R4, RZ, RZ, R10 ;  /* 0x000000ffff04b224 */ /* 0x001fe400078e000a */
[----:B------:R-:W-:-:S05]  /*58280*/  @!P3 IMAD.MOV.U32 R5, RZ, RZ, R11 ;  /* 0x000000ffff05b224 */ /* 0x000fca00078e000b */
[----:B------:R4:W3:Y:S02]  /*58290*/  @!P3 LDG.E.U16 R25, desc[UR8][R4.64] ;  /* 0x000000080419b981 */ /* 0x0008e4000c1e1500 */
[----:B----4-:R-:W-:Y:S02]  /*582a0*/  @!P2 IMAD.MOV.U32 R4, RZ, RZ, R8 ;  /* 0x000000ffff04a224 */ /* 0x010fe400078e0008 */
[----:B--2---:R-:W-:-:S05]  /*582b0*/  @!P2 IMAD.MOV.U32 R5, RZ, RZ, R9 ;  /* 0x000000ffff05a224 */ /* 0x004fca00078e0009 */
[----:B------:R-:W2:Y:S04]  /*582c0*/  @!P2 LDG.E.U16 R24, desc[UR8][R4.64] ;  /* 0x000000080418a981 */ /* 0x000ea8000c1e1500 */
[----:B------:R-:W-:Y:S04]  /*582d0*/  STL [R1+0x4aa8], R29 ;  /* 0x004aa81d01007387 */ /* 0x000fe80000100800 */
[----:B------:R-:W4:Y:S04]  /*582e0*/  LDL R7, [R1+0x258c] ;  /* 0x00258c0001077983 */ /* 0x000f280000100800 */
[----:B------:R-:W4:Y:S04]  /*582f0*/  LDL R6, [R1+0x2590] ;  /* 0x0025900001067983 */ /* 0x000f280000100800 */
[----:B------:R-:W-:Y:S01]  /*58300*/  STL [R1+0x4aac], R27 ;  /* 0x004aac1b01007387 */ /* 0x000fe20000100800 */
[----:B------:R-:W-:-:S03]  /*58310*/  PRMT R23, RZ, 0x7610, R23 ;  /* 0x00007610ff177816 */ /* 0x000fc60000000017 */
[----:B---3--:R-:W-:Y:S04]  /*58320*/  STL [R1+0x4ab0], R26 ;  /* 0x004ab01a01007387 */ /* 0x008fe80000100800 */
[----:B------:R-:W3:Y:S04]  /*58330*/  LDL R11, [R1+0x2514] ;  /* 0x00251400010b7983 */ /* 0x000ee80000100800 */
[----:B------:R-:W3:Y:S04]  /*58340*/  LDL R10, [R1+0x2518] ;  /* 0x00251800010a7983 */ /* 0x000ee80000100800 */
[----:B------:R-:W-:Y:S04]  /*58350*/  STL [R1+0x4ab4], R25 ;  /* 0x004ab41901007387 */ /* 0x000fe80000100800 */
[----:B------:R-:W3:Y:S04]  /*58360*/  LDL R9, [R1+0x250c] ;  /* 0x00250c0001097983 */ /* 0x000ee80000100800 */
[----:B------:R-:W3:Y:S04]  /*58370*/  LDL R8, [R1+0x2510] ;  /* 0x0025100001087983 */ /* 0x000ee80000100800 */
[----:B--2---:R-:W-:Y:S04]  /*58380*/  STL [R1+0x4ab8], R24 ;  /* 0x004ab81801007387 */ /* 0x004fe80000100800 */
[----:B------:R-:W2:Y:S04]  /*58390*/  LDL R15, [R1+0x2494] ;  /* 0x00249400010f7983 */ /* 0x000ea80000100800 */
[----:B------:R-:W2:Y:S01]  /*583a0*/  LDL R14, [R1+0x2498] ;  /* 0x00249800010e7983 */ /* 0x000ea20000100800 */
[----:B----4-:R-:W-:-:S02]  /*583b0*/  @!P3 IMAD.MOV.U32 R4, RZ, RZ, R6 ;  /* 0x000000ffff04b224 */ /* 0x010fc400078e0006 */
[----:B------:R-:W-:Y:S01]  /*583c0*/  @!P3 IMAD.MOV.U32 R5, RZ, RZ, R7 ;  /* 0x000000ffff05b224 */ /* 0x000fe200078e0007 */
[----:B------:R-:W-:Y:S02]  /*583d0*/  PRMT R22, RZ, 0x7610, R22 ;  /* 0x00007610ff167816 */ /* 0x000fe40000000016 */
[----:B------:R-:W-:Y:S02]  /*583e0*/  PRMT R21, RZ, 0x7610, R21 ;  /* 0x00007610ff157816 */ /* 0x000fe40000000015 */
[----:B------:R-:W-:Y:S01]  /*583f0*/  PRMT R17, RZ, 0x7610, R17 ;  /* 0x00007610ff117816 */ /* 0x000fe20000000011 */
[----:B------:R-:W4:Y:S04]  /*58400*/  LDL R7, [R1+0x248c] ;  /* 0x00248c0001077983 */ /* 0x000f280000100800 */
[----:B------:R3:W4:Y:S04]  /*58410*/  @!P3 LDG.E.U16 R23, desc[UR8][R4.64] ;  /* 0x000000080417b981 */ /* 0x000728000c1e1500 */
[----:B------:R-:W4:Y:S01]  /*58420*/  LDL R6, [R1+0x2490] ;  /* 0x0024900001067983 */ /* 0x000f220000100800 */
[----:B---3--:R-:W-:-:S02]  /*58430*/  @!P2 IMAD.MOV.U32 R5, RZ, RZ, R11 ;  /* 0x000000ffff05a224 */ /* 0x008fc400078e000b */
[----:B------:R-:W-:-:S05]  /*58440*/  @!P2 IMAD.MOV.U32 R4, RZ, RZ, R10 ;  /* 0x000000ffff04a224 */ /* 0x000fca00078e000a */
[----:B------:R0:W3:Y:S02]  /*58450*/  @!P2 LDG.E.U16 R22, desc[UR8][R4.64] ;  /* 0x000000080416a981 */ /* 0x0000e4000c1e1500 */
[----:B0-----:R-:W-:Y:S02]  /*58460*/  @!P3 IMAD.MOV.U32 R5, RZ, RZ, R9 ;  /* 0x000000ffff05b224 */ /* 0x001fe400078e0009 */
[----:B------:R-:W-:-:S05]  /*58470*/  @!P3 IMAD.MOV.U32 R4, RZ, RZ, R8 ;  /* 0x000000ffff04b224 */ /* 0x000fca00078e0008 */
[----:B------:R2:W3:Y:S02]  /*58480*/  @!P3 LDG.E.U16 R21, desc[UR8][R4.64] ;  /* 0x000000080415b981 */ /* 0x0004e4000c1e1500 */
[----:B--2---:R-:W-:Y:S02]  /*58490*/  @!P2 IMAD.MOV.U32 R5, RZ, RZ, R15 ;  /* 0x000000ffff05a224 */ /* 0x004fe400078e000f */
[----:B------:R-:W-:-:S05]  /*584a0*/  @!P2 IMAD.MOV.U32 R4, RZ, RZ, R14 ;  /* 0x000000ffff04a224 */ /* 0x000fca00078e000e */
[----:B------:R0:W2:Y:S04]  /*584b0*/  @!P2 LDG.E.U16 R17, desc[UR8][R4.64] ;  /* 0x000000080411a981 */ /* 0x0000a8000c1e1500 */
[----:B----4-:R-:W-:Y:S04]  /*584c0*/  STL [R1+0x4abc], R23 ;  /* 0x004abc1701007387 */ /* 0x010fe80000100800 */
[----:B------:R-:W4:Y:S04]  /*584d0*/  LDL R11, [R1+0x2414] ;  /* 0x00241400010b7983 */ /* 0x000f280000100800 */
[----:B------:R-:W4:Y:S01]  /*584e0*/  LDL R10, [R1+0x2418] ;  /* 0x00241800010a7983 */ /* 0x000f220000100800 */
[----:B------:R-:W-:-:S02]  /*584f0*/  PRMT R13, RZ, 0x7610, R13 ;  /* 0x00007610ff0d7816 */ /* 0x000fc4000000000d */
[----:B0-----:R-:W-:-:S04]  /*58500*/  PRMT R4, RZ, 0x7610, R4 ;  /* 0x00007610ff047816 */ /* 0x001fc80000000004 */
[----:B------:R4:W4:Y:S04]  /*58510*/  @!P3 LDG.E.U16 R13, desc[UR8][R6.64] ;  /* 0x00000008060db981 */ /* 0x000928000c1e1500 */
[----:B---3--:R-:W-:Y:S04]  /*58520*/  STL [R1+0x4ac0], R22 ;  /* 0x004ac01601007387 */ /* 0x008fe80000100800 */
[----:B------:R-:W3:Y:S04]  /*58530*/  LDL R9, [R1+0x240c] ;  /* 0x00240c0001097983 */ /* 0x000ee80000100800 */
[----:B------:R-:W3:Y:S04]  /*58540*/  LDL R8, [R1+0x2410] ;  /* 0x0024100001087983 */ /* 0x000ee80000100800 */
[----:B------:R0:W-:Y:S04]  /*58550*/  STL [R1+0x4ac4], R21 ;  /* 0x004ac41501007387 */ /* 0x0001e80000100800 */
[----:B--2---:R1:W-:Y:S04]  /*58560*/  STL [R1+0x4ac8], R17 ;  /* 0x004ac81101007387 */ /* 0x0043e80000100800 */
[----:B0-----:R-:W2:Y:S04]  /*58570*/  LDL R21, [R1+0x2394] ;  /* 0x0023940001157983 */ /* 0x001ea80000100800 */
[----:B-1----:R-:W2:Y:S01]  /*58580*/  LDL R17, [R1+0x2398] ;  /* 0x0023980001117983 */ /* 0x002ea20000100800 */
[----:B----4-:R-:W-:-:S02]  /*58590*/  @!P2 IMAD.MOV.U32 R6, RZ, RZ, R10 ;  /* 0x000000ffff06a224 */ /* 0x010fc400078e000a */
[----:B------:R-:W-:-:S05]  /*585a0*/  @!P2 IMAD.MOV.U32 R7, RZ, RZ, R11 ;  /* 0x000000ffff07a224 */ /* 0x000fca00078e000b */
[----:B------:R0:W4:Y:S01]  /*585b0*/  @!P2 LDG.E.U16 R4, desc[UR8][R6.64] ;  /* 0x000000080604a981 */ /* 0x000122000c1e1500 */
[----:B------:R-:W-:Y:S02]  /*585c0*/  PRMT R5, RZ, 0x7610, R5 ;  /* 0x00007610ff057816 */ /* 0x000fe40000000005 */
[----:B0-----:R-:W-:-:S04]  /*585d0*/  PRMT R6, RZ, 0x7610, R6 ;  /* 0x00007610ff067816 */ /* 0x001fc80000000006 */
[----:B---3--:R2:W3:Y:S02]  /*585e0*/  @!P3 LDG.E.U16 R5, desc[UR8][R8.64] ;  /* 0x000000080805b981 */ /* 0x0084e4000c1e1500 */
[----:B--2---:R-:W-:Y:S02]  /*585f0*/  @!P2 IMAD.MOV.U32 R9, RZ, RZ, R21 ;  /* 0x000000ffff09a224 */ /* 0x004fe400078e0015 */
[----:B------:R-:W-:-:S05]  /*58600*/  @!P2 IMAD.MOV.U32 R8, RZ, RZ, R17 ;  /* 0x000000ffff08a224 */ /* 0x000fca00078e0011 */
[----:B------:R-:W2:Y:S04]  /*58610*/  @!P2 LDG.E.U16 R6, desc[UR8][R8.64] ;  /* 0x000000080806a981 */ /* 0x000ea8000c1e1500 */
[----:B------:R-:W-:Y:S04]  /*58620*/  STL [R1+0x4acc], R13 ;  /* 0x004acc0d01007387 */ /* 0x000fe80000100800 */
[----:B------:R-:W2:Y:S04]  /*58630*/  LDL R11, [R1+0x238c] ;  /* 0x00238c00010b7983 */ /* 0x000ea80000100800 */
[----:B------:R-:W2:Y:S04]  /*58640*/  LDL R10, [R1+0x2390] ;  /* 0x00239000010a7983 */ /* 0x000ea80000100800 */
[----:B----4-:R0:W-:Y:S04]  /*58650*/  STL [R1+0x4ad0], R4 ;  /* 0x004ad00401007387 */ /* 0x0101e80000100800 */
[----:B------:R-:W4:Y:S04]  /*58660*/  LDL R22, [R1+0x2314] ;  /* 0x0023140001167983 */ /* 0x000f280000100800 */
[----:B------:R-:W4:Y:S04]  /*58670*/  LDL R15, [R1+0x2318] ;  /* 0x00231800010f7983 */ /* 0x000f280000100800 */
[----:B------:R-:W4:Y:S04]  /*58680*/  LDL R14, [R1+0x230c] ;  /* 0x00230c00010e7983 */ /* 0x000f280000100800 */
[----:B0-----:R-:W4:Y:S04]  /*58690*/  LDL R4, [R1+0x2310] ;  /* 0x0023100001047983 */ /* 0x001f280000100800 */
[----:B---3--:R-:W-:Y:S04]  /*586a0*/  STL [R1+0x4ad4], R5 ;  /* 0x004ad40501007387 */ /* 0x008fe80000100800 */
[----:B------:R-:W3:Y:S04]  /*586b0*/  LDL R21, [R1+0x2294] ;  /* 0x0022940001157983 */ /* 0x000ee80000100800 */
[----:B------:R-:W3:Y:S04]  /*586c0*/  LDL R17, [R1+0x2298] ;  /* 0x0022980001117983 */ /* 0x000ee80000100800 */
[----:B--2---:R0:W-:Y:S04]  /*586d0*/  STL [R1+0x4ad8], R6 ;  /* 0x004ad80601007387 */ /* 0x0041e80000100800 */
[----:B------:R-:W2:Y:S04]  /*586e0*/  LDL R13, [R1+0x228c] ;  /* 0x00228c00010d7983 */ /* 0x000ea80000100800 */
[----:B0-----:R-:W2:Y:S01]  /*586f0*/  LDL R6, [R1+0x2290] ;  /* 0x0022900001067983 */ /* 0x001ea20000100800 */
[----:B------:R-:W-:-:S02]  /*58700*/  PRMT R7, RZ, 0x7610, R7 ;  /* 0x00007610ff077816 */ /* 0x000fc40000000007 */
[----:B------:R-:W-:-:S04]  /*58710*/  PRMT R8, RZ, 0x7610, R8 ;  /* 0x00007610ff087816 */ /* 0x000fc80000000008 */
[----:B------:R4:W2:Y:S02]  /*58720*/  @!P3 LDG.E.U16 R7, desc[UR8][R10.64] ;  /* 0x000000080a07b981 */ /* 0x0008a4000c1e1500 */
[----:B----4-:R-:W-:Y:S02]  /*58730*/  @!P2 IMAD.MOV.U32 R10, RZ, RZ, R15 ;  /* 0x000000ffff0aa224 */ /* 0x010fe400078e000f */
[----:B------:R-:W-:-:S05]  /*58740*/  @!P2 IMAD.MOV.U32 R11, RZ, RZ, R22 ;  /* 0x000000ffff0ba224 */ /* 0x000fca00078e0016 */
[----:B------:R0:W4:Y:S01]  /*58750*/  @!P2 LDG.E.U16 R8, desc[UR8][R10.64] ;  /* 0x000000080a08a981 */ /* 0x000122000c1e1500 */
[----:B------:R-:W-:Y:S01]  /*58760*/  PRMT R9, RZ, 0x7610, R9 ;  /* 0x00007610ff097816 */ /* 0x000fe20000000009 */
[----:B------:R-:W-:Y:S02]  /*58770*/  @!P3 IMAD.MOV.U32 R15, RZ, RZ, R14 ;  /* 0x000000ffff0fb224 */ /* 0x000fe400078e000e */
[----:B------:R-:W-:-:S05]  /*58780*/  @!P3 IMAD.MOV.U32 R14, RZ, RZ, R4 ;  /* 0x000000ffff0eb224 */ /* 0x000fca00078e0004 */
[----:B------:R3:W4:Y:S01]  /*58790*/  @!P3 LDG.E.U16 R9, desc[UR8][R14.64] ;  /* 0x000000080e09b981 */ /* 0x000722000c1e1500 */
[----:B0-----:R-:W-:Y:S02]  /*587a0*/  PRMT R10, RZ, 0x7610, R10 ;  /* 0x00007610ff0a7816 */ /* 0x001fe4000000000a */
[----:B------:R-:W-:Y:S01]  /*587b0*/  PRMT R11, RZ, 0x7610, R11 ;  /* 0x00007610ff0b7816 */ /* 0x000fe2000000000b */
[----:B---3--:R-:W-:Y:S02]  /*587c0*/  @!P2 IMAD.MOV.U32 R15, RZ, RZ, R21 ;  /* 0x000000ffff0fa224 */ /* 0x008fe400078e0015 */
[----:B------:R-:W-:-:S05]  /*587d0*/  @!P2 IMAD.MOV.U32 R14, RZ, RZ, R17 ;  /* 0x000000ffff0ea224 */ /* 0x000fca00078e0011 */
[----:B------:R2:W3:Y:S02]  /*587e0*/  @!P2 LDG.E.U16 R10, desc[UR8][R14.64] ;  /* 0x000000080e0aa981 */ /* 0x0004e4000c1e1500 */
[----:B--2---:R-:W-:Y:S02]  /*587f0*/  @!P3 IMAD.MOV.U32 R15, RZ, RZ, R13 ;  /* 0x000000ffff0fb224 */ /* 0x004fe400078e000d */
[----:B------:R-:W-:-:S05]  /*58800*/  @!P3 IMAD.MOV.U32 R14, RZ, RZ, R6 ;  /* 0x000000ffff0eb224 */ /* 0x000fca00078e0006 */
[----:B------:R-:W2:Y:S04]  /*58810*/  @!P3 LDG.E.U16 R11, desc[UR8][R14.64] ;  /* 0x000000080e0bb981 */ /* 0x000ea8000c1e1500 */
[----:B------:R-:W-:Y:S04]  /*58820*/  STL [R1+0x4adc], R7 ;  /* 0x004adc0701007387 */ /* 0x000fe80000100800 */
[----:B----4-:R-:W-:Y:S04]  /*58830*/  STL [R1+0x4ae0], R8 ;  /* 0x004ae00801007387 */ /* 0x010fe80000100800 */
[----:B------:R-:W4:Y:S04]  /*58840*/  LDL R5, [R1+0x2214] ;  /* 0x0022140001057983 */ /* 0x000f280000100800 */
[----:B------:R-:W4:Y:S04]  /*58850*/  LDL R4, [R1+0x2218] ;  /* 0x0022180001047983 */ /* 0x000f280000100800 */
[----:B------:R0:W-:Y:S04]  /*58860*/  STL [R1+0x4ae4], R9 ;  /* 0x004ae40901007387 */ /* 0x0001e80000100800 */
[----:B------:R-:W4:Y:S04]  /*58870*/  LDL R21, [R1+0x220c] ;  /* 0x00220c0001157983 */ /* 0x000f280000100800 */
[----:B------:R-:W4:Y:S04]  /*58880*/  LDL R17, [R1+0x2210] ;  /* 0x0022100001117983 */ /* 0x000f280000100800 */
[----:B---3--:R1:W-:Y:S04]  /*58890*/  STL [R1+0x4ae8], R10 ;  /* 0x004ae80a01007387 */ /* 0x0083e80000100800 */
[----:B------:R-:W3:Y:S04]  /*588a0*/  LDL R13, [R1+0x2194] ;  /* 0x00219400010d7983 */ /* 0x000ee80000100800 */
[----:B0-----:R-:W3:Y:S04]  /*588b0*/  LDL R9, [R1+0x218c] ;  /* 0x00218c0001097983 */ /* 0x001ee80000100800 */
[----:B------:R-:W3:Y:S04]  /*588c0*/  LDL R8, [R1+0x2190] ;  /* 0x0021900001087983 */ /* 0x000ee80000100800 */
[----:B------:R-:W3:Y:S04]  /*588d0*/  LDL R6, [R1+0x2118] ;  /* 0x0021180001067983 */ /* 0x000ee80000100800 */
[----:B-1----:R-:W3:Y:S04]  /*588e0*/  LDL R10, [R1+0x2198] ;  /* 0x00219800010a7983 */ /* 0x002ee80000100800 */
[----:B--2---:R-:W-:Y:S04]  /*588f0*/  STL [R1+0x4aec], R11 ;  /* 0x004aec0b01007387 */ /* 0x004fe80000100800 */
[----:B------:R-:W2:Y:S01]  /*58900*/  LDL R7, [R1+0x2114] ;  /* 0x0021140001077983 */ /* 0x000ea20000100800 */
[----:B----4-:R-:W-:-:S02]  /*58910*/  @!P2 IMAD.MOV.U32 R15, RZ, RZ, R5 ;  /* 0x000000ffff0fa224 */ /* 0x010fc400078e0005 */
[----:B------:R-:W-:Y:S01]  /*58920*/  @!P2 IMAD.MOV.U32 R14, RZ, RZ, R4 ;  /* 0x000000ffff0ea224 */ /* 0x000fe200078e0004 */
[----:B------:R-:W4:Y:S04]  /*58930*/  LDL R5, [R1+0x3aa4] ;  /* 0x003aa40001057983 */ /* 0x000f280000100800 */
[----:B------:R-:W4:Y:S01]  /*58940*/  LDL R4, [R1+0x3aac] ;  /* 0x003aac0001047983 */ /* 0x000f220000100800 */
[----:B------:R-:W-:Y:S02]  /*58950*/  PRMT R12, RZ, 0x7610, R12 ;  /* 0x00007610ff0c7816 */ /* 0x000fe4000000000c */
[----:B------:R-:W-:-:S04]  /*58960*/  PRMT R16, RZ, 0x7610, R16 ;  /* 0x00007610ff107816 */ /* 0x000fc80000000010 */
[----:B------:R0:W4:Y:S01]  /*58970*/  @!P2 LDG.E.U16 R12, desc[UR8][R14.64] ;  /* 0x000000080e0ca981 */ /* 0x000122000c1e1500 */
[----:B------:R-:W-:Y:S01]  /*58980*/  PRMT R18, RZ, 0x7610, R18 ;  /* 0x00007610ff127816 */ /* 0x000fe20000000012 */
[----:B0-----:R-:W-:Y:S02]  /*58990*/  @!P3 IMAD.MOV.U32 R14, RZ, RZ, R17 ;  /* 0x000000ffff0eb224 */ /* 0x001fe400078e0011 */
[----:B------:R-:W-:-:S05]  /*589a0*/  @!P3 IMAD.MOV.U32 R15, RZ, RZ, R21 ;  /* 0x000000ffff0fb224 */ /* 0x000fca00078e0015 */
[----:B------:R3:W4:Y:S01]  /*589b0*/  @!P3 LDG.E.U16 R16, desc[UR8][R14.64] ;  /* 0x000000080e10b981 */ /* 0x000722000c1e1500 */
[----:B------:R-:W-:Y:S02]  /*589c0*/  PRMT R19, RZ, 0x7610, R19 ;  /* 0x00007610ff137816 */ /* 0x000fe40000000013 */
[----:B------:R-:W-:Y:S01]  /*589d0*/  PRMT R20, RZ, 0x7610, R20 ;  /* 0x00007610ff147816 */ /* 0x000fe20000000014 */
[----:B---3--:R-:W-:Y:S02]  /*589e0*/  @!P2 IMAD.MOV.U32 R15, RZ, RZ, R13 ;  /* 0x000000ffff0fa224 */ /* 0x008fe400078e000d */
[----:B------:R-:W-:-:S05]  /*589f0*/  @!P2 IMAD.MOV.U32 R14, RZ, RZ, R10 ;  /* 0x000000ffff0ea224 */ /* 0x000fca00078e000a */
[----:B------:R0:W3:Y:S02]  /*58a00*/  @!P2 LDG.E.U16 R18, desc[UR8][R14.64] ;  /* 0x000000080e12a981 */ /* 0x0000e4000c1e1500 */
[----:B0-----:R-:W-:Y:S01]  /*58a10*/  @!P3 MOV R14, R8 ;  /* 0x00000008000eb202 */ /* 0x001fe20000000f00 */
[----:B------:R-:W-:-:S05]  /*58a20*/  @!P3 IMAD.MOV.U32 R15, RZ, RZ, R9 ;  /* 0x000000ffff0fb224 */ /* 0x000fca00078e0009 */
[----:B------:R0:W3:Y:S02]  /*58a30*/  @!P3 LDG.E.U16 R19, desc[UR8][R14.64] ;  /* 0x000000080e13b981 */ /* 0x0000e4000c1e1500 */
[----:B0-----:R-:W-:Y:S02]  /*58a40*/  @!P2 IMAD.MOV.U32 R14, RZ, RZ, R6 ;  /* 0x000000ffff0ea224 */ /* 0x001fe400078e0006 */
[----:B--2---:R-:W-:-:S05]  /*58a50*/  @!P2 IMAD.MOV.U32 R15, RZ, RZ, R7 ;  /* 0x000000ffff0fa224 */ /* 0x004fca00078e0007 */
[----:B------:R4:W2:Y:S01]  /*58a60*/  @!P2 LDG.E.U16 R20, desc[UR8][R14.64] ;  /* 0x000000080e14a981 */ /* 0x0008a2000c1e1500 */
[----:B------:R-:W-:Y:S01]  /*58a70*/  PRMT R3, RZ, 0x7610, R3 ;  /* 0x00007610ff037816 */ /* 0x000fe20000000003 */
[----:B----4-:R-:W-:Y:S02]  /*58a80*/  @!P3 IMAD.MOV.U32 R15, RZ, RZ, R5 ;  /* 0x000000ffff0fb224 */ /* 0x010fe400078e0005 */
[----:B------:R-:W-:-:S05]  /*58a90*/  @!P3 IMAD.MOV.U32 R14, RZ, RZ, R4 ;  /* 0x000000ffff0eb224 */ /* 0x000fca00078e0004 */
[----:B------:R-:W4:Y:S04]  /*58aa0*/  @!P3 LDG.E.U16 R3, desc[UR8][R14.64] ;  /* 0x000000080e03b981 */ /* 0x000f28000c1e1500 */
[----:B------:R-:W-:Y:S04]  /*58ab0*/  STL [R1+0x4af0], R12 ;  /* 0x004af00c01007387 */ /* 0x000fe80000100800 */
[----:B------:R-:W-:Y:S04]  /*58ac0*/  STL [R1+0x4af4], R16 ;  /* 0x004af41001007387 */ /* 0x000fe80000100800 */
[----:B---3--:R-:W-:Y:S04]  /*58ad0*/  STL [R1+0x4af8], R18 ;  /* 0x004af81201007387 */ /* 0x008fe80000100800 */
[----:B------:R0:W-:Y:S04]  /*58ae0*/  STL [R1+0x4afc], R19 ;  /* 0x004afc1301007387 */ /* 0x0001e80000100800 */
[----:B--2---:R-:W-:Y:S04]  /*58af0*/  STL [R1+0x4b00], R20 ;  /* 0x004b001401007387 */ /* 0x004fe80000100800 */
[----:B0-----:R-:W2:Y:S04]  /*58b00*/  LDL R19, [R1+0x3a9c] ;  /* 0x003a9c0001137983 */ /* 0x001ea80000100800 */
[----:B------:R-:W3:Y:S04]  /*58b10*/  LDL R18, [R1+0x3aa8] ;  /* 0x003aa80001127983 */ /* 0x000ee80000100800 */
[----:B------:R-:W3:Y:S04]  /*58b20*/  LDL.LU R16, [R1+0x2bc] ;  /* 0x0002bc0001107983 */ /* 0x000ee80000300800 */
        /* <DEDUP_REMOVED lines=19> */
[----:B----4-:R-:W-:Y:S04]  /*58c60*/  STL [R1+0x3ad0], R3 ;  /* 0x003ad00301007387 */ /* 0x010fe80000100800 */
        /* <DEDUP_REMOVED lines=59> */
[----:B------:R-:W-:-:S03]  /*59020*/  PRMT R0, RZ, 0x7610, R0 ;  /* 0x00007610ff007816 */ /* 0x000fc60000000000 */
        /* <DEDUP_REMOVED lines=110> */
[----:B--2---:R-:W-:-:S02]  /*59710*/  @!P2 IMAD.MOV.U32 R15, RZ, RZ, R19 ;  /* 0x000000ffff0fa224 */ /* 0x004fc400078e0013 */
[----:B---3--:R-:W-:-:S05]  /*59720*/  @!P2 IMAD.MOV.U32 R14, RZ, RZ, R18 ;  /* 0x000000ffff0ea224 */ /* 0x008fca00078e0012 */
[----:B------:R-:W2:Y:S04]  /*59730*/  @!P2 LDG.E.U16 R0, desc[UR8][R14.64] ;  /* 0x000000080e00a981 */ /* 0x000ea8000c1e1500 */
        /* <DEDUP_REMOVED lines=155> */
[----:B------:R-:W0:Y:S03]  /*5a0f0*/  S2R R2, SR_TID.X ;  /* 0x0000000000027919 */ /* 0x000e260000002100 */
        /* <DEDUP_REMOVED lines=32> */
[----:B0-----:R-:W-:-:S03]  /*5a300*/  LOP3.LUT R2, R2, 0x3f, RZ, 0xc0, !PT ;  /* 0x0000003f02027812 */ /* 0x001fc600078ec0ff */
[----:B------:R-:W-:Y:S04]  /*5a310*/  STL [R1+0x4a7c], R3 ;  /* 0x004a7c0301007387 */ /* 0x000fe80000100800 */
[----:B------:R-:W-:Y:S04]  /*5a320*/  STL [R1+0x4a84], R3 ;  /* 0x004a840301007387 */ /* 0x000fe80000100800 */
[----:B------:R-:W-:Y:S04]  /*5a330*/  STL [R1+0x4a8c], R3 ;  /* 0x004a8c0301007387 */ /* 0x000fe80000100800 */
[----:B------:R-:W-:Y:S04]  /*5a340*/  STL [R1+0x4a94], R3 ;  /* 0x004a940301007387 */ /* 0x000fe80000100800 */
[----:B------:R-:W-:Y:S01]  /*5a350*/  STL [R1+0x4a9c], R3 ;  /* 0x004a9c0301007387 */ /* 0x000fe20000100800 */
[----:B------:R-:W-:-:S03]  /*5a360*/  IMAD.SHL.U32 R2, R2, 0x2, RZ ;  /* 0x0000000202027824 */ /* 0x000fc600078e00ff */
[----:B------:R-:W-:Y:S04]  /*5a370*/  STL [R1+0x4b04], R3 ;  /* 0x004b040301007387 */ /* 0x000fe80000100800 */
[----:B------:R-:W3:Y:S04]  /*5a380*/  LDL.LU R28, [R1+0x238] ;  /* 0x00023800011c7983 */ /* 0x000ee80000300800 */
[----:B------:R-:W-:Y:S04]  /*5a390*/  STL [R1+0x4b0c], R14 ;  /* 0x004b0c0e01007387 */ /* 0x000fe80000100800 */
[----:B------:R-:W-:Y:S04]  /*5a3a0*/  STL [R1+0x4b08], R15 ;  /* 0x004b080f01007387 */ /* 0x000fe80000100800 */
[----:B------:R0:W-:Y:S04]  /*5a3b0*/  STS.U16 [R2+UR4+0x20400], R29 ;  /* 0x0204001d02007988 */ /* 0x0001e80008000404 */
[----:B--2---:R-:W-:Y:S04]  /*5a3c0*/  STL [R1+0x3ad4], R0 ;  /* 0x003ad40001007387 */ /* 0x004fe80000100800 */
[----:B------:R-:W-:Y:S04]  /*5a3d0*/  STL [R1+0x4b10], R0 ;  /* 0x004b100001007387 */ /* 0x000fe80000100800 */
[----:B0-----:R-:W2:Y:S04]  /*5a3e0*/  LDL.LU R29, [R1+0x218] ;  /* 0x00021800011d7983 */ /* 0x001ea80000300800 */
[----:B------:R0:W-:Y:S04]  /*5a3f0*/  STS.U16 [R2+UR4+0x21400], R27 ;  /* 0x0214001b02007988 */ /* 0x0001e80008000404 */
[----:B------:R-:W-:Y:S04]  /*5a400*/  STS.U16 [R2+UR4+0x20000], R16 ;  /* 0x0200001002007988 */ /* 0x000fe80008000404 */
[----:B------:R-:W-:Y:S04]  /*5a410*/  STS.U16 [R2+UR4+0x20800], R12 ;  /* 0x0208000c02007988 */ /* 0x000fe80008000404 */
[----:B------:R-:W-:Y:S04]  /*5a420*/  STS.U16 [R2+UR4+0x20c00], R11 ;  /* 0x020c000b02007988 */ /* 0x000fe80008000404 */
[----:B------:R-:W-:Y:S04]  /*5a430*/  STS.U16 [R2+UR4+0x21000], R10 ;  /* 0x0210000a02007988 */ /* 0x000fe80008000404 */
[----:B------:R-:W-:Y:S04]  /*5a440*/  STS.U16 [R2+UR4+0x21800], R9 ;  /* 0x0218000902007988 */ /* 0x000fe80008000404 */
[----:B------:R-:W-:Y:S04]  /*5a450*/  STS.U16 [R2+UR4+0x21c00], R8 ;  /* 0x021c000802007988 */ /* 0x000fe80008000404 */
[----:B------:R-:W-:Y:S04]  /*5a460*/  STS.U16 [R2+UR4+0x22000], R7 ;  /* 0x0220000702007988 */ /* 0x000fe80008000404 */
[----:B0-----:R-:W4:Y:S04]  /*5a470*/  LDL.LU R27, [R1+0x1f8] ;  /* 0x0001f800011b7983 */ /* 0x001f280000300800 */
[----:B------:R-:W-:Y:S04]  /*5a480*/  STS.U16 [R2+UR4+0x22400], R6 ;  /* 0x0224000602007988 */ /* 0x000fe80008000404 */
[----:B------:R-:W-:Y:S04]  /*5a490*/  STS.U16 [R2+UR4+0x22800], R5 ;  /* 0x0228000502007988 */ /* 0x000fe80008000404 */
[----:B------:R-:W-:Y:S04]  /*5a4a0*/  STS.U16 [R2+UR4+0x22c00], R4 ;  /* 0x022c000402007988 */ /* 0x000fe80008000404 */
[----:B------:R-:W-:Y:S01]  /*5a4b0*/  STS.U16 [R2+UR4+0x23000], R13 ;  /* 0x0230000d02007988 */ /* 0x000fe20008000404 */
[----:B------:R-:W-:-:S03]  /*5a4c0*/  LOP3.LUT R0, R2, 0x10, RZ, 0x3c, !PT ;  /* 0x0000001002007812 */ /* 0x000fc600078e3cff */
[----:B------:R-:W-:Y:S04]  /*5a4d0*/  STS.U16 [R2+UR4+0x23400], R17 ;  /* 0x0234001102007988 */ /* 0x000fe80008000404 */
[----:B------:R-:W-:Y:S04]  /*5a4e0*/  STS.U16 [R2+UR4+0x23800], R21 ;  /* 0x0238001502007988 */ /* 0x000fe80008000404 */
[----:B------:R0:W-:Y:S04]  /*5a4f0*/  STS.U16 [R2+UR4+0x23c00], R22 ;  /* 0x023c001602007988 */ /* 0x0001e80008000404 */
[----:B0-----:R-:W4:Y:S04]  /*5a500*/  LDL.LU R2, [R1+0x1d8] ;  /* 0x0001d80001027983 */ /* 0x001f280000300800 */
[----:B------:R-:W4:Y:S04]  /*5a510*/  LDL.LU R15, [R1+0x1b8] ;  /* 0x0001b800010f7983 */ /* 0x000f280000300800 */
[----:B------:R-:W4:Y:S04]  /*5a520*/  LDL.LU R14, [R1+0x198] ;  /* 0x00019800010e7983 */ /* 0x000f280000300800 */
[----:B------:R-:W-:Y:S04]  /*5a530*/  STS.U16 [R0+UR4+0x20080], R23 ;  /* 0x0200801700007988 */ /* 0x000fe80008000404 */
[----:B------:R-:W4:Y:S04]  /*5a540*/  LDL.LU R3, [R1+0x178] ;  /* 0x0001780001037983 */ /* 0x000f280000300800 */
[----:B------:R-:W-:Y:S04]  /*5a550*/  STS.U16 [R0+UR4+0x20480], R24 ;  /* 0x0204801800007988 */ /* 0x000fe80008000404 */
[----:B------:R-:W4:Y:S04]  /*5a560*/  LDL.LU R20, [R1+0x158] ;  /* 0x0001580001147983 */ /* 0x000f280000300800 */
[----:B------:R-:W-:Y:S04]  /*5a570*/  STS.U16 [R0+UR4+0x20880], R25 ;  /* 0x0208801900007988 */ /* 0x000fe80008000404 */
[----:B------:R-:W4:Y:S04]  /*5a580*/  LDL.LU R19, [R1+0x138] ;  /* 0x0001380001137983 */ /* 0x000f280000300800 */
[----:B------:R-:W-:Y:S04]  /*5a590*/  STS.U16 [R0+UR4+0x20c80], R26 ;  /* 0x020c801a00007988 */ /* 0x000fe80008000404 */
[----:B------:R-:W4:Y:S04]  /*5a5a0*/  LDL.LU R18, [R1+0x118] ;  /* 0x0001180001127983 */ /* 0x000f280000300800 */
[----:B------:R-:W4:Y:S04]  /*5a5b0*/  LDL.LU R16, [R1+0xf8] ;  /* 0x0000f80001107983 */ /* 0x000f280000300800 */
[----:B---3--:R0:W-:Y:S04]  /*5a5c0*/  STS.U16 [R0+UR4+0x21080], R28 ;  /* 0x0210801c00007988 */ /* 0x0081e80008000404 */
[----:B0-----:R-:W3:Y:S04]  /*5a5d0*/  LDL.LU R28, [R1+0xd8] ;  /* 0x0000d800011c7983 */ /* 0x001ee80000300800 */
[----:B------:R-:W3:Y:S04]  /*5a5e0*/  LDL.LU R12, [R1+0x2b4] ;  /* 0x0002b400010c7983 */ /* 0x000ee80000300800 */
[----:B------:R-:W3:Y:S04]  /*5a5f0*/  LDL.LU R11, [R1+0x294] ;  /* 0x00029400010b7983 */ /* 0x000ee80000300800 */
[----:B------:R-:W3:Y:S04]  /*5a600*/  LDL.LU R10, [R1+0x274] ;  /* 0x00027400010a7983 */ /* 0x000ee80000300800 */
[----:B--2---:R0:W-:Y:S04]  /*5a610*/  STS.U16 [R0+UR4+0x21480], R29 ;  /* 0x0214801d00007988 */ /* 0x0041e80008000404 */
[----:B0-----:R-:W2:Y:S04]  /*5a620*/  LDL.LU R29, [R1+0x254] ;  /* 0x00025400011d7983 */ /* 0x001ea80000300800 */
[----:B----4-:R0:W-:Y:S04]  /*5a630*/  STS.U16 [R0+UR4+0x21880], R27 ;  /* 0x0218801b00007988 */ /* 0x0101e80008000404 */
        /* <DEDUP_REMOVED lines=14> */
[----:B0-----:R-:W4:Y:S04]  /*5a720*/  LDL.LU R27, [R1+0x270] ;  /* 0x00027000011b7983 */ /* 0x001f280000300800 */
[----:B------:R0:W-:Y:S02]  /*5a730*/  STS.U16 [R0+UR4+0x21c80], R2 ;  /* 0x021c800200007988 */ /* 0x0001e40008000404 */
[----:B0-----:R-:W0:Y:S02]  /*5a740*/  S2R R2, SR_TID.X ;  /* 0x0000000000027919 */ /* 0x001e240000002100 */
[----:B------:R-:W-:Y:S04]  /*5a750*/  STS.U16 [R0+UR4+0x22080], R15 ;  /* 0x0220800f00007988 */ /* 0x000fe80008000404 */
[----:B------:R-:W-:Y:S04]  /*5a760*/  STS.U16 [R0+UR4+0x22480], R14 ;  /* 0x0224800e00007988 */ /* 0x000fe80008000404 */
[----:B------:R1:W-:Y:S04]  /*5a770*/  STS.U16 [R0+UR4+0x22880], R3 ;  /* 0x0228800300007988 */ /* 0x0003e80008000404 */
[----:B------:R-:W-:Y:S04]  /*5a780*/  STS.U16 [R0+UR4+0x22c80], R20 ;  /* 0x022c801400007988 */ /* 0x000fe80008000404 */
[----:B------:R-:W-:Y:S04]  /*5a790*/  STS.U16 [R0+UR4+0x23080], R19 ;  /* 0x0230801300007988 */ /* 0x000fe80008000404 */
[----:B------:R-:W-:Y:S04]  /*5a7a0*/  STS.U16 [R0+UR4+0x23480], R18 ;  /* 0x0234801200007988 */ /* 0x000fe80008000404 */
[----:B------:R-:W-:Y:S01]  /*5a7b0*/  STS.U16 [R0+UR4+0x23880], R16 ;  /* 0x0238801000007988 */ /* 0x000fe20008000404 */
[----:B0-----:R-:W-:-:S05]  /*5a7c0*/  LOP3.LUT R2, R2, 0x3f, RZ, 0xc0, !PT ;  /* 0x0000003f02027812 */ /* 0x001fca00078ec0ff */
[----:B------:R-:W-:-:S05]  /*5a7d0*/  IMAD.SHL.U32 R2, R2, 0x2, RZ ;  /* 0x0000000202027824 */ /* 0x000fca00078e00ff */
[C---:B-1----:R-:W-:Y:S01]  /*5a7e0*/  LOP3.LUT R3, R2.reuse, 0x20, RZ, 0x3c, !PT ;  /* 0x0000002002037812 */ /* 0x042fe200078e3cff */
[----:B---3--:R0:W-:Y:S04]  /*5a7f0*/  STS.U16 [R0+UR4+0x23c80], R28 ;  /* 0x023c801c00007988 */ /* 0x0081e80008000404 */
[----:B------:R-:W-:Y:S04]  /*5a800*/  STS.U16 [R3+UR4+0x20100], R12 ;  /* 0x0201000c03007988 */ /* 0x000fe80008000404 */
[----:B------:R-:W-:Y:S04]  /*5a810*/  STS.U16 [R3+UR4+0x20500], R11 ;  /* 0x0205000b03007988 */ /* 0x000fe80008000404 */
[----:B------:R-:W-:Y:S04]  /*5a820*/  STS.U16 [R3+UR4+0x20900], R10 ;  /* 0x0209000a03007988 */ /* 0x000fe80008000404 */
[----:B0-----:R-:W3:Y:S01]  /*5a830*/  LDL.LU R28, [R1+0x250] ;  /* 0x00025000011c7983 */ /* 0x001ee20000300800 */
[----:B------:R-:W-:-:S03]  /*5a840*/  LOP3.LUT R0, R2, 0x30, RZ, 0x3c, !PT ;  /* 0x0000003002007812 */ /* 0x000fc600078e3cff */
[----:B--2---:R0:W-:Y:S04]  /*5a850*/  STS.U16 [R3+UR4+0x20d00], R29 ;  /* 0x020d001d03007988 */ /* 0x0041e80008000404 */
[----:B0-----:R-:W2:Y:S04]  /*5a860*/  LDL.LU R29, [R1+0x230] ;  /* 0x00023000011d7983 */ /* 0x001ea80000300800 */
[----:B------:R-:W3:Y:S04]  /*5a870*/  LDL.LU R2, [R1+0x1f0] ;  /* 0x0001f00001027983 */ /* 0x000ee80000300800 */
[----:B----4-:R-:W-:Y:S04]  /*5a880*/  STS.U16 [R3+UR4+0x21100], R9 ;  /* 0x0211000903007988 */ /* 0x010fe80008000404 */
[----:B------:R-:W-:Y:S04]  /*5a890*/  STS.U16 [R3+UR4+0x21500], R8 ;  /* 0x0215000803007988 */ /* 0x000fe80008000404 */
        /* <DEDUP_REMOVED lines=13> */
[----:B---3--:R0:W-:Y:S04]  /*5a970*/  STL [R1+0x4b34], R2 ;  /* 0x004b340201007387 */ /* 0x0081e80000100800 */
[----:B0-----:R-:W3:Y:S04]  /*5a980*/  LDL.LU R2, [R1+0x210] ;  /* 0x0002100001027983 */ /* 0x001ee80000300800 */
        /* <DEDUP_REMOVED lines=8> */
[----:B------:R0:W-:Y:S04]  /*5aa10*/  STS.U16 [R0+UR4+0x20d80], R28 ;  /* 0x020d801c00007988 */ /* 0x0001e80008000404 */
[----:B------:R-:W4:Y:S04]  /*5aa20*/  LDL.LU R11, [R1+0xd0] ;  /* 0x0000d000010b7983 */ /* 0x000f280000300800 */
[----:B0-----:R-:W4:Y:S04]  /*5aa30*/  LDL.LU R28, [R1+0x2ac] ;  /* 0x0002ac00011c7983 */ /* 0x001f280000300800 */
        /* <DEDUP_REMOVED lines=15> */
[----:B--2---:R0:W-:Y:S04]  /*5ab30*/  STS.U16 [R0+UR4+0x21180], R29 ;  /* 0x0211801d00007988 */ /* 0x0041e80008000404 */
[----:B------:R-:W2:Y:S04]  /*5ab40*/  LDL.LU R27, [R1+0x2a8] ;  /* 0x0002a800011b7983 */ /* 0x000ea80000300800 */
[----:B0-----:R-:W2:Y:S04]  /*5ab50*/  LDL.LU R29, [R1+0x288] ;  /* 0x00028800011d7983 */ /* 0x001ea80000300800 */
[----:B---3--:R0:W-:Y:S04]  /*5ab60*/  STS.U16 [R0+UR4+0x21580], R2 ;  /* 0x0215800200007988 */ /* 0x0081e80008000404 */
[----:B0-----:R-:W3:Y:S04]  /*5ab70*/  LDL.LU R2, [R1+0x4b34] ;  /* 0x004b340001027983 */ /* 0x001ee80000300800 */
[----:B---3--:R0:W-:Y:S02]  /*5ab80*/  STS.U16 [R0+UR4+0x21980], R2 ;  /* 0x0219800200007988 */ /* 0x0081e40008000404 */
[----:B0-----:R-:W0:Y:S02]  /*5ab90*/  S2R R2, SR_TID.X ;  /* 0x0000000000027919 */ /* 0x001e240000002100 */
[----:B----4-:R-:W-:Y:S04]  /*5aba0*/  STS.U16 [R0+UR4+0x21d80], R15 ;  /* 0x021d800f00007988 */ /* 0x010fe80008000404 */
[----:B------:R-:W-:Y:S04]  /*5abb0*/  STS.U16 [R0+UR4+0x22180], R14 ;  /* 0x0221800e00007988 */ /* 0x000fe80008000404 */
[----:B------:R1:W-:Y:S04]  /*5abc0*/  STS.U16 [R0+UR4+0x22580], R3 ;  /* 0x0225800300007988 */ /* 0x0003e80008000404 */
[----:B------:R-:W-:Y:S04]  /*5abd0*/  STS.U16 [R0+UR4+0x22980], R20 ;  /* 0x0229801400007988 */ /* 0x000fe80008000404 */
[----:B------:R-:W-:Y:S04]  /*5abe0*/  STS.U16 [R0+UR4+0x22d80], R19 ;  /* 0x022d801300007988 */ /* 0x000fe80008000404 */
[----:B------:R-:W-:Y:S04]  /*5abf0*/  STS.U16 [R0+UR4+0x23180], R18 ;  /* 0x0231801200007988 */ /* 0x000fe80008000404 */
[----:B------:R-:W-:Y:S04]  /*5ac00*/  STS.U16 [R0+UR4+0x23580], R16 ;  /* 0x0235801000007988 */ /* 0x000fe80008000404 */
[----:B------:R-:W-:Y:S04]  /*5ac10*/  STS.U16 [R0+UR4+0x23980], R12 ;  /* 0x0239800c00007988 */ /* 0x000fe80008000404 */
[----:B------:R3:W-:Y:S01]  /*5ac20*/  STS.U16 [R0+UR4+0x23d80], R11 ;  /* 0x023d800b00007988 */ /* 0x0007e20008000404 */
[----:B0-----:R-:W-:-:S05]  /*5ac30*/  LOP3.LUT R2, R2, 0x3f, RZ, 0xc0, !PT ;  /* 0x0000003f02027812 */ /* 0x001fca00078ec0ff */
[----:B------:R-:W-:-:S05]  /*5ac40*/  IMAD.SHL.U32 R2, R2, 0x2, RZ ;  /* 0x0000000202027824 */ /* 0x000fca00078e00ff */
[C---:B-1----:R-:W-:Y:S02]  /*5ac50*/  LOP3.LUT R3, R2.reuse, 0x40, RZ, 0x3c, !PT ;  /* 0x0000004002037812 */ /* 0x042fe400078e3cff */
[----:B---3--:R-:W-:-:S03]  /*5ac60*/  LOP3.LUT R0, R2, 0x50, RZ, 0x3c, !PT ;  /* 0x0000005002007812 */ /* 0x008fc600078e3cff */
[----:B------:R0:W-:Y:S04]  /*5ac70*/  STS.U16 [R3+UR4+0x20200], R28 ;  /* 0x0202001c03007988 */ /* 0x0001e80008000404 */
[----:B0-----:R-:W3:Y:S04]  /*5ac80*/  LDL.LU R28, [R1+0x268] ;  /* 0x00026800011c7983 */ /* 0x001ee80000300800 */
[----:B------:R-:W4:Y:S04]  /*5ac90*/  LDL.LU R2, [R1+0x208] ;  /* 0x0002080001027983 */ /* 0x000f280000300800 */
[----:B----4-:R0:W-:Y:S04]  /*5aca0*/  STL [R1+0x4b2c], R2 ;  /* 0x004b2c0201007387 */ /* 0x0101e80000100800 */
[----:B0-----:R-:W4:Y:S04]  /*5acb0*/  LDL.LU R2, [R1+0x228] ;  /* 0x0002280001027983 */ /* 0x001f280000300800 */
        /* <DEDUP_REMOVED lines=15> */
[----:B----4-:R0:W-:Y:S04]  /*5adb0*/  STL [R1+0x4b30], R2 ;  /* 0x004b300201007387 */ /* 0x0101e80000100800 */
        /* <DEDUP_REMOVED lines=26> */
[----:B------:R1:W-:Y:S04]  /*5af60*/  STS.U16 [R0+UR4+0x20680], R29 ;  /* 0x0206801d00007988 */ /* 0x0003e80008000404 */
[----:B---3--:R3:W-:Y:S04]  /*5af70*/  STS.U16 [R0+UR4+0x20a80], R28 ;  /* 0x020a801c00007988 */ /* 0x0087e80008000404 */
[----:B0-----:R-:W2:Y:S04]  /*5af80*/  LDL.LU R27, [R1+0xe4] ;  /* 0x0000e400011b7983 */ /* 0x001ea80000300800 */
[----:B-1----:R-:W2:Y:S04]  /*5af90*/  LDL.LU R29, [R1+0xc4] ;  /* 0x0000c400011d7983 */ /* 0x002ea80000300800 */
[----:B---3--:R-:W3:Y:S04]  /*5afa0*/  LDL.LU R28, [R1+0x2a0] ;  /* 0x0002a000011c7983 */ /* 0x008ee80000300800 */
[----:B----4-:R0:W-:Y:S04]  /*5afb0*/  STS.U16 [R0+UR4+0x20e80], R2 ;  /* 0x020e800200007988 */ /* 0x0101e80008000404 */
[----:B0-----:R-:W4:Y:S04]  /*5afc0*/  LDL.LU R2, [R1+0x4b30] ;  /* 0x004b300001027983 */ /* 0x001f280000300800 */
[----:B----4-:R0:W-:Y:S04]  /*5afd0*/  STS.U16 [R0+UR4+0x21280], R2 ;  /* 0x0212800200007988 */ /* 0x0101e80008000404 */
[----:B0-----:R-:W4:Y:S04]  /*5afe0*/  LDL.LU R2, [R1+0x4b2c] ;  /* 0x004b2c0001027983 */ /* 0x001f280000300800 */
[----:B----4-:R0:W-:Y:S02]  /*5aff0*/  STS.U16 [R0+UR4+0x21680], R2 ;  /* 0x0216800200007988 */ /* 0x0101e40008000404 */
[----:B0-----:R-:W0:Y:S02]  /*5b000*/  S2R R2, SR_TID.X ;  /* 0x0000000000027919 */ /* 0x001e240000002100 */
[----:B------:R-:W-:Y:S04]  /*5b010*/  STS.U16 [R0+UR4+0x21a80], R15 ;  /* 0x021a800f00007988 */ /* 0x000fe80008000404 */
[----:B------:R-:W-:Y:S04]  /*5b020*/  STS.U16 [R0+UR4+0x21e80], R14 ;  /* 0x021e800e00007988 */ /* 0x000fe80008000404 */
[----:B------:R1:W-:Y:S04]  /*5b030*/  STS.U16 [R0+UR4+0x22280], R3 ;  /* 0x0222800300007988 */ /* 0x0003e80008000404 */
[----:B------:R-:W-:Y:S04]  /*5b040*/  STS.U16 [R0+UR4+0x22680], R20 ;  /* 0x0226801400007988 */ /* 0x000fe80008000404 */
        /* <DEDUP_REMOVED lines=9> */
[----:B----4-:R-:W-:Y:S02]  /*5b0e0*/  LOP3.LUT R0, R2, 0x70, RZ, 0x3c, !PT ;  /* 0x0000007002007812 */ /* 0x010fe400078e3cff */
[----:B------:R-:W4:Y:S04]  /*5b0f0*/  LDL.LU R2, [R1+0x220] ;  /* 0x0002200001027983 */ /* 0x000f280000300800 */
[----:B----4-:R0:W-:Y:S04]  /*5b100*/  STL [R1+0x4b20], R2 ;  /* 0x004b200201007387 */ /* 0x0101e80000100800 */
[----:B0-----:R-:W4:Y:S04]  /*5b110*/  LDL.LU R2, [R1+0x240] ;  /* 0x0002400001027983 */ /* 0x001f280000300800 */
        /* <DEDUP_REMOVED lines=15> */
[----:B--2---:R-:W-:Y:S04]  /*5b210*/  STS.U16 [R3+UR4+0x23700], R26 ;  /* 0x0237001a03007988 */ /* 0x004fe80008000404 */
[----:B------:R-:W-:Y:S04]  /*5b220*/  STS.U16 [R3+UR4+0x23b00], R27 ;  /* 0x023b001b03007988 */ /* 0x000fe80008000404 */
[----:B------:R-:W-:Y:S04]  /*5b230*/  STS.U16 [R3+UR4+0x23f00], R29 ;  /* 0x023f001d03007988 */ /* 0x000fe80008000404 */
[----:B----4-:R0:W-:Y:S04]  /*5b240*/  STL [R1+0x4b28], R2 ;  /* 0x004b280201007387 */ /* 0x0101e80000100800 */
[----:B0-----:R-:W2:Y:S04]  /*5b250*/  LDL.LU R2, [R1+0x280] ;  /* 0x0002800001027983 */ /* 0x001ea80000300800 */
        /* <DEDUP_REMOVED lines=25> */
[----:B---3--:R0:W-:Y:S04]  /*5b3f0*/  STS.U16 [R0+UR4+0x20380], R28 ;  /* 0x0203801c00007988 */ /* 0x0081e80008000404 */
[----:B------:R-:W3:Y:S04]  /*5b400*/  LDL.LU R29, [R1+0x84] ;  /* 0x00008400011d7983 */ /* 0x000ee80000300800 */
[----:B0-----:R-:W3:Y:S04]  /*5b410*/  LDL.LU R28, [R1+0x80] ;  /* 0x00008000011c7983 */ /* 0x001ee80000300800 */
[----:B--2---:R0:W-:Y:S04]  /*5b420*/  STS.U16 [R0+UR4+0x20780], R2 ;  /* 0x0207800200007988 */ /* 0x0041e80008000404 */
[----:B0-----:R-:W2:Y:S04]  /*5b430*/  LDL.LU R2, [R1+0x4b28] ;  /* 0x004b280001027983 */ /* 0x001ea80000300800 */
[----:B--2---:R0:W-:Y:S04]  /*5b440*/  STS.U16 [R0+UR4+0x20b80], R2 ;  /* 0x020b800200007988 */ /* 0x0041e80008000404 */
[----:B0-----:R-:W2:Y:S04]  /*5b450*/  LDL.LU R2, [R1+0x4b24] ;  /* 0x004b240001027983 */ /* 0x001ea80000300800 */
[----:B--2---:R0:W-:Y:S04]  /*5b460*/  STS.U16 [R0+UR4+0x20f80], R2 ;  /* 0x020f800200007988 */ /* 0x0041e80008000404 */
[----:B0-----:R-:W2:Y:S04]  /*5b470*/  LDL.LU R2, [R1+0x4b20] ;  /* 0x004b200001027983 */ /* 0x001ea80000300800 */
[----:B--2---:R-:W-:Y:S04]  /*5b480*/  STS.U16 [R0+UR4+0x21380], R2 ;  /* 0x0213800200007988 */ /* 0x004fe80008000404 */
        /* <DEDUP_REMOVED lines=10> */
[----:B------:R0:W-:Y:S04]  /*5b530*/  STS.U16 [R0+UR4+0x23f80], R9 ;  /* 0x023f800900007988 */ /* 0x0001e80008000404 */
[----:B0-----:R-:W2:Y:S04]  /*5b540*/  LDL.LU R0, [R1+0x70] ;  /* 0x0000700001007983 */ /* 0x001ea80000300800 */
[----:B--2---:R0:W-:Y:S04]  /*5b550*/  STL [R1+0x4b14], R0 ;  /* 0x004b140001007387 */ /* 0x0041e80000100800 */
[----:B0-----:R-:W2:Y:S04]  /*5b560*/  LDL.LU R0, [R1+0x74] ;  /* 0x0000740001007983 */ /* 0x001ea80000300800 */
[----:B--2---:R0:W-:Y:S04]  /*5b570*/  STL [R1+0x4b18], R0 ;  /* 0x004b180001007387 */ /* 0x0041e80000100800 */
[----:B0-----:R-:W2:Y:S01]  /*5b580*/  LDL.LU R0, [R1+0x78] ;  /* 0x0000780001007983 */ /* 0x001ea20000300800 */
[----:B------:R-:W0:Y:S03]  /*5b590*/  S2R R2, SR_TID.X ;  /* 0x0000000000027919 */ /* 0x000e260000002100 */
[----:B--2---:R1:W-:Y:S04]  /*5b5a0*/  STL [R1+0x4b1c], R0 ;  /* 0x004b1c0001007387 */ /* 0x0043e80000100800 */
[----:B-1----:R-:W2:Y:S01]  /*5b5b0*/  LDL.LU R0, [R1+0x7c] ;  /* 0x00007c0001007983 */ /* 0x002ea20000300800 */
[----:B0-----:R-:W-:-:S03]  /*5b5c0*/  LOP3.LUT R2, R2, 0x3f, RZ, 0xc0, !PT ;  /* 0x0000003f02027812 */ /* 0x001fc600078ec0ff */
[----:B------:R-:W4:Y:S04]  /*5b5d0*/  LDL.LU R14, [R1+0x6c] ;  /* 0x00006c00010e7983 */ /* 0x000f280000300800 */
[----:B------:R-:W4:Y:S04]  /*5b5e0*/  LDL.LU R15, [R1+0x68] ;  /* 0x00006800010f7983 */ /* 0x000f280000300800 */
[----:B------:R-:W4:Y:S04]  /*5b5f0*/  LDL.LU R3, [R1+0x64] ;  /* 0x0000640001037983 */ /* 0x000f280000300800 */
[----:B------:R-:W4:Y:S04]  /*5b600*/  LDL.LU R20, [R1+0x60] ;  /* 0x0000600001147983 */ /* 0x000f280000300800 */
[----:B------:R-:W4:Y:S01]  /*5b610*/  LDL.LU R19, [R1+0x5c] ;  /* 0x00005c0001137983 */ /* 0x000f220000300800 */
[----:B------:R-:W-:-:S03]  /*5b620*/  IMAD.SHL.U32 R2, R2, 0x2, RZ ;  /* 0x0000000202027824 */ /* 0x000fc600078e00ff */
[----:B------:R-:W4:Y:S04]  /*5b630*/  LDL.LU R18, [R1+0x58] ;  /* 0x0000580001127983 */ /* 0x000f280000300800 */
[----:B------:R-:W4:Y:S04]  /*5b640*/  LDL.LU R16, [R1+0x54] ;  /* 0x0000540001107983 */ /* 0x000f280000300800 */
[----:B------:R-:W4:Y:S04]  /*5b650*/  LDL.LU R12, [R1+0x50] ;  /* 0x00005000010c7983 */ /* 0x000f280000300800 */
[----:B------:R-:W4:Y:S04]  /*5b660*/  LDL.LU R11, [R1+0x4c] ;  /* 0x00004c00010b7983 */ /* 0x000f280000300800 */
[----:B------:R-:W4:Y:S04]  /*5b670*/  LDL.LU R10, [R1+0x48] ;  /* 0x00004800010a7983 */ /* 0x000f280000300800 */
[----:B------:R0:W-:Y:S04]  /*5b680*/  STS.U16 [R2+UR4], R8 ;  /* 0x0000000802007988 */ /* 0x0001e80008000404 */
[----:B------:R-:W4:Y:S04]  /*5b690*/  LDL.LU R9, [R1+0x44] ;  /* 0x0000440001097983 */ /* 0x000f280000300800 */
[----:B------:R1:W-:Y:S04]  /*5b6a0*/  STS.U16 [R2+UR4+0x80], R7 ;  /* 0x0000800702007988 */ /* 0x0003e80008000404 */
[----:B------:R3:W-:Y:S04]  /*5b6b0*/  STS.U16 [R2+UR4+0x800], R6 ;  /* 0x0008000602007988 */ /* 0x0007e80008000404 */
[----:B------:R3:W-:Y:S04]  /*5b6c0*/  STS.U16 [R2+UR4+0x880], R5 ;  /* 0x0008800502007988 */ /* 0x0007e80008000404 */
[----:B------:R3:W-:Y:S04]  /*5b6d0*/  STS.U16 [R2+UR4+0x1000], R4 ;  /* 0x0010000402007988 */ /* 0x0007e80008000404 */
[----:B------:R3:W-:Y:S04]  /*5b6e0*/  STS.U16 [R2+UR4+0x1080], R13 ;  /* 0x0010800d02007988 */ /* 0x0007e80008000404 */
[----:B0-----:R-:W4:Y:S04]  /*5b6f0*/  LDL.LU R8, [R1+0x40] ;  /* 0x0000400001087983 */ /* 0x001f280000300800 */
[----:B-1----:R-:W4:Y:S04]  /*5b700*/  LDL.LU R7, [R1+0x3c] ;  /* 0x00003c0001077983 */ /* 0x002f280000300800 */
[----:B---3--:R-:W3:Y:S04]  /*5b710*/  LDL.LU R6, [R1+0x38] ;  /* 0x0000380001067983 */ /* 0x008ee80000300800 */
[----:B------:R-:W3:Y:S04]  /*5b720*/  LDL.LU R5, [R1+0x34] ;  /* 0x0000340001057983 */ /* 0x000ee80000300800 */
[----:B------:R-:W3:Y:S04]  /*5b730*/  LDL.LU R4, [R1+0x30] ;  /* 0x0000300001047983 */ /* 0x000ee80000300800 */
[----:B------:R0:W-:Y:S04]  /*5b740*/  STS.U16 [R2+UR4+0x1800], R17 ;  /* 0x0018001102007988 */ /* 0x0001e80008000404 */
[----:B------:R-:W3:Y:S04]  /*5b750*/  LDL.LU R13, [R1+0x2c] ;  /* 0x00002c00010d7983 */ /* 0x000ee80000300800 */
[----:B------:R1:W-:Y:S04]  /*5b760*/  STS.U16 [R2+UR4+0x1880], R21 ;  /* 0x0018801502007988 */ /* 0x0003e80008000404 */
[----:B------:R1:W-:Y:S04]  /*5b770*/  STS.U16 [R2+UR4+0x2000], R22 ;  /* 0x0020001602007988 */ /* 0x0003e80008000404 */
[----:B------:R1:W-:Y:S04]  /*5b780*/  STS.U16 [R2+UR4+0x2080], R23 ;  /* 0x0020801702007988 */ /* 0x0003e80008000404 */
[----:B------:R1:W-:Y:S04]  /*5b790*/  STS.U16 [R2+UR4+0x2800], R24 ;  /* 0x0028001802007988 */ /* 0x0003e80008000404 */
[----:B------:R1:W-:Y:S04]  /*5b7a0*/  STS.U16 [R2+UR4+0x2880], R25 ;  /* 0x0028801902007988 */ /* 0x0003e80008000404 */
[----:B0-----:R-:W3:Y:S04]  /*5b7b0*/  LDL.LU R17, [R1+0x28] ;  /* 0x0000280001117983 */ /* 0x001ee80000300800 */
[----:B-1----:R-:W3:Y:S04]  /*5b7c0*/  LDL.LU R21, [R1+0x24] ;  /* 0x0000240001157983 */ /* 0x002ee80000300800 */
[----:B------:R-:W3:Y:S04]  /*5b7d0*/  LDL.LU R22, [R1+0x20] ;  /* 0x0000200001167983 */ /* 0x000ee80000300800 */
[----:B------:R-:W3:Y:S04]  /*5b7e0*/  LDL.LU R23, [R1+0x1c] ;  /* 0x00001c0001177983 */ /* 0x000ee80000300800 */
[----:B------:R-:W3:Y:S04]  /*5b7f0*/  LDL.LU R24, [R1+0x18] ;  /* 0x0000180001187983 */ /* 0x000ee80000300800 */
[----:B------:R0:W-:Y:S04]  /*5b800*/  STS.U16 [R2+UR4+0x3000], R26 ;  /* 0x0030001a02007988 */ /* 0x0001e80008000404 */
[----:B------:R-:W3:Y:S04]  /*5b810*/  LDL.LU R25, [R1+0x14] ;  /* 0x0000140001197983 */ /* 0x000ee80000300800 */
[----:B------:R1:W-:Y:S04]  /*5b820*/  STS.U16 [R2+UR4+0x3080], R27 ;  /* 0x0030801b02007988 */ /* 0x0003e80008000404 */
[----:B------:R1:W-:Y:S04]  /*5b830*/  STS.U16 [R2+UR4+0x3800], R29 ;  /* 0x0038001d02007988 */ /* 0x0003e80008000404 */
[----:B------:R1:W-:Y:S04]  /*5b840*/  STS.U16 [R2+UR4+0x3880], R28 ;  /* 0x0038801c02007988 */ /* 0x0003e80008000404 */
[----:B0-----:R-:W3:Y:S04]  /*5b850*/  LDL.LU R26, [R1+0x10] ;  /* 0x00001000011a7983 */ /* 0x001ee80000300800 */
[----:B-1----:R-:W3:Y:S04]  /*5b860*/  LDL.LU R27, [R1+0xc] ;  /* 0x00000c00011b7983 */ /* 0x002ee80000300800 */
[----:B------:R-:W3:Y:S04]  /*5b870*/  LDL.LU R29, [R1+0x8] ;  /* 0x00000800011d7983 */ /* 0x000ee80000300800 */
[----:B------:R-:W3:Y:S04]  /*5b880*/  LDL.LU R28, [R1+0x4] ;  /* 0x00000400011c7983 */ /* 0x000ee80000300800 */
[----:B--2---:R0:W-:Y:S04]  /*5b890*/  STS.U16 [R2+UR4+0x4000], R0 ;  /* 0x0040000002007988 */ /* 0x0041e80008000404 */
[----:B0-----:R-:W2:Y:S04]  /*5b8a0*/  LDL.LU R0, [R1+0x4b1c] ;  /* 0x004b1c0001007983 */ /* 0x001ea80000300800 */
[----:B--2---:R0:W-:Y:S04]  /*5b8b0*/  STS.U16 [R2+UR4+0x4080], R0 ;  /* 0x0040800002007988 */ /* 0x0041e80008000404 */
[----:B0-----:R-:W2:Y:S04]  /*5b8c0*/  LDL.LU R0, [R1+0x4b18] ;  /* 0x004b180001007983 */ /* 0x001ea80000300800 */
[----:B--2---:R0:W-:Y:S04]  /*5b8d0*/  STS.U16 [R2+UR4+0x4800], R0 ;  /* 0x0048000002007988 */ /* 0x0041e80008000404 */
[----:B0-----:R-:W2:Y:S04]  /*5b8e0*/  LDL.LU R0, [R1+0x4b14] ;  /* 0x004b140001007983 */ /* 0x001ea80000300800 */
        /* <DEDUP_REMOVED lines=13> */
[----:B---3--:R-:W-:Y:S04]  /*5b9c0*/  STS.U16 [R2+UR4+0x8080], R6 ;  /* 0x0080800602007988 */ /* 0x008fe80008000404 */
        /* <DEDUP_REMOVED lines=13> */
[----:B--2---:R0:W-:Y:S04]  /*5baa0*/  STS.U16 [R2+UR4+0x4880], R0 ;  /* 0x0048800002007988 */ /* 0x0041e80008000404 */
[----:B0-----:R-:W2:Y:S04]  /*5bab0*/  LDL.LU R0, [R1+0x4b10] ;  /* 0x004b100001007983 */ /* 0x001ea80000300800 */
[----:B------:R-:W3:Y:S04]  /*5bac0*/  LDL.LU R14, [R1+0x4b0c] ;  /* 0x004b0c00010e7983 */ /* 0x000ee80000300800 */
[----:B------:R-:W4:Y:S04]  /*5bad0*/  LDL.LU R15, [R1+0x4b08] ;  /* 0x004b0800010f7983 */ /* 0x000f280000300800 */
[----:B------:R-:W2:Y:S04]  /*5bae0*/  LDL.LU R3, [R1+0x4b04] ;  /* 0x004b040001037983 */ /* 0x000ea80000300800 */
[----:B------:R-:W3:Y:S04]  /*5baf0*/  LDL.LU R20, [R1+0x4b00] ;  /* 0x004b000001147983 */ /* 0x000ee80000300800 */
[----:B------:R-:W4:Y:S04]  /*5bb00*/  LDL.LU R19, [R1+0x4afc] ;  /* 0x004afc0001137983 */ /* 0x000f280000300800 */
[----:B------:R-:W3:Y:S04]  /*5bb10*/  LDL.LU R18, [R1+0x4af8] ;  /* 0x004af80001127983 */ /* 0x000ee80000300800 */
[----:B------:R-:W4:Y:S04]  /*5bb20*/  LDL.LU R16, [R1+0x4af4] ;  /* 0x004af40001107983 */ /* 0x000f280000300800 */
[----:B------:R-:W3:Y:S04]  /*5bb30*/  LDL.LU R12, [R1+0x4af0] ;  /* 0x004af000010c7983 */ /* 0x000ee80000300800 */
[----:B------:R-:W4:Y:S04]  /*5bb40*/  LDL.LU R11, [R1+0x4aec] ;  /* 0x004aec00010b7983 */ /* 0x000f280000300800 */
[----:B------:R-:W3:Y:S04]  /*5bb50*/  LDL.LU R10, [R1+0x4ae8] ;  /* 0x004ae800010a7983 */ /* 0x000ee80000300800 */
[----:B------:R-:W4:Y:S04]  /*5bb60*/  LDL.LU R9, [R1+0x4ae4] ;  /* 0x004ae40001097983 */ /* 0x000f280000300800 */
[----:B------:R-:W3:Y:S04]  /*5bb70*/  LDL.LU R8, [R1+0x4ae0] ;  /* 0x004ae00001087983 */ /* 0x000ee80000300800 */
[----:B------:R-:W3:Y:S04]  /*5bb80*/  LDL.LU R7, [R1+0x4adc] ;  /* 0x004adc0001077983 */ /* 0x000ee80000300800 */
[----:B------:R-:W3:Y:S04]  /*5bb90*/  LDL.LU R6, [R1+0x4ad8] ;  /* 0x004ad80001067983 */ /* 0x000ee80000300800 */
[----:B------:R-:W2:Y:S04]  /*5bba0*/  LDL.LU R5, [R1+0x4ad4] ;  /* 0x004ad40001057983 */ /* 0x000ea80000300800 */
[----:B------:R-:W4:Y:S04]  /*5bbb0*/  LDL.LU R4, [R1+0x4ad0] ;  /* 0x004ad00001047983 */ /* 0x000f280000300800 */
        /* <DEDUP_REMOVED lines=11> */
[----:B--2---:R-:W-:Y:S04]  /*5bc70*/  STS.U16 [R2+UR4+0xe880], R5 ;  /* 0x00e8800502007988 */ /* 0x004fe80008000404 */
[----:B----4-:R-:W-:Y:S04]  /*5bc80*/  STS.U16 [R2+UR4+0xe800], R4 ;  /* 0x00e8000402007988 */ /* 0x010fe80008000404 */
[----:B---3--:R0:W-:Y:S04]  /*5bc90*/  STS.U16 [R2+UR4+0xb880], R28 ;  /* 0x00b8801c02007988 */ /* 0x0081e80008000404 */
[----:B0-----:R-:W2:Y:S04]  /*5bca0*/  LDL.LU R28, [R1+0x4aa0] ;  /* 0x004aa000011c7983 */ /* 0x001ea80000300800 */
[----:B------:R-:W3:Y:S04]  /*5bcb0*/  LDL R4, [R1+0x3270] ;  /* 0x0032700001047983 */ /* 0x000ee80000100800 */
[----:B------:R-:W3:Y:S01]  /*5bcc0*/  LDL R5, [R1+0x326c] ;  /* 0x00326c0001057983 */ /* 0x000ee20000100800 */
[----:B------:R-:W-:-:S06]  /*5bcd0*/  PRMT R3, RZ, 0x7610, R3 ;  /* 0x00007610ff037816 */ /* 0x000fcc0000000003 */
[----:B---3--:R-:W3:Y:S04]  /*5bce0*/  @!P2 LDG.E.U16 R3, desc[UR8][R4.64] ;  /* 0x000000080403a981 */ /* 0x008ee8000c1e1500 */
        /* <DEDUP_REMOVED lines=6492> */
[----:B------:R-:W4:Y:S02]  /*752b0*/  LDL R5, [R1+0x19d0] ;  /* 0x0019d00001057983 */ /* 0x000f240000100800 */
[----:B----4-:R-:W-:-:S02]  /*752c0*/  @!P3 LOP3.LUT R5, R5, R4, RZ, 0x3c, !PT ;  /* 0x000000040505b212 */ /* 0x010fc400078e3cff */
[----:B--2---:R-:W-:Y:S02]  /*752d0*/  PRMT R28, RZ, 0x7610, R28 ;  /* 0x00007610ff1c7816 */ /* 0x004fe4000000001c */
        /* <DEDUP_REMOVED lines=1352> */
[----:B------:R0:W4:Y:S04]  /*7a760*/  @!P3 LDG.E.U16 R0, desc[UR8][R4.64] ;  /* 0x000000080400b981 */ /* 0x000128000c1e1500 */
[----:B------:R-:W0:Y:S04]  /*7a770*/  LDL R4, [R1+0x382c] ;  /* 0x00382c0001047983 */ /* 0x000e280000100800 */
[----:B------:R-:W0:Y:S01]  /*7a780*/  LDL R5, [R1+0x3838] ;  /* 0x0038380001057983 */ /* 0x000e220000100800 */
[----:B--2---:R-:W-:Y:S02]  /*7a790*/  PRMT R28, RZ, 0x7610, R28 ;  /* 0x00007610ff1c7816 */ /* 0x004fe4000000001c */
[----:B0-----:R-:W-:-:S04]  /*7a7a0*/  @!P2 LOP3.LUT R5, R5, R4, RZ, 0x3c, !PT ;  /* 0x000000040505a212 */ /* 0x001fc800078e3cff */
[----:B------:R-:W-:-:S04]  /*7a7b0*/  @!P2 LOP3.LUT R4, R5, R4, RZ, 0x3c, !PT ;  /* 0x000000040504a212 */ /* 0x000fc800078e3cff */
[----:B------:R-:W-:-:S05]  /*7a7c0*/  @!P2 LOP3.LUT R5, R5, R4, RZ, 0x3c, !PT ;  /* 0x000000040505a212 */ /* 0x000fca00078e3cff */
[----:B------:R-:W2:Y:S04]  /*7a7d0*/  @!P2 LDG.E.U16 R28, desc[UR8][R4.64] ;  /* 0x00000008041ca981 */ /* 0x000ea8000c1e1500 */
[----:B----4-:R-:W-:Y:S04]  /*7a7e0*/  STL [R1+0x3ad8], R0 ;  /* 0x003ad80001007387 */ /* 0x010fe80000100800 */
        /* <DEDUP_REMOVED lines=125> */
[----:B------:R0:W3:Y:S04]  /*7afc0*/  @!P2 LDG.E.U16 R3, desc[UR8][R4.64] ;  /* 0x000000080403a981 */ /* 0x0000e8000c1e1500 */
[----:B------:R-:W0:Y:S04]  /*7afd0*/  LDL R4, [R1+0x38a4] ;  /* 0x0038a40001047983 */ /* 0x000e280000100800 */
[----:B------:R-:W0:Y:S01]  /*7afe0*/  LDL R5, [R1+0x38b0] ;  /* 0x0038b00001057983 */ /* 0x000e220000100800 */
[----:B--2---:R-:W-:Y:S02]  /*7aff0*/  PRMT R28, RZ, 0x7610, R28 ;  /* 0x00007610ff1c7816 */ /* 0x004fe4000000001c */
[----:B0-----:R-:W-:-:S04]  /*7b000*/  @!P3 LOP3.LUT R5, R5, R4, RZ, 0x3c, !PT ;  /* 0x000000040505b212 */ /* 0x001fc800078e3cff */
[----:B------:R-:W-:-:S04]  /*7b010*/  @!P3 LOP3.LUT R4, R5, R4, RZ, 0x3c, !PT ;  /* 0x000000040504b212 */ /* 0x000fc800078e3cff */
[----:B------:R-:W-:-:S05]  /*7b020*/  @!P3 LOP3.LUT R5, R5, R4, RZ, 0x3c, !PT ;  /* 0x000000040505b212 */ /* 0x000fca00078e3cff */
[----:B------:R-:W2:Y:S04]  /*7b030*/  @!P3 LDG.E.U16 R28, desc[UR8][R4.64] ;  /* 0x00000008041cb981 */ /* 0x000ea8000c1e1500 */
[----:B---3--:R-:W-:Y:S04]  /*7b040*/  STL [R1+0x3adc], R3 ;  /* 0x003adc0301007387 */ /* 0x008fe80000100800 */
[----:B--2---:R0:W-:Y:S04]  /*7b050*/  STL [R1+0x9c], R28 ;  /* 0x00009c1c01007387 */ /* 0x0041e80000100800 */
[----:B0-----:R-:W2:Y:S04]  /*7b060*/  LDL.LU R28, [R1+0x3cc4] ;  /* 0x003cc400011c7983 */ /* 0x001ea80000300800 */
[----:B------:R-:W3:Y:S04]  /*7b070*/  LDL R4, [R1+0x38ac] ;  /* 0x0038ac0001047983 */ /* 0x000ee80000100800 */
[----:B------:R-:W3:Y:S02]  /*7b080*/  LDL R5, [R1+0x38b8] ;  /* 0x0038b80001057983 */ /* 0x000ee40000100800 */
[----:B---3--:R-:W-:-:S02]  /*7b090*/  @!P2 LOP3.LUT R5, R5, R4, RZ, 0x3c, !PT ;  /* 0x000000040505a212 */ /* 0x008fc400078e3cff */
[----:B--2---:R-:W-:Y:S02]  /*7b0a0*/  PRMT R28, RZ, 0x7610, R28 ;  /* 0x00007610ff1c7816 */ /* 0x004fe4000000001c */
[----:B------:R-:W-:-:S04]  /*7b0b0*/  @!P2 LOP3.LUT R4, R5, R4, RZ, 0x3c, !PT ;  /* 0x000000040504a212 */ /* 0x000fc800078e3cff */
[----:B------:R-:W-:-:S05]  /*7b0c0*/  @!P2 LOP3.LUT R5, R5, R4, RZ, 0x3c, !PT ;  /* 0x000000040505a212 */ /* 0x000fca00078e3cff */
[----:B------:R-:W2:Y:S04]  /*7b0d0*/  @!P2 LDG.E.U16 R28, desc[UR8][R4.64] ;  /* 0x00000008041ca981 */ /* 0x000ea8000c1e1500 */
        /* <DEDUP_REMOVED lines=147> */
[----:B------:R-:W3:Y:S04]  /*7ba10*/  LDL R5, [R1+0x39b8] ;  /* 0x0039b80001057983 */ /* 0x000ee80000100800 */
[----:B------:R0:W-:Y:S02]  /*7ba20*/  STS.U16 [R2+UR4+0xf880], R9 ;  /* 0x00f8800902007988 */ /* 0x0001e40008000404 */
[----:B0-----:R-:W-:-:S02]  /*7ba30*/  PRMT R9, RZ, 0x7610, R9 ;  /* 0x00007610ff097816 */ /* 0x001fc40000000009 */
[----:B---3--:R-:W-:-:S04]  /*7ba40*/  @!P2 LOP3.LUT R5, R5, R4, RZ, 0x3c, !PT ;  /* 0x000000040505a212 */ /* 0x008fc800078e3cff */
        /* <DEDUP_REMOVED lines=10> */
[----:B---3--:R0:W-:Y:S04]  /*7baf0*/  STL [R1+0x18], R9 ;  /* 0x0000180901007387 */ /* 0x0081e80000100800 */
[----:B0-----:R-:W3:Y:S04]  /*7bb00*/  LDL R9, [R1+0x3948] ;  /* 0x0039480001097983 */ /* 0x001ee80000100800 */
[----:B--2---:R0:W-:Y:S04]  /*7bb10*/  STL [R1+0x14], R28 ;  /* 0x0000141c01007387 */ /* 0x0041e80000100800 */
[----:B0-----:R-:W2:Y:S04]  /*7bb20*/  LDL.LU R28, [R1+0x3c7c] ;  /* 0x003c7c00011c7983 */ /* 0x001ea80000300800 */
[----:B------:R-:W4:Y:S04]  /*7bb30*/  LDL R4, [R1+0x3a2c] ;  /* 0x003a2c0001047983 */ /* 0x000f280000100800 */
[----:B------:R-:W4:Y:S04]  /*7bb40*/  LDL R5, [R1+0x3a38] ;  /* 0x003a380001057983 */ /* 0x000f280000100800 */
[----:B------:R0:W-:Y:S02]  /*7bb50*/  STS.U16 [R2+UR4+0xf080], R7 ;  /* 0x00f0800702007988 */ /* 0x0001e40008000404 */
[----:B0-----:R-:W-:-:S02]  /*7bb60*/  PRMT R7, RZ, 0x7610, R7 ;  /* 0x00007610ff077816 */ /* 0x001fc40000000007 */
[----:B----4-:R-:W-:-:S04]  /*7bb70*/  @!P2 LOP3.LUT R5, R5, R4, RZ, 0x3c, !PT ;  /* 0x000000040505a212 */ /* 0x010fc800078e3cff */
[----:B------:R-:W-:-:S04]  /*7bb80*/  @!P2 LOP3.LUT R4, R5, R4, RZ, 0x3c, !PT ;  /* 0x000000040504a212 */ /* 0x000fc800078e3cff */
[----:B------:R-:W-:-:S05]  /*7bb90*/  @!P2 LOP3.LUT R5, R5, R4, RZ, 0x3c, !PT ;  /* 0x000000040505a212 */ /* 0x000fca00078e3cff */
[----:B------:R0:W4:Y:S04]  /*7bba0*/  @!P2 LDG.E.U16 R7, desc[UR8][R4.64] ;  /* 0x000000080407a981 */ /* 0x000128000c1e1500 */
[----:B------:R-:W0:Y:S04]  /*7bbb0*/  LDL R4, [R1+0x3a34] ;  /* 0x003a340001047983 */ /* 0x000e280000100800 */
[----:B------:R-:W0:Y:S04]  /*7bbc0*/  LDL R5, [R1+0x3a40] ;  /* 0x003a400001057983 */ /* 0x000e280000100800 */
[----:B------:R1:W-:Y:S02]  /*7bbd0*/  STS.U16 [R2+UR4+0xf000], R6 ;  /* 0x00f0000602007988 */ /* 0x0003e40008000404 */
[----:B-1----:R-:W-:-:S02]  /*7bbe0*/  PRMT R6, RZ, 0x7610, R6 ;  /* 0x00007610ff067816 */ /* 0x002fc40000000006 */
[----:B0-----:R-:W-:-:S04]  /*7bbf0*/  @!P3 LOP3.LUT R5, R5, R4, RZ, 0x3c, !PT ;  /* 0x000000040505b212 */ /* 0x001fc800078e3cff */
[----:B------:R-:W-:-:S04]  /*7bc00*/  @!P3 LOP3.LUT R4, R5, R4, RZ, 0x3c, !PT ;  /* 0x000000040504b212 */ /* 0x000fc800078e3cff */
[----:B------:R-:W-:Y:S01]  /*7bc10*/  @!P3 LOP3.LUT R5, R5, R4, RZ, 0x3c, !PT ;  /* 0x000000040505b212 */ /* 0x000fe200078e3cff */
[----:B----4-:R0:W-:Y:S04]  /*7bc20*/  STL [R1+0x3c58], R7 ;  /* 0x003c580701007387 */ /* 0x0101e80000100800 */
[----:B------:R1:W4:Y:S01]  /*7bc30*/  @!P3 LDG.E.U16 R6, desc[UR8][R4.64] ;  /* 0x000000080406b981 */ /* 0x000322000c1e1500 */
[----:B--2---:R-:W-:-:S03]  /*7bc40*/  PRMT R28, RZ, 0x7610, R28 ;  /* 0x00007610ff1c7816 */ /* 0x004fc6000000001c */
[----:B0-----:R-:W2:Y:S04]  /*7bc50*/  LDL R7, [R1+0x3968] ;  /* 0x0039680001077983 */ /* 0x001ea80000100800 */
[----:B------:R-:W1:Y:S04]  /*7bc60*/  LDL R4, [R1+0x3924] ;  /* 0x0039240001047983 */ /* 0x000e680000100800 */
[----:B------:R-:W1:Y:S02]  /*7bc70*/  LDL R5, [R1+0x3930] ;  /* 0x0039300001057983 */ /* 0x000e640000100800 */
[----:B-1----:R-:W-:-:S04]  /*7bc80*/  @!P3 LOP3.LUT R5, R5, R4, RZ, 0x3c, !PT ;  /* 0x000000040505b212 */ /* 0x002fc800078e3cff */
[----:B------:R-:W-:-:S04]  /*7bc90*/  @!P3 LOP3.LUT R4, R5, R4, RZ, 0x3c, !PT ;  /* 0x000000040504b212 */ /* 0x000fc800078e3cff */
[----:B------:R-:W-:-:S05]  /*7bca0*/  @!P3 LOP3.LUT R5, R5, R4, RZ, 0x3c, !PT ;  /* 0x000000040505b212 */ /* 0x000fca00078e3cff */
[----:B------:R-:W3:Y:S04]  /*7bcb0*/  @!P3 LDG.E.U16 R28, desc[UR8][R4.64] ;  /* 0x00000008041cb981 */ /* 0x000ee8000c1e1500 */
[----:B----4-:R-:W-:Y:S04]  /*7bcc0*/  STL [R1+0x3c5c], R6 ;  /* 0x003c5c0601007387 */ /* 0x010fe80000100800 */
[----:B---3--:R0:W-:Y:S04]  /*7bcd0*/  STL [R1+0x5c], R28 ;  /* 0x00005c1c01007387 */ /* 0x0081e80000100800 */
[----:B0-----:R-:W3:Y:S04]  /*7bce0*/  LDL.LU R28, [R1+0x3c78] ;  /* 0x003c7800011c7983 */ /* 0x001ee80000300800 */
[----:B------:R-:W4:Y:S01]  /*7bcf0*/  LDL R5, [R1+0x393c] ;  /* 0x00393c0001057983 */ /* 0x000f220000100800 */
[----:B------:R-:W-:-:S03]  /*7bd00*/  @!P2 IMAD.MOV.U32 R4, RZ, RZ, R9 ;  /* 0x000000ffff04a224 */ /* 0x000fc600078e0009 */
[----:B------:R-:W2:Y:S01]  /*7bd10*/  LDL R9, [R1+0x3970] ;  /* 0x0039700001097983 */ /* 0x000ea20000100800 */
[----:B---3--:R-:W-:-:S06]  /*7bd20*/  PRMT R28, RZ, 0x7610, R28 ;  /* 0x00007610ff1c7816 */ /* 0x008fcc000000001c */
[----:B----4-:R-:W3:Y:S04]  /*7bd30*/  @!P2 LDG.E.U16 R28, desc[UR8][R4.64] ;  /* 0x00000008041ca981 */ /* 0x010ee8000c1e1500 */
[----:B---3--:R0:W-:Y:S04]  /*7bd40*/  STL [R1+0x50], R28 ;  /* 0x0000501c01007387 */ /* 0x0081e80000100800 */
[----:B0-----:R-:W3:Y:S04]  /*7bd50*/  LDL.LU R28, [R1+0x3c74] ;  /* 0x003c7400011c7983 */ /* 0x001ee80000300800 */
[----:B------:R-:W4:Y:S04]  /*7bd60*/  LDL R4, [R1+0x3944] ;  /* 0x0039440001047983 */ /* 0x000f280000100800 */
[----:B------:R-:W4:Y:S02]  /*7bd70*/  LDL R5, [R1+0x3950] ;  /* 0x0039500001057983 */ /* 0x000f240000100800 */
[----:B----4-:R-:W-:-:S02]  /*7bd80*/  @!P3 LOP3.LUT R5, R5, R4, RZ, 0x3c, !PT ;  /* 0x000000040505b212 */ /* 0x010fc400078e3cff */
[----:B---3--:R-:W-:Y:S02]  /*7bd90*/  PRMT R28, RZ, 0x7610, R28 ;  /* 0x00007610ff1c7816 */ /* 0x008fe4000000001c */
[----:B------:R-:W-:-:S04]  /*7bda0*/  @!P3 LOP3.LUT R4, R5, R4, RZ, 0x3c, !PT ;  /* 0x000000040504b212 */ /* 0x000fc800078e3cff */
[----:B------:R-:W-:-:S05]  /*7bdb0*/  @!P3 LOP3.LUT R5, R5, R4, RZ, 0x3c, !PT ;  /* 0x000000040505b212 */ /* 0x000fca00078e3cff */
[----:B------:R-:W3:Y:S04]  /*7bdc0*/  @!P3 LDG.E.U16 R28, desc[UR8][R4.64] ;  /* 0x00000008041cb981 */ /* 0x000ee8000c1e1500 */
        /* <DEDUP_REMOVED lines=17> */
[----:B------:R-:W3:Y:S01]  /*7bee0*/  @!P3 LDG.E.U16 R28, desc[UR8][R4.64] ;  /* 0x00000008041cb981 */ /* 0x000ee2000c1e1500 */
[----:B------:R-:W-:-:S03]  /*7bef0*/  PRMT R6, RZ, 0x7610, R6 ;  /* 0x00007610ff067816 */ /* 0x000fc60000000006 */
[----:B---3--:R0:W-:Y:S04]  /*7bf00*/  STL [R1+0x44], R28 ;  /* 0x0000441c01007387 */ /* 0x0081e80000100800 */
[----:B0-----:R-:W3:Y:S04]  /*7bf10*/  LDL.LU R28, [R1+0x3c68] ;  /* 0x003c6800011c7983 */ /* 0x001ee80000300800 */
[----:B------:R-:W4:Y:S01]  /*7bf20*/  LDL R5, [R1+0x395c] ;  /* 0x00395c0001057983 */ /* 0x000f220000100800 */
[----:B--2---:R-:W-:-:S03]  /*7bf30*/  @!P2 IMAD.MOV.U32 R4, RZ, RZ, R7 ;  /* 0x000000ffff04a224 */ /* 0x004fc600078e0007 */
[----:B------:R0:W-:Y:S04]  /*7bf40*/  STS.U16 [R2+UR4+0xf800], R8 ;  /* 0x00f8000802007988 */ /* 0x0001e80008000404 */
[----:B------:R-:W2:Y:S04]  /*7bf50*/  LDL R7, [R1+0x3984] ;  /* 0x0039840001077983 */ /* 0x000ea80000100800 */
[----:B----4-:R1:W4:Y:S04]  /*7bf60*/  @!P2 LDG.E.U16 R6, desc[UR8][R4.64] ;  /* 0x000000080406a981 */ /* 0x010328000c1e1500 */
[----:B------:R-:W2:Y:S01]  /*7bf70*/  LDL R5, [R1+0x3964] ;  /* 0x0039640001057983 */ /* 0x000ea20000100800 */
[----:B0-----:R-:W-:Y:S01]  /*7bf80*/  PRMT R8, RZ, 0x7610, R8 ;  /* 0x00007610ff087816 */ /* 0x001fe20000000008 */
[----:B-1----:R-:W-:-:S02]  /*7bf90*/  @!P3 IMAD.MOV.U32 R4, RZ, RZ, R9 ;  /* 0x000000ffff04b224 */ /* 0x002fc400078e0009 */
[----:B----4-:R0:W-:Y:S01]  /*7bfa0*/  STL [R1+0x40], R6 ;  /* 0x0000400601007387 */ /* 0x0101e20000100800 */
[----:B---3--:R-:W-:-:S03]  /*7bfb0*/  PRMT R28, RZ, 0x7610, R28 ;  /* 0x00007610ff1c7816 */ /* 0x008fc6000000001c */
[----:B------:R-:W3:Y:S04]  /*7bfc0*/  LDL R9, [R1+0x398c] ;  /* 0x00398c0001097983 */ /* 0x000ee80000100800 */
[----:B--2---:R1:W2:Y:S04]  /*7bfd0*/  @!P3 LDG.E.U16 R8, desc[UR8][R4.64] ;  /* 0x000000080408b981 */ /* 0x0042a8000c1e1500 */
[----:B0-----:R-:W4:Y:S04]  /*7bfe0*/  LDL R6, [R1+0x3990] ;  /* 0x0039900001067983 */ /* 0x001f280000100800 */
[----:B------:R-:W1:Y:S04]  /*7bff0*/  LDL R4, [R1+0x396c] ;  /* 0x00396c0001047983 */ /* 0x000e680000100800 */
[----:B------:R-:W1:Y:S02]  /*7c000*/  LDL R5, [R1+0x3978] ;  /* 0x0039780001057983 */ /* 0x000e640000100800 */
[----:B-1----:R-:W-:-:S04]  /*7c010*/  @!P2 LOP3.LUT R5, R5, R4, RZ, 0x3c, !PT ;  /* 0x000000040505a212 */ /* 0x002fc800078e3cff */
[----:B------:R-:W-:-:S04]  /*7c020*/  @!P2 LOP3.LUT R4, R5, R4, RZ, 0x3c, !PT ;  /* 0x000000040504a212 */ /* 0x000fc800078e3cff */
[----:B------:R-:W-:-:S05]  /*7c030*/  @!P2 LOP3.LUT R5, R5, R4, RZ, 0x3c, !PT ;  /* 0x000000040505a212 */ /* 0x000fca00078e3cff */
[----:B------:R-:W3:Y:S04]  /*7c040*/  @!P2 LDG.E.U16 R28, desc[UR8][R4.64] ;  /* 0x00000008041ca981 */ /* 0x000ee8000c1e1500 */
[----:B--2---:R0:W-:Y:S04]  /*7c050*/  STL [R1+0x3c], R8 ;  /* 0x00003c0801007387 */ /* 0x0041e80000100800 */
[----:B0-----:R-:W2:Y:S04]  /*7c060*/  LDL R8, [R1+0x3998] ;  /* 0x0039980001087983 */ /* 0x001ea80000100800 */
        /* <DEDUP_REMOVED lines=12> */
[----:B------:R-:W4:Y:S04]  /*7c130*/  LDL R5, [R1+0x3988] ;  /* 0x0039880001057983 */ /* 0x000f280000100800 */
[----:B------:R0:W-:Y:S01]  /*7c140*/  STS.U16 [R2+UR4+0x10080], R11 ;  /* 0x0100800b02007988 */ /* 0x0001e20008000404 */
[----:B------:R-:W-:-:S02]  /*7c150*/  PRMT R3, RZ, 0x7610, R3 ;  /* 0x00007610ff037816 */ /* 0x000fc40000000003 */
[----:B0-----:R-:W-:Y:S01]  /*7c160*/  PRMT R11, RZ, 0x7610, R11 ;  /* 0x00007610ff0b7816 */ /* 0x001fe2000000000b */
        /* <DEDUP_REMOVED lines=15> */
[----:B------:R0:W-:Y:S02]  /*7c260*/  STS.U16 [R2+UR4+0x11800], R20 ;  /* 0x0118001402007988 */ /* 0x0001e40008000404 */
[----:B0-----:R-:W-:-:S02]  /*7c270*/  PRMT R2, RZ, 0x7610, R2 ;  /* 0x00007610ff027816 */ /* 0x001fc40000000002 */
[----:B----4-:R-:W-:-:S04]  /*7c280*/  @!P2 LOP3.LUT R5, R5, R4, RZ, 0x3c, !PT ;  /* 0x000000040505a212 */ /* 0x010fc800078e3cff */
[----:B------:R-:W-:-:S04]  /*7c290*/  @!P2 LOP3.LUT R4, R5, R4, RZ, 0x3c, !PT ;  /* 0x000000040504a212 */ /* 0x000fc800078e3cff */
[----:B------:R-:W-:-:S05]  /*7c2a0*/  @!P2 LOP3.LUT R5, R5, R4, RZ, 0x3c, !PT ;  /* 0x000000040505a212 */ /* 0x000fca00078e3cff */
[----:B------:R0:W4:Y:S02]  /*7c2b0*/  @!P2 LDG.E.U16 R11, desc[UR8][R4.64] ;  /* 0x00000008040ba981 */ /* 0x000124000c1e1500 */
[----:B0-----:R-:W-:Y:S02]  /*7c2c0*/  @!P3 IMAD.MOV.U32 R4, RZ, RZ, R6 ;  /* 0x000000ffff04b224 */ /* 0x001fe400078e0006 */
[----:B------:R-:W-:-:S05]  /*7c2d0*/  @!P3 IMAD.MOV.U32 R5, RZ, RZ, R7 ;  /* 0x000000ffff05b224 */ /* 0x000fca00078e0007 */
[----:B------:R2:W3:Y:S02]  /*7c2e0*/  @!P3 LDG.E.U16 R3, desc[UR8][R4.64] ;  /* 0x000000080403b981 */ /* 0x0004e4000c1e1500 */
[----:B--2---:R-:W-:Y:S02]  /*7c2f0*/  @!P2 IMAD.MOV.U32 R4, RZ, RZ, R8 ;  /* 0x000000ffff04a224 */ /* 0x004fe400078e0008 */
[----:B------:R-:W-:-:S05]  /*7c300*/  @!P2 IMAD.MOV.U32 R5, RZ, RZ, R9 ;  /* 0x000000ffff05a224 */ /* 0x000fca00078e0009 */
[----:B------:R-:W2:Y:S04]  /*7c310*/  @!P2 LDG.E.U16 R2, desc[UR8][R4.64] ;  /* 0x000000080402a981 */ /* 0x000ea8000c1e1500 */
[----:B----4-:R0:W-:Y:S04]  /*7c320*/  STL [R1+0x30], R11 ;  /* 0x0000300b01007387 */ /* 0x0101e80000100800 */
[----:B------:R-:W4:Y:S04]  /*7c330*/  LDL R7, [R1+0x39a4] ;  /* 0x0039a40001077983 */ /* 0x000f280000100800 */
[----:B------:R-:W4:Y:S04]  /*7c340*/  LDL R6, [R1+0x39b0] ;  /* 0x0039b00001067983 */ /* 0x000f280000100800 */
[----:B0-----:R-:W4:Y:S04]  /*7c350*/  LDL R11, [R1+0x39a8] ;  /* 0x0039a800010b7983 */ /* 0x001f280000100800 */
[----:B---3--:R-:W-:Y:S04]  /*7c360*/  STL [R1+0x3b40], R3 ;  /* 0x003b400301007387 */ /* 0x008fe80000100800 */
[----:B------:R-:W3:Y:S04]  /*7c370*/  LDL R9, [R1+0x39bc] ;  /* 0x0039bc0001097983 */ /* 0x000ee80000100800 */
[----:B------:R-:W3:Y:S04]  /*7c380*/  LDL R8, [R1+0x39c8] ;  /* 0x0039c80001087983 */ /* 0x000ee80000100800 */
[----:B--2---:R-:W-:Y:S04]  /*7c390*/  STL [R1+0x28], R2 ;  /* 0x0000280201007387 */ /* 0x004fe80000100800 */
[----:B------:R-:W2:Y:S04]  /*7c3a0*/  LDL R4, [R1+0x3994] ;  /* 0x0039940001047983 */ /* 0x000ea80000100800 */
[----:B------:R-:W2:Y:S01]  /*7c3b0*/  LDL R5, [R1+0x39a0] ;  /* 0x0039a00001057983 */ /* 0x000ea20000100800 */
[----:B------:R-:W-:-:S02]  /*7c3c0*/  PRMT R0, RZ, 0x7610, R0 ;  /* 0x00007610ff007816 */ /* 0x000fc40000000000 */
[----:B--2---:R-:W-:-:S04]  /*7c3d0*/  @!P3 LOP3.LUT R5, R5, R4, RZ, 0x3c, !PT ;  /* 0x000000040505b212 */ /* 0x004fc800078e3cff */
[----:B------:R-:W-:-:S04]  /*7c3e0*/  @!P3 LOP3.LUT R4, R5, R4, RZ, 0x3c, !PT ;  /* 0x000000040504b212 */ /* 0x000fc800078e3cff */
[----:B------:R-:W-:-:S05]  /*7c3f0*/  @!P3 LOP3.LUT R5, R5, R4, RZ, 0x3c, !PT ;  /* 0x000000040505b212 */ /* 0x000fca00078e3cff */
[----:B------:R4:W2:Y:S04]  /*7c400*/  @!P3 LDG.E.U16 R0, desc[UR8][R4.64] ;  /* 0x000000080400b981 */ /* 0x0008a8000c1e1500 */
[----:B------:R-:W3:Y:S01]  /*7c410*/  LDL R5, [R1+0x399c] ;  /* 0x00399c0001057983 */ /* 0x000ee20000100800 */
[----:B------:R-:W-:Y:S01]  /*7c420*/  PRMT R15, RZ, 0x7610, R15 ;  /* 0x00007610ff0f7816 */ /* 0x000fe2000000000f */
[----:B----4-:R-:W-:Y:S01]  /*7c430*/  @!P2 IMAD.MOV.U32 R4, RZ, RZ, R11 ;  /* 0x000000ffff04a224 */ /* 0x010fe200078e000b */
[----:B------:R-:W-:-:S04]  /*7c440*/  PRMT R28, RZ, 0x7610, R28 ;  /* 0x00007610ff1c7816 */ /* 0x000fc8000000001c */
[----:B---3--:R0:W3:Y:S02]  /*7c450*/  @!P2 LDG.E.U16 R15, desc[UR8][R4.64] ;  /* 0x00000008040fa981 */ /* 0x0080e4000c1e1500 */
[----:B0-----:R-:W-:Y:S02]  /*7c460*/  @!P3 IMAD.MOV.U32 R4, RZ, RZ, R6 ;  /* 0x000000ffff04b224 */ /* 0x001fe400078e0006 */
[----:B------:R-:W-:-:S05]  /*7c470*/  @!P3 IMAD.MOV.U32 R5, RZ, RZ, R7 ;  /* 0x000000ffff05b224 */ /* 0x000fca00078e0007 */
[----:B------:R0:W4:Y:S04]  /*7c480*/  @!P3 LDG.E.U16 R28, desc[UR8][R4.64] ;  /* 0x00000008041cb981 */ /* 0x000128000c1e1500 */
[----:B--2---:R-:W-:Y:S04]  /*7c490*/  STL [R1+0x3afc], R0 ;  /* 0x003afc0001007387 */ /* 0x004fe80000100800 */
[----:B------:R-:W2:Y:S04]  /*7c4a0*/  LDL R11, [R1+0x39d0] ;  /* 0x0039d000010b7983 */ /* 0x000ea80000100800 */
[----:B------:R-:W2:Y:S04]  /*7c4b0*/  LDL R7, [R1+0x39cc] ;  /* 0x0039cc0001077983 */ /* 0x000ea80000100800 */
[----:B------:R-:W2:Y:S01]  /*7c4c0*/  LDL R6, [R1+0x39d8] ;  /* 0x0039d80001067983 */ /* 0x000ea20000100800 */
[----:B0-----:R-:W-:-:S02]  /*7c4d0*/  @!P2 IMAD.MOV.U32 R4, RZ, RZ, R8 ;  /* 0x000000ffff04a224 */ /* 0x001fc400078e0008 */
[----:B------:R-:W-:Y:S01]  /*7c4e0*/  @!P2 IMAD.MOV.U32 R5, RZ, RZ, R9 ;  /* 0x000000ffff05a224 */ /* 0x000fe200078e0009 */
[----:B----4-:R0:W-:Y:S04]  /*7c4f0*/  STL [R1+0x3ae0], R28 ;  /* 0x003ae01c01007387 */ /* 0x0101e80000100800 */
[----:B---3--:R1:W-:Y:S01]  /*7c500*/  STL [R1+0x20], R15 ;  /* 0x0000200f01007387 */ /* 0x0083e20000100800 */
[----:B------:R-:W-:-:S03]  /*7c510*/  PRMT R10, RZ, 0x7610, R10 ;  /* 0x00007610ff0a7816 */ /* 0x000fc6000000000a */
[----:B------:R-:W3:Y:S04]  /*7c520*/  LDL R9, [R1+0x3a3c] ;  /* 0x003a3c0001097983 */ /* 0x000ee80000100800 */
[----:B------:R-:W3:Y:S01]  /*7c530*/  LDL R8, [R1+0x3a48] ;  /* 0x003a480001087983 */ /* 0x000ee20000100800 */
[----:B0-----:R-:W-:-:S03]  /*7c540*/  PRMT R28, RZ, 0x7610, R28 ;  /* 0x00007610ff1c7816 */ /* 0x001fc6000000001c */
[----:B-1----:R-:W4:Y:S04]  /*7c550*/  LDL R15, [R1+0x39e0] ;  /* 0x0039e000010f7983 */ /* 0x002f280000100800 */
[----:B------:R2:W3:Y:S04]  /*7c560*/  @!P2 LDG.E.U16 R28, desc[UR8][R4.64] ;  /* 0x00000008041ca981 */ /* 0x0004e8000c1e1500 */
[----:B------:R-:W4:Y:S01]  /*7c570*/  LDL R5, [R1+0x39c4] ;  /* 0x0039c40001057983 */ /* 0x000f220000100800 */
[----:B--2---:R-:W-:-:S05]  /*7c580*/  @!P3 IMAD.MOV.U32 R4, RZ, RZ, R11 ;  /* 0x000000ffff04b224 */ /* 0x004fca00078e000b */
[----:B----4-:R0:W2:Y:S04]  /*7c590*/  @!P3 LDG.E.U16 R10, desc[UR8][R4.64] ;  /* 0x00000008040ab981 */ /* 0x0100a8000c1e1500 */
[----:B---3--:R1:W-:Y:S04]  /*7c5a0*/  STL [R1+0x3c3c], R28 ;  /* 0x003c3c1c01007387 */ /* 0x0083e80000100800 */
[----:B------:R-:W3:Y:S04]  /*7c5b0*/  LDL R11, [R1+0x3a44] ;  /* 0x003a4400010b7983 */ /* 0x000ee80000100800 */
[----:B-1----:R-:W4:Y:S01]  /*7c5c0*/  LDL R28, [R1+0x39d4] ;  /* 0x0039d400011c7983 */ /* 0x002f220000100800 */
[----:B------:R-:W-:Y:S01]  /*7c5d0*/  PRMT R3, RZ, 0x7610, R3 ;  /* 0x00007610ff037816 */ /* 0x000fe20000000003 */
[----:B0-----:R-:W-:-:S02]  /*7c5e0*/  @!P2 IMAD.MOV.U32 R4, RZ, RZ, R6 ;  /* 0x000000ffff04a224 */ /* 0x001fc400078e0006 */
[----:B------:R-:W-:Y:S01]  /*7c5f0*/  @!P2 IMAD.MOV.U32 R5, RZ, RZ, R7 ;  /* 0x000000ffff05a224 */ /* 0x000fe200078e0007 */
[----:B------:R-:W-:-:S04]  /*7c600*/  PRMT R14, RZ, 0x7610, R14 ;  /* 0x00007610ff0e7816 */ /* 0x000fc8000000000e */
[----:B------:R0:W3:Y:S04]  /*7c610*/  @!P2 LDG.E.U16 R3, desc[UR8][R4.64] ;  /* 0x000000080403a981 */ /* 0x0000e8000c1e1500 */
[----:B--2---:R1:W-:Y:S01]  /*7c620*/  STL [R1+0xc], R10 ;  /* 0x00000c0a01007387 */ /* 0x0043e20000100800 */
[----:B0-----:R-:W-:-:S03]  /*7c630*/  @!P3 IMAD.MOV.U32 R4, RZ, RZ, R15 ;  /* 0x000000ffff04b224 */ /* 0x001fc600078e000f */
[----:B------:R-:W2:Y:S04]  /*7c640*/  LDL R7, [R1+0x39dc] ;  /* 0x0039dc0001077983 */ /* 0x000ea80000100800 */
[----:B------:R-:W2:Y:S04]  /*7c650*/  LDL R6, [R1+0x39e8] ;  /* 0x0039e80001067983 */ /* 0x000ea80000100800 */
[----:B-1----:R-:W2:Y:S01]  /*7c660*/  LDL R10, [R1+0x3a50] ;  /* 0x003a5000010a7983 */ /* 0x002ea20000100800 */
[----:B----4-:R-:W-:-:S05]  /*7c670*/  @!P3 IMAD.MOV.U32 R5, RZ, RZ, R28 ;  /* 0x000000ffff05b224 */ /* 0x010fca00078e001c */
[----:B------:R0:W4:Y:S02]  /*7c680*/  @!P3 LDG.E.U16 R14, desc[UR8][R4.64] ;  /* 0x00000008040eb981 */ /* 0x000124000c1e1500 */
[----:B0-----:R-:W-:Y:S02]  /*7c690*/  PRMT R5, RZ, 0x7610, R5 ;  /* 0x00007610ff057816 */ /* 0x001fe40000000005 */
[----:B------:R-:W-:-:S04]  /*7c6a0*/  PRMT R4, RZ, 0x7610, R4 ;  /* 0x00007610ff047816 */ /* 0x000fc80000000004 */
[----:B------:R3:W4:Y:S02]  /*7c6b0*/  @!P2 LDG.E.U16 R5, desc[UR8][R8.64] ;  /* 0x000000080805a981 */ /* 0x000724000c1e1500 */
[----:B---3--:R-:W-:Y:S02]  /*7c6c0*/  @!P3 IMAD.MOV.U32 R9, RZ, RZ, R11 ;  /* 0x000000ffff09b224 */ /* 0x008fe400078e000b */
[----:B--2---:R-:W-:-:S05]  /*7c6d0*/  @!P3 IMAD.MOV.U32 R8, RZ, RZ, R10 ;  /* 0x000000ffff08b224 */ /* 0x004fca00078e000a */
[----:B------:R-:W2:Y:S04]  /*7c6e0*/  @!P3 LDG.E.U16 R4, desc[UR8][R8.64] ;  /* 0x000000080804b981 */ /* 0x000ea8000c1e1500 */
[----:B------:R0:W-:Y:S04]  /*7c6f0*/  STL [R1+0x3c04], R3 ;  /* 0x003c040301007387 */ /* 0x0001e80000100800 */
[----:B------:R-:W3:Y:S04]  /*7c700*/  LDL R28, [R1+0x39e4] ;  /* 0x0039e400011c7983 */ /* 0x000ee80000100800 */
[----:B------:R-:W3:Y:S04]  /*7c710*/  LDL R15, [R1+0x39f0] ;  /* 0x0039f000010f7983 */ /* 0x000ee80000100800 */
[----:B----4-:R-:W-:Y:S04]  /*7c720*/  STL [R1+0x3c40], R5 ;  /* 0x003c400501007387 */ /* 0x010fe80000100800 */
[----:B------:R1:W-:Y:S04]  /*7c730*/  STL [R1+0x4], R14 ;  /* 0x0000040e01007387 */ /* 0x0003e80000100800 */
[----:B0-----:R-:W4:Y:S04]  /*7c740*/  LDL R3, [R1+0x39f8] ;  /* 0x0039f80001037983 */ /* 0x001f280000100800 */
[----:B-1----:R-:W4:Y:S04]  /*7c750*/  LDL R14, [R1+0x39ec] ;  /* 0x0039ec00010e7983 */ /* 0x002f280000100800 */
[----:B--2---:R0:W-:Y:S04]  /*7c760*/  STL [R1+0x3c44], R4 ;  /* 0x003c440401007387 */ /* 0x0041e80000100800 */
[----:B------:R-:W2:Y:S04]  /*7c770*/  LDL R11, [R1+0x39f4] ;  /* 0x0039f400010b7983 */ /* 0x000ea80000100800 */
[----:B------:R-:W2:Y:S01]  /*7c780*/  LDL R10, [R1+0x3a00] ;  /* 0x003a0000010a7983 */ /* 0x000ea20000100800 */
[----:B------:R-:W-:Y:S01]  /*7c790*/  PRMT R0, RZ, 0x7610, R0 ;  /* 0x00007610ff007816 */ /* 0x000fe20000000000 */
[----:B------:R-:W-:-:S02]  /*7c7a0*/  @!P2 IMAD.MOV.U32 R8, RZ, RZ, R6 ;  /* 0x000000ffff08a224 */ /* 0x000fc400078e0006 */
[----:B------:R-:W-:Y:S01]  /*7c7b0*/  @!P2 IMAD.MOV.U32 R9, RZ, RZ, R7 ;  /* 0x000000ffff09a224 */ /* 0x000fe200078e0007 */
[----:B------:R-:W-:Y:S02]  /*7c7c0*/  PRMT R27, RZ, 0x7610, R27 ;  /* 0x00007610ff1b7816 */ /* 0x000fe4000000001b */
[----:B------:R-:W-:Y:S02]  /*7c7d0*/  PRMT R25, RZ, 0x7610, R25 ;  /* 0x00007610ff197816 */ /* 0x000fe40000000019 */
[----:B------:R-:W-:Y:S01]  /*7c7e0*/  PRMT R23, RZ, 0x7610, R23 ;  /* 0x00007610ff177816 */ /* 0x000fe20000000017 */
[----:B------:R-:W2:Y:S04]  /*7c7f0*/  LDL R7, [R1+0x39fc] ;  /* 0x0039fc0001077983 */ /* 0x000ea80000100800 */
[----:B------:R3:W2:Y:S04]  /*7c800*/  @!P2 LDG.E.U16 R0, desc[UR8][R8.64] ;  /* 0x000000080800a981 */ /* 0x0006a8000c1e1500 */
[----:B------:R-:W2:Y:S01]  /*7c810*/  LDL R6, [R1+0x3a08] ;  /* 0x003a080001067983 */ /* 0x000ea20000100800 */
[----:B---3--:R-:W-:-:S02]  /*7c820*/  @!P3 IMAD.MOV.U32 R8, RZ, RZ, R15 ;  /* 0x000000ffff08b224 */ /* 0x008fc400078e000f */
[----:B------:R-:W-:-:S05]  /*7c830*/  @!P3 IMAD.MOV.U32 R9, RZ, RZ, R28 ;  /* 0x000000ffff09b224 */ /* 0x000fca00078e001c */
[----:B------:R4:W3:Y:S02]  /*7c840*/  @!P3 LDG.E.U16 R27, desc[UR8][R8.64] ;  /* 0x00000008081bb981 */ /* 0x0008e4000c1e1500 */
[----:B----4-:R-:W-:Y:S02]  /*7c850*/  @!P2 IMAD.MOV.U32 R8, RZ, RZ, R3 ;  /* 0x000000ffff08a224 */ /* 0x010fe400078e0003 */
[----:B------:R-:W-:-:S05]  /*7c860*/  @!P2 IMAD.MOV.U32 R9, RZ, RZ, R14 ;  /* 0x000000ffff09a224 */ /* 0x000fca00078e000e */
[----:B------:R2:W4:Y:S02]  /*7c870*/  @!P2 LDG.E.U16 R25, desc[UR8][R8.64] ;  /* 0x000000080819a981 */ /* 0x000524000c1e1500 */
[----:B--2---:R-:W-:Y:S02]  /*7c880*/  @!P3 IMAD.MOV.U32 R9, RZ, RZ, R11 ;  /* 0x000000ffff09b224 */ /* 0x004fe400078e000b */
[----:B------:R-:W-:-:S05]  /*7c890*/  @!P3 IMAD.MOV.U32 R8, RZ, RZ, R10 ;  /* 0x000000ffff08b224 */ /* 0x000fca00078e000a */
[----:B------:R1:W2:Y:S04]  /*7c8a0*/  @!P3 LDG.E.U16 R23, desc[UR8][R8.64] ;  /* 0x000000080817b981 */ /* 0x0002a8000c1e1500 */
[----:B------:R1:W-:Y:S04]  /*7c8b0*/  STL [R1+0x3bc4], R0 ;  /* 0x003bc40001007387 */ /* 0x0003e80000100800 */
[----:B------:R-:W2:Y:S04]  /*7c8c0*/  LDL R5, [R1+0x3a04] ;  /* 0x003a040001057983 */ /* 0x000ea80000100800 */
[----:B0-----:R-:W2:Y:S01]  /*7c8d0*/  LDL R4, [R1+0x3a10] ;  /* 0x003a100001047983 */ /* 0x001ea20000100800 */
[----:B------:R-:W-:-:S03]  /*7c8e0*/  PRMT R21, RZ, 0x7610, R21 ;  /* 0x00007610ff157816 */ /* 0x000fc60000000015 */
[----:B---3--:R-:W-:Y:S04]  /*7c8f0*/  STL [R1+0x3bc8], R27 ;  /* 0x003bc81b01007387 */ /* 0x008fe80000100800 */
[----:B------:R-:W3:Y:S04]  /*7c900*/  LDL R3, [R1+0x3a0c] ;  /* 0x003a0c0001037983 */ /* 0x000ee80000100800 */
[----:B-1----:R-:W3:Y:S01]  /*7c910*/  LDL R0, [R1+0x3a18] ;  /* 0x003a180001007983 */ /* 0x002ee20000100800 */
[----:B------:R-:W-:Y:S02]  /*7c920*/  @!P2 IMAD.MOV.U32 R8, RZ, RZ, R6 ;  /* 0x000000ffff08a224 */ /* 0x000fe400078e0006 */
[----:B------:R-:W-:-:S05]  /*7c930*/  @!P2 IMAD.MOV.U32 R9, RZ, RZ, R7 ;  /* 0x000000ffff09a224 */ /* 0x000fca00078e0007 */
[----:B------:R0:W3:Y:S04]  /*7c940*/  @!P2 LDG.E.U16 R21, desc[UR8][R8.64] ;  /* 0x000000080815a981 */ /* 0x0000e8000c1e1500 */
[----:B----4-:R-:W-:Y:S04]  /*7c950*/  STL [R1+0x3b84], R25 ;  /* 0x003b841901007387 */ /* 0x010fe80000100800 */
[----:B--2---:R-:W-:Y:S04]  /*7c960*/  STL [R1+0x3b88], R23 ;  /* 0x003b881701007387 */ /* 0x004fe80000100800 */
[----:B------:R-:W2:Y:S04]  /*7c970*/  LDL R7, [R1+0x3a14] ;  /* 0x003a140001077983 */ /* 0x000ea80000100800 */
[----:B------:R-:W4:Y:S01]  /*7c980*/  LDL R6, [R1+0x3a20] ;  /* 0x003a200001067983 */ /* 0x000f220000100800 */
[----:B------:R-:W-:Y:S01]  /*7c990*/  PRMT R19, RZ, 0x7610, R19 ;  /* 0x00007610ff137816 */ /* 0x000fe20000000013 */
[----:B0-----:R-:W-:-:S02]  /*7c9a0*/  @!P3 IMAD.MOV.U32 R8, RZ, RZ, R4 ;  /* 0x000000ffff08b224 */ /* 0x001fc400078e0004 */
[----:B------:R-:W-:-:S05]  /*7c9b0*/  @!P3 IMAD.MOV.U32 R9, RZ, RZ, R5 ;  /* 0x000000ffff09b224 */ /* 0x000fca00078e0005 */
[----:B------:R3:W4:Y:S01]  /*7c9c0*/  @!P3 LDG.E.U16 R19, desc[UR8][R8.64] ;  /* 0x000000080813b981 */ /* 0x000722000c1e1500 */
[----:B------:R-:W-:Y:S01]  /*7c9d0*/  PRMT R17, RZ, 0x7610, R17 ;  /* 0x00007610ff117816 */ /* 0x000fe20000000011 */
[----:B---3--:R-:W-:Y:S02]  /*7c9e0*/  @!P2 IMAD.MOV.U32 R9, RZ, RZ, R3 ;  /* 0x000000ffff09a224 */ /* 0x008fe400078e0003 */
[----:B------:R-:W-:-:S05]  /*7c9f0*/  @!P2 IMAD.MOV.U32 R8, RZ, RZ, R0 ;  /* 0x000000ffff08a224 */ /* 0x000fca00078e0000 */
[----:B------:R2:W3:Y:S01]  /*7ca00*/  @!P2 LDG.E.U16 R17, desc[UR8][R8.64] ;  /* 0x000000080811a981 */ /* 0x0004e2000c1e1500 */
[----:B------:R-:W-:-:S03]  /*7ca10*/  PRMT R13, RZ, 0x7610, R13 ;  /* 0x00007610ff0d7816 */ /* 0x000fc6000000000d */
[----:B------:R-:W-:Y:S04]  /*7ca20*/  STL [R1+0x3b44], R21 ;  /* 0x003b441501007387 */ /* 0x000fe80000100800 */
[----:B------:R-:W3:Y:S04]  /*7ca30*/  LDL R5, [R1+0x3a1c] ;  /* 0x003a1c0001057983 */ /* 0x000ee80000100800 */
[----:B------:R-:W3:Y:S01]  /*7ca40*/  LDL R4, [R1+0x3a28] ;  /* 0x003a280001047983 */ /* 0x000ee20000100800 */
[----:B--2---:R-:W-:Y:S02]  /*7ca50*/  @!P3 IMAD.MOV.U32 R9, RZ, RZ, R7 ;  /* 0x000000ffff09b224 */ /* 0x004fe400078e0007 */
[----:B----4-:R-:W-:-:S05]  /*7ca60*/  @!P3 IMAD.MOV.U32 R8, RZ, RZ, R6 ;  /* 0x000000ffff08b224 */ /* 0x010fca00078e0006 */
[----:B------:R0:W2:Y:S04]  /*7ca70*/  @!P3 LDG.E.U16 R13, desc[UR8][R8.64] ;  /* 0x00000008080db981 */ /* 0x0000a8000c1e1500 */
[----:B------:R-:W-:Y:S04]  /*7ca80*/  STL [R1+0x3b48], R19 ;  /* 0x003b481301007387 */ /* 0x000fe80000100800 */
[----:B------:R-:W4:Y:S04]  /*7ca90*/  LDL R15, [R1+0x3a24] ;  /* 0x003a2400010f7983 */ /* 0x000f280000100800 */
[----:B------:R-:W4:Y:S04]  /*7caa0*/  LDL R14, [R1+0x3a30] ;  /* 0x003a3000010e7983 */ /* 0x000f280000100800 */
[----:B------:R-:W4:Y:S04]  /*7cab0*/  LDL R3, [R1+0x3a4c] ;  /* 0x003a4c0001037983 */ /* 0x000f280000100800 */
[----:B------:R-:W4:Y:S04]  /*7cac0*/  LDL R0, [R1+0x3a58] ;  /* 0x003a580001007983 */ /* 0x000f280000100800 */
[----:B---3--:R-:W-:Y:S04]  /*7cad0*/  STL [R1+0x3b00], R17 ;  /* 0x003b001101007387 */ /* 0x008fe80000100800 */
[----:B------:R-:W3:Y:S04]  /*7cae0*/  LDL R7, [R1+0x3a54] ;  /* 0x003a540001077983 */ /* 0x000ee80000100800 */
[----:B------:R-:W3:Y:S01]  /*7caf0*/  LDL R6, [R1+0x3a60] ;  /* 0x003a600001067983 */ /* 0x000ee20000100800 */
[----:B------:R-:W-:Y:S01]  /*7cb00*/  @!P2 IMAD.MOV.U32 R11, RZ, RZ, R5 ;  /* 0x000000ffff0ba224 */ /* 0x000fe200078e0005 */
[----:B------:R-:W-:-:S02]  /*7cb10*/  @!P2 MOV R10, R4 ;  /* 0x00000004000aa202 */ /* 0x000fc40000000f00 */
[----:B0-----:R-:W-:Y:S02]  /*7cb20*/  PRMT R8, RZ, 0x7610, R8 ;  /* 0x00007610ff087816 */ /* 0x001fe40000000008 */
[----:B------:R-:W-:-:S04]  /*7cb30*/  PRMT R9, RZ, 0x7610, R9 ;  /* 0x00007610ff097816 */ /* 0x000fc80000000009 */
[----:B------:R4:W3:Y:S04]  /*7cb40*/  @!P2 LDG.E.U16 R8, desc[UR8][R10.64] ;  /* 0x000000080a08a981 */ /* 0x0008e8000c1e1500 */
[----:B--2---:R0:W-:Y:S04]  /*7cb50*/  STL [R1+0x3b04], R13 ;  /* 0x003b040d01007387 */ /* 0x0041e80000100800 */
[----:B------:R-:W2:Y:S04]  /*7cb60*/  LDL R5, [R1+0x3a5c] ;  /* 0x003a5c0001057983 */ /* 0x000ea80000100800 */
[----:B------:R-:W2:Y:S01]  /*7cb70*/  LDL R4, [R1+0x3a68] ;  /* 0x003a680001047983 */ /* 0x000ea20000100800 */
[----:B----4-:R-:W-:-:S02]  /*7cb80*/  @!P3 IMAD.MOV.U32 R10, RZ, RZ, R14 ;  /* 0x000000ffff0ab224 */ /* 0x010fc400078e000e */
[----:B------:R-:W-:Y:S02]  /*7cb90*/  @!P3 IMAD.MOV.U32 R11, RZ, RZ, R15 ;  /* 0x000000ffff0bb224 */ /* 0x000fe400078e000f */
[----:B------:R-:W-:Y:S02]  /*7cba0*/  @!P2 IMAD.MOV.U32 R14, RZ, RZ, R0 ;  /* 0x000000ffff0ea224 */ /* 0x000fe400078e0000 */
[----:B------:R-:W-:Y:S01]  /*7cbb0*/  @!P2 IMAD.MOV.U32 R15, RZ, RZ, R3 ;  /* 0x000000ffff0fa224 */ /* 0x000fe200078e0003 */
[----:B------:R1:W4:Y:S02]  /*7cbc0*/  @!P3 LDG.E.U16 R9, desc[UR8][R10.64] ;  /* 0x000000080a09b981 */ /* 0x000324000c1e1500 */
[----:B-1----:R-:W-:Y:S02]  /*7cbd0*/  PRMT R10, RZ, 0x7610, R10 ;  /* 0x00007610ff0a7816 */ /* 0x002fe4000000000a */
[----:B------:R-:W-:-:S04]  /*7cbe0*/  PRMT R11, RZ, 0x7610, R11 ;  /* 0x00007610ff0b7816 */ /* 0x000fc8000000000b */
[----:B------:R3:W4:Y:S02]  /*7cbf0*/  @!P2 LDG.E.U16 R10, desc[UR8][R14.64] ;  /* 0x000000080e0aa981 */ /* 0x000724000c1e1500 */
[----:B---3--:R-:W-:Y:S02]  /*7cc00*/  @!P3 IMAD.MOV.U32 R14, RZ, RZ, R6 ;  /* 0x000000ffff0eb224 */ /* 0x008fe400078e0006 */
[----:B------:R-:W-:-:S05]  /*7cc10*/  @!P3 IMAD.MOV.U32 R15, RZ, RZ, R7 ;  /* 0x000000ffff0fb224 */ /* 0x000fca00078e0007 */
[----:B------:R2:W3:Y:S01]  /*7cc20*/  @!P3 LDG.E.U16 R11, desc[UR8][R14.64] ;  /* 0x000000080e0bb981 */ /* 0x0004e2000c1e1500 */
[----:B------:R-:W-:Y:S01]  /*7cc30*/  PRMT R12, RZ, 0x7610, R12 ;  /* 0x00007610ff0c7816 */ /* 0x000fe2000000000c */
        /* <DEDUP_REMOVED lines=8> */
[----:B0-----:R-:W4:Y:S04]  /*7ccc0*/  LDL R13, [R1+0x3a6c] ;  /* 0x003a6c00010d7983 */ /* 0x001f280000100800 */
[----:B-1----:R-:W4:Y:S04]  /*7ccd0*/  LDL R10, [R1+0x3a78] ;  /* 0x003a7800010a7983 */ /* 0x002f280000100800 */
[----:B---3--:R-:W-:Y:S04]  /*7cce0*/  STL [R1+0x3c0c], R11 ;  /* 0x003c0c0b01007387 */ /* 0x008fe80000100800 */
[----:B------:R-:W3:Y:S04]  /*7ccf0*/  LDL R9, [R1+0x3a74] ;  /* 0x003a740001097983 */ /* 0x000ee80000100800 */
[----:B------:R-:W3:Y:S04]  /*7cd00*/  LDL R8, [R1+0x3a80] ;  /* 0x003a800001087983 */ /* 0x000ee80000100800 */
[----:B------:R-:W3:Y:S04]  /*7cd10*/  LDL R7, [R1+0x3a7c] ;  /* 0x003a7c0001077983 */ /* 0x000ee80000100800 */
[----:B------:R-:W3:Y:S04]  /*7cd20*/  LDL R6, [R1+0x3a88] ;  /* 0x003a880001067983 */ /* 0x000ee80000100800 */
[----:B------:R-:W3:Y:S04]  /*7cd30*/  LDL R4, [R1+0x3a90] ;  /* 0x003a900001047983 */ /* 0x000ee80000100800 */
[----:B--2---:R-:W-:Y:S04]  /*7cd40*/  STL [R1+0x3bcc], R12 ;  /* 0x003bcc0c01007387 */ /* 0x004fe80000100800 */
[----:B------:R-:W2:Y:S01]  /*7cd50*/  LDL R5, [R1+0x3a84] ;  /* 0x003a840001057983 */ /* 0x000ea20000100800 */
[----:B------:R-:W-:Y:S01]  /*7cd60*/  PRMT R16, RZ, 0x7610, R16 ;  /* 0x00007610ff107816 */ /* 0x000fe20000000010 */
[----:B----4-:R-:W-:-:S02]  /*7cd70*/  @!P3 IMAD.MOV.U32 R14, RZ, RZ, R0 ;  /* 0x000000ffff0eb224 */ /* 0x010fc400078e0000 */
[----:B------:R-:W-:Y:S01]  /*7cd80*/  @!P3 IMAD.MOV.U32 R15, RZ, RZ, R3 ;  /* 0x000000ffff0fb224 */ /* 0x000fe200078e0003 */
[----:B------:R-:W-:Y:S02]  /*7cd90*/  PRMT R18, RZ, 0x7610, R18 ;  /* 0x00007610ff127816 */ /* 0x000fe40000000012 */
[----:B------:R-:W-:Y:S02]  /*7cda0*/  PRMT R20, RZ, 0x7610, R20 ;  /* 0x00007610ff147816 */ /* 0x000fe40000000014 */
[----:B------:R-:W-:Y:S02]  /*7cdb0*/  PRMT R22, RZ, 0x7610, R22 ;  /* 0x00007610ff167816 */ /* 0x000fe40000000016 */
[----:B------:R-:W-:Y:S01]  /*7cdc0*/  PRMT R24, RZ, 0x7610, R24 ;  /* 0x00007610ff187816 */ /* 0x000fe20000000018 */
[----:B------:R0:W4:Y:S04]  /*7cdd0*/  @!P3 LDG.E.U16 R16, desc[UR8][R14.64] ;  /* 0x000000080e10b981 */ /* 0x000128000c1e1500 */
[----:B------:R-:W4:Y:S04]  /*7cde0*/  LDL R3, [R1+0x3a94] ;  /* 0x003a940001037983 */ /* 0x000f280000100800 */
[----:B------:R-:W4:Y:S01]  /*7cdf0*/  LDL R0, [R1+0x3aa0] ;  /* 0x003aa00001007983 */ /* 0x000f220000100800 */
[----:B0-----:R-:W-:-:S02]  /*7ce00*/  @!P2 IMAD.MOV.U32 R15, RZ, RZ, R13 ;  /* 0x000000ffff0fa224 */ /* 0x001fc400078e000d */
[----:B------:R-:W-:-:S05]  /*7ce10*/  @!P2 IMAD.MOV.U32 R14, RZ, RZ, R10 ;  /* 0x000000ffff0ea224 */ /* 0x000fca00078e000a */
[----:B------:R3:W4:Y:S02]  /*7ce20*/  @!P2 LDG.E.U16 R18, desc[UR8][R14.64] ;  /* 0x000000080e12a981 */ /* 0x000724000c1e1500 */
[----:B---3--:R-:W-:Y:S02]  /*7ce30*/  @!P3 IMAD.MOV.U32 R14, RZ, RZ, R8 ;  /* 0x000000ffff0eb224 */ /* 0x008fe400078e0008 */
[----:B------:R-:W-:-:S05]  /*7ce40*/  @!P3 IMAD.MOV.U32 R15, RZ, RZ, R9 ;  /* 0x000000ffff0fb224 */ /* 0x000fca00078e0009 */
[----:B------:R0:W3:Y:S02]  /*7ce50*/  @!P3 LDG.E.U16 R20, desc[UR8][R14.64] ;  /* 0x000000080e14b981 */ /* 0x0000e4000c1e1500 */
[----:B0-----:R-:W-:Y:S02]  /*7ce60*/  @!P2 IMAD.MOV.U32 R14, RZ, RZ, R6 ;  /* 0x000000ffff0ea224 */ /* 0x001fe400078e0006 */
[----:B------:R-:W-:-:S05]  /*7ce70*/  @!P2 IMAD.MOV.U32 R15, RZ, RZ, R7 ;  /* 0x000000ffff0fa224 */ /* 0x000fca00078e0007 */
[----:B------:R0:W3:Y:S02]  /*7ce80*/  @!P2 LDG.E.U16 R22, desc[UR8][R14.64] ;  /* 0x000000080e16a981 */ /* 0x0000e4000c1e1500 */
[----:B0-----:R-:W-:Y:S02]  /*7ce90*/  @!P3 IMAD.MOV.U32 R14, RZ, RZ, R4 ;  /* 0x000000ffff0eb224 */ /* 0x001fe400078e0004 */
[----:B--2---:R-:W-:-:S05]  /*7cea0*/  @!P3 IMAD.MOV.U32 R15, RZ, RZ, R5 ;  /* 0x000000ffff0fb224 */ /* 0x004fca00078e0005 */
[----:B------:R0:W2:Y:S04]  /*7ceb0*/  @!P3 LDG.E.U16 R24, desc[UR8][R14.64] ;  /* 0x000000080e18b981 */ /* 0x0000a8000c1e1500 */
[----:B----4-:R-:W-:Y:S01]  /*7cec0*/  STL [R1+0x3bd0], R16 ;  /* 0x003bd01001007387 */ /* 0x010fe20000100800 */
[----:B------:R-:W-:-:S03]  /*7ced0*/  PRMT R26, RZ, 0x7610, R26 ;  /* 0x00007610ff1a7816 */ /* 0x000fc6000000001a */
[----:B------:R-:W-:Y:S04]  /*7cee0*/  STL [R1+0x3b8c], R18 ;  /* 0x003b8c1201007387 */ /* 0x000fe80000100800 */
[----:B---3--:R-:W-:Y:S04]  /*7cef0*/  STL [R1+0x3b90], R20 ;  /* 0x003b901401007387 */ /* 0x008fe80000100800 */
[----:B------:R1:W-:Y:S04]  /*7cf00*/  STL [R1+0x3b4c], R22 ;  /* 0x003b4c1601007387 */ /* 0x0003e80000100800 */
[----:B-1----:R-:W3:Y:S04]  /*7cf10*/  LDL.LU R22, [R1+0x698] ;  /* 0x0006980001167983 */ /* 0x002ee80000300800 */
[----:B------:R-:W4:Y:S04]  /*7cf20*/  LDL.LU R20, [R1+0x694] ;  /* 0x0006940001147983 */ /* 0x000f280000300800 */
[----:B------:R-:W3:Y:S01]  /*7cf30*/  LDL.LU R28, [R1+0x658] ;  /* 0x00065800011c7983 */ /* 0x000ee20000300800 */
[----:B0-----:R-:W-:-:S02]  /*7cf40*/  @!P3 IMAD.MOV.U32 R14, RZ, RZ, R0 ;  /* 0x000000ffff0eb224 */ /* 0x001fc400078e0000 */
[----:B------:R-:W-:-:S05]  /*7cf50*/  @!P3 IMAD.MOV.U32 R15, RZ, RZ, R3 ;  /* 0x000000ffff0fb224 */ /* 0x000fca00078e0003 */
[----:B------:R0:W4:Y:S04]  /*7cf60*/  @!P3 LDG.E.U16 R26, desc[UR8][R14.64] ;  /* 0x000000080e1ab981 */ /* 0x000128000c1e1500 */
[----:B--2---:R1:W-:Y:S04]  /*7cf70*/  STL [R1+0x3b50], R24 ;  /* 0x003b501801007387 */ /* 0x0043e80000100800 */
[----:B-1----:R-:W2:Y:S04]  /*7cf80*/  LDL.LU R24, [R1+0x6d4] ;  /* 0x0006d40001187983 */ /* 0x002ea80000300800 */
        /* <DEDUP_REMOVED lines=20> */
[----:B------:R-:W0:Y:S04]  /*7d0d0*/  LDL R14, [R1+0x3a8c] ;  /* 0x003a8c00010e7983 */ /* 0x000e280000100800 */
[----:B------:R-:W0:Y:S01]  /*7d0e0*/  LDL R15, [R1+0x3a98] ;  /* 0x003a9800010f7983 */ /* 0x000e220000100800 */
[----:B------:R-:W-:Y:S01]  /*7d0f0*/  PRMT R29, RZ, 0x7610, R29 ;  /* 0x00007610ff1d7816 */ /* 0x000fe2000000001d */
[----:B------:R-:W1:Y:S01]  /*7d100*/  S2R R2, SR_TID.X ;  /* 0x0000000000027919 */ /* 0x000e620000002100 */
[----:B0-----:R-:W-:-:S04]  /*7d110*/  @!P2 LOP3.LUT R15, R15, R14, RZ, 0x3c, !PT ;  /* 0x0000000e0f0fa212 */ /* 0x001fc800078e3cff */
[----:B------:R-:W-:-:S04]  /*7d120*/  @!P2 LOP3.LUT R14, R15, R14, RZ, 0x3c, !PT ;  /* 0x0000000e0f0ea212 */ /* 0x000fc800078e3cff */
[----:B------:R-:W-:-:S05]  /*7d130*/  @!P2 LOP3.LUT R15, R15, R14, RZ, 0x3c, !PT ;  /* 0x0000000e0f0fa212 */ /* 0x000fca00078e3cff */
[----:B------:R-:W2:Y:S01]  /*7d140*/  @!P2 LDG.E.U16 R29, desc[UR8][R14.64] ;  /* 0x000000080e1da981 */ /* 0x000ea2000c1e1500 */
[----:B-1----:R-:W-:-:S03]  /*7d150*/  LOP3.LUT R2, R2, 0x3f, RZ, 0xc0, !PT ;  /* 0x0000003f02027812 */ /* 0x002fc600078ec0ff */
[----:B----4-:R-:W-:Y:S02]  /*7d160*/  STL [R1+0x3b08], R26 ;  /* 0x003b081a01007387 */ /* 0x010fe40000100800 */
[----:B------:R-:W-:-:S05]  /*7d170*/  IMAD.SHL.U32 R2, R2, 0x2, RZ ;  /* 0x0000000202027824 */ /* 0x000fca00078e00ff */
[----:B---3--:R0:W-:Y:S04]  /*7d180*/  STS.U16 [R2+UR4+0x12800], R28 ;  /* 0x0128001c02007988 */ /* 0x0081e80008000404 */
[----:B--2---:R1:W-:Y:S04]  /*7d190*/  STS.U16 [R2+UR4+0x13000], R4 ;  /* 0x0130000402007988 */ /* 0x0043e80008000404 */
[----:B------:R2:W-:Y:S04]  /*7d1a0*/  STS.U16 [R2+UR4+0x16880], R5 ;  /* 0x0168800502007988 */ /* 0x0005e80008000404 */
[----:B------:R-:W-:Y:S04]  /*7d1b0*/  STL [R1+0x3b0c], R29 ;  /* 0x003b0c1d01007387 */ /* 0x000fe80000100800 */
[----:B0-----:R-:W3:Y:S04]  /*7d1c0*/  LDL.LU R28, [R1+0x3d4] ;  /* 0x0003d400011c7983 */ /* 0x001ee80000300800 */
[----:B-1----:R-:W4:Y:S04]  /*7d1d0*/  LDL.LU R4, [R1+0x398] ;  /* 0x0003980001047983 */ /* 0x002f280000300800 */
[----:B--2---:R-:W2:Y:S04]  /*7d1e0*/  LDL.LU R5, [R1+0x394] ;  /* 0x0003940001057983 */ /* 0x004ea80000300800 */
[----:B------:R0:W-:Y:S04]  /*7d1f0*/  STS.U16 [R2+UR4+0x17080], R6 ;  /* 0x0170800602007988 */ /* 0x0001e80008000404 */
[----:B------:R1:W-:Y:S04]  /*7d200*/  STS.U16 [R2+UR4+0x17800], R7 ;  /* 0x0178000702007988 */ /* 0x0003e80008000404 */
[----:B------:R1:W-:Y:S04]  /*7d210*/  STS.U16 [R2+UR4+0x11880], R24 ;  /* 0x0118801802007988 */ /* 0x0003e80008000404 */
[----:B------:R1:W-:Y:S04]  /*7d220*/  STS.U16 [R2+UR4+0x17000], R3 ;  /* 0x0170000302007988 */ /* 0x0003e80008000404 */
[----:B0-----:R-:W2:Y:S04]  /*7d230*/  LDL.LU R6, [R1+0x358] ;  /* 0x0003580001067983 */ /* 0x001ea80000300800 */
[----:B-1----:R-:W2:Y:S04]  /*7d240*/  LDL.LU R7, [R1+0x354] ;  /* 0x0003540001077983 */ /* 0x002ea80000300800 */
[----:B------:R-:W2:Y:S04]  /*7d250*/  LDL.LU R29, [R1+0x318] ;  /* 0x00031800011d7983 */ /* 0x000ea80000300800 */
[----:B------:R-:W2:Y:S04]  /*7d260*/  LDL.LU R14, [R1+0x314] ;  /* 0x00031400010e7983 */ /* 0x000ea80000300800 */
[----:B------:R-:W2:Y:S04]  /*7d270*/  LDL.LU R15, [R1+0x2d8] ;  /* 0x0002d800010f7983 */ /* 0x000ea80000300800 */
[----:B------:R-:W2:Y:S04]  /*7d280*/  LDL.LU R26, [R1+0x2d4] ;  /* 0x0002d400011a7983 */ /* 0x000ea80000300800 */
[----:B------:R-:W2:Y:S04]  /*7d290*/  LDL.LU R24, [R1+0x298] ;  /* 0x0002980001187983 */ /* 0x000ea80000300800 */
[----:B------:R0:W-:Y:S04]  /*7d2a0*/  STS.U16 [R2+UR4+0x12000], R22 ;  /* 0x0120001602007988 */ /* 0x0001e80008000404 */
[----:B------:R-:W2:Y:S04]  /*7d2b0*/  LDL.LU R3, [R1+0x294] ;  /* 0x0002940001037983 */ /* 0x000ea80000300800 */
[----:B------:R-:W-:Y:S04]  /*7d2c0*/  STS.U16 [R2+UR4+0x12080], R20 ;  /* 0x0120801402007988 */ /* 0x000fe80008000404 */
[----:B------:R-:W-:Y:S04]  /*7d2d0*/  STS.U16 [R2+UR4+0x12880], R18 ;  /* 0x0128801202007988 */ /* 0x000fe80008000404 */
[----:B------:R-:W-:Y:S04]  /*7d2e0*/  STS.U16 [R2+UR4+0x13080], R16 ;  /* 0x0130801002007988 */ /* 0x000fe80008000404 */
[----:B------:R-:W-:Y:S04]  /*7d2f0*/  STS.U16 [R2+UR4+0x13800], R12 ;  /* 0x0138000c02007988 */ /* 0x000fe80008000404 */
[----:B0-----:R-:W2:Y:S04]  /*7d300*/  LDL.LU R22, [R1+0x258] ;  /* 0x0002580001167983 */ /* 0x001ea80000300800 */
        /* <DEDUP_REMOVED lines=12> */
[----:B---3--:R0:W-:Y:S04]  /*7d3d0*/  STS.U16 [R2+UR4+0x17880], R28 ;  /* 0x0178801c02007988 */ /* 0x0081e80008000404 */
[----:B0-----:R-:W3:Y:S04]  /*7d3e0*/  LDL.LU R28, [R1+0x254] ;  /* 0x00025400011c7983 */ /* 0x001ee80000300800 */
        /* <DEDUP_REMOVED lines=15> */
[----:B----4-:R0:W-:Y:S04]  /*7d4e0*/  STS.U16 [R2+UR4+0x18000], R4 ;  /* 0x0180000402007988 */ /* 0x0101e80008000404 */
[----:B------:R-:W4:Y:S04]  /*7d4f0*/  LDL.LU R0, [R1+0x54] ;  /* 0x0000540001007983 */ /* 0x000f280000300800 */
[----:B--2---:R1:W-:Y:S04]  /*7d500*/  STS.U16 [R2+UR4+0x18080], R5 ;  /* 0x0180800502007988 */ /* 0x0043e80008000404 */
[----:B0-----:R-:W2:Y:S04]  /*7d510*/  LDL.LU R4, [R1+0x18] ;  /* 0x0000180001047983 */ /* 0x001ea80000300800 */
[----:B-1----:R-:W4:Y:S04]  /*7d520*/  LDL.LU R5, [R1+0x14] ;  /* 0x0000140001057983 */ /* 0x002f280000300800 */
[----:B------:R0:W-:Y:S04]  /*7d530*/  STS.U16 [R2+UR4+0x18800], R6 ;  /* 0x0188000602007988 */ /* 0x0001e80008000404 */
[----:B------:R1:W-:Y:S04]  /*7d540*/  STS.U16 [R2+UR4+0x18880], R7 ;  /* 0x0188800702007988 */ /* 0x0003e80008000404 */
[----:B------:R1:W-:Y:S04]  /*7d550*/  STS.U16 [R2+UR4+0x1a080], R3 ;  /* 0x01a0800302007988 */ /* 0x0003e80008000404 */
[----:B0-----:R-:W2:Y:S04]  /*7d560*/  LDL.LU R6, [R1+0x3c5c] ;  /* 0x003c5c0001067983 */ /* 0x001ea80000300800 */
[----:B-1----:R-:W2:Y:S04]  /*7d570*/  LDL.LU R7, [R1+0x3c58] ;  /* 0x003c580001077983 */ /* 0x002ea80000300800 */
[----:B------:R-:W2:Y:S04]  /*7d580*/  LDL.LU R3, [R1+0x168c] ;  /* 0x00168c0001037983 */ /* 0x000ea80000300800 */
[----:B---3--:R0:W-:Y:S04]  /*7d590*/  STS.U16 [R2+UR4+0x1a880], R28 ;  /* 0x01a8801c02007988 */ /* 0x0081e80008000404 */
[----:B0-----:R-:W3:Y:S04]  /*7d5a0*/  LDL.LU R28, [R1+0x1688] ;  /* 0x00168800011c7983 */ /* 0x001ee80000300800 */
[----:B----4-:R0:W-:Y:S04]  /*7d5b0*/  STS.U16 [R2+UR4+0x1f080], R5 ;  /* 0x01f0800502007988 */ /* 0x0101e80008000404 */
[----:B0-----:R-:W4:Y:S04]  /*7d5c0*/  LDL.LU R5, [R1+0x15e4] ;  /* 0x0015e40001057983 */ /* 0x001f280000300800 */
[----:B------:R0:W-:Y:S04]  /*7d5d0*/  STS.U16 [R2+UR4+0x1e880], R0 ;  /* 0x01e8800002007988 */ /* 0x0001e80008000404 */
[----:B--2---:R-:W-:Y:S04]  /*7d5e0*/  STS.U16 [R2+UR4+0x1f800], R7 ;  /* 0x01f8000702007988 */ /* 0x004fe80008000404 */
[----:B------:R-:W-:Y:S04]  /*7d5f0*/  STS.U16 [R2+UR4+0x1f880], R6 ;  /* 0x01f8800602007988 */ /* 0x000fe80008000404 */
[----:B------:R-:W-:Y:S04]  /*7d600*/  STS.U16 [R2+UR4+0x19000], R29 ;  /* 0x0190001d02007988 */ /* 0x000fe80008000404 */
[----:B------:R-:W-:Y:S04]  /*7d610*/  STS.U16 [R2+UR4+0x19080], R14 ;  /* 0x0190800e02007988 */ /* 0x000fe80008000404 */
[----:B------:R-:W-:Y:S04]  /*7d620*/  STS.U16 [R2+UR4+0x19800], R15 ;  /* 0x0198000f02007988 */ /* 0x000fe80008000404 */
[----:B------:R-:W-:Y:S04]  /*7d630*/  STS.U16 [R2+UR4+0x19880], R26 ;  /* 0x0198801a02007988 */ /* 0x000fe80008000404 */
[----:B------:R-:W-:Y:S01]  /*7d640*/  STS.U16 [R2+UR4+0x1a000], R24 ;  /* 0x01a0001802007988 */ /* 0x000fe20008000404 */
[----:B0-----:R-:W-:-:S03]  /*7d650*/  LOP3.LUT R0, R2, 0x10, RZ, 0x3c, !PT ;  /* 0x0000001002007812 */ /* 0x001fc600078e3cff */
        /* <DEDUP_REMOVED lines=14> */
[----:B0-----:R-:W2:Y:S04]  /*7d740*/  LDL.LU R5, [R1+0x1654] ;  /* 0x0016540001057983 */ /* 0x001ea80000300800 */
[----:B------:R-:W4:Y:S04]  /*7d750*/  LDL.LU R7, [R1+0x1618] ;  /* 0x0016180001077983 */ /* 0x000f280000300800 */
[----:B------:R-:W-:Y:S04]  /*7d760*/  STS.U16 [R2+UR4+0x1e000], R23 ;  /* 0x01e0001702007988 */ /* 0x000fe80008000404 */
[----:B------:R-:W-:Y:S04]  /*7d770*/  STS.U16 [R2+UR4+0x1e080], R25 ;  /* 0x01e0801902007988 */ /* 0x000fe80008000404 */
[----:B------:R-:W-:Y:S04]  /*7d780*/  STS.U16 [R2+UR4+0x1e800], R27 ;  /* 0x01e8001b02007988 */ /* 0x000fe80008000404 */
[----:B------:R0:W-:Y:S04]  /*7d790*/  STS.U16 [R2+UR4+0x1f000], R4 ;  /* 0x01f0000402007988 */ /* 0x0001e80008000404 */
[----:B------:R-:W4:Y:S04]  /*7d7a0*/  LDL.LU R6, [R1+0x1650] ;  /* 0x0016500001067983 */ /* 0x000f280000300800 */
[----:B------:R1:W-:Y:S04]  /*7d7b0*/  STS.U16 [R0+UR4+0x100], R3 ;  /* 0x0001000300007988 */ /* 0x0003e80008000404 */
[----:B0-----:R-:W4:Y:S04]  /*7d7c0*/  LDL.LU R2, [R1+0x161c] ;  /* 0x00161c0001027983 */ /* 0x001f280000300800 */
[----:B------:R-:W4:Y:S04]  /*7d7d0*/  LDL.LU R29, [R1+0x15e0] ;  /* 0x0015e000011d7983 */ /* 0x000f280000300800 */
[----:B-1----:R-:W4:Y:S04]  /*7d7e0*/  LDL.LU R3, [R1+0x15ac] ;  /* 0x0015ac0001037983 */ /* 0x002f280000300800 */
        /* <DEDUP_REMOVED lines=25> */
[----:B----4-:R-:W-:Y:S04]  /*7d980*/  STS.U16 [R0+UR4+0x980], R6 ;  /* 0x0009800600007988 */ /* 0x010fe80008000404 */
[----:B------:R-:W-:Y:S04]  /*7d990*/  STS.U16 [R0+UR4+0x1100], R2 ;  /* 0x0011000200007988 */ /* 0x000fe80008000404 */
[----:B------:R-:W-:Y:S04]  /*7d9a0*/  STS.U16 [R0+UR4+0x1180], R7 ;  /* 0x0011800700007988 */ /* 0x000fe80008000404 */
[----:B--2---:R0:W-:Y:S04]  /*7d9b0*/  STS.U16 [R0+UR4+0x1900], R5 ;  /* 0x0019000500007988 */ /* 0x0041e80008000404 */
[----:B------:R-:W-:Y:S04]  /*7d9c0*/  STS.U16 [R0+UR4+0x1980], R29 ;  /* 0x0019801d00007988 */ /* 0x000fe80008000404 */
[----:B------:R1:W-:Y:S04]  /*7d9d0*/  STS.U16 [R0+UR4+0x2100], R3 ;  /* 0x0021000300007988 */ /* 0x0003e80008000404 */
[----:B0-----:R-:W2:Y:S04]  /*7d9e0*/  LDL.LU R5, [R1+0x1340] ;  /* 0x0013400001057983 */ /* 0x001ea80000300800 */
[----:B-1----:R-:W4:Y:S04]  /*7d9f0*/  LDL.LU R3, [R1+0x130c] ;  /* 0x00130c0001037983 */ /* 0x002f280000300800 */
[----:B------:R-:W2:Y:S04]  /*7da00*/  LDL.LU R6, [R1+0x12d4] ;  /* 0x0012d40001067983 */ /* 0x000ea80000300800 */
        /* <DEDUP_REMOVED lines=22> */
[----:B--2---:R0:W-:Y:S04]  /*7db70*/  STL [R1+0x3c50], R6 ;  /* 0x003c500601007387 */ /* 0x0041e80000100800 */
[----:B0-----:R-:W2:Y:S04]  /*7db80*/  LDL.LU R6, [R1+0x1308] ;  /* 0x0013080001067983 */ /* 0x001ea80000300800 */
[----:B------:R-:W3:Y:S04]  /*7db90*/  LDL.LU R2, [R1+0x12d0] ;  /* 0x0012d00001027983 */ /* 0x000ee80000300800 */
[----:B------:R-:W3:Y:S04]  /*7dba0*/  LDL.LU R28, [R1+0x129c] ;  /* 0x00129c00011c7983 */ /* 0x000ee80000300800 */
[----:B------:R0:W-:Y:S04]  /*7dbb0*/  STS.U16 [R0+UR4+0x7980], R5 ;  /* 0x0079800500007988 */ /* 0x0001e80008000404 */
[----:B------:R-:W3:Y:S04]  /*7dbc0*/  LDL.LU R7, [R1+0x1298] ;  /* 0x0012980001077983 */ /* 0x000ee80000300800 */
        /* <DEDUP_REMOVED lines=24> */
[----:B0-----:R-:W4:Y:S04]  /*7dd50*/  LDL.LU R3, [R1+0x7e8] ;  /* 0x0007e80001037983 */ /* 0x001f280000300800 */
[----:B--2---:R0:W-:Y:S04]  /*7dd60*/  STS.U16 [R0+UR4+0x8180], R6 ;  /* 0x0081800600007988 */ /* 0x0041e80008000404 */
[----:B0-----:R-:W2:Y:S04]  /*7dd70*/  LDL.LU R6, [R1+0x3c50] ;  /* 0x003c500001067983 */ /* 0x001ea80000300800 */
[----:B--2---:R-:W-:Y:S04]  /*7dd80*/  STS.U16 [R0+UR4+0x8900], R6 ;  /* 0x0089000600007988 */ /* 0x004fe80008000404 */
[----:B---3--:R-:W-:Y:S04]  /*7dd90*/  STS.U16 [R0+UR4+0x8980], R2 ;  /* 0x0089800200007988 */ /* 0x008fe80008000404 */
[----:B------:R0:W-:Y:S04]  /*7dda0*/  STS.U16 [R0+UR4+0x9100], R28 ;  /* 0x0091001c00007988 */ /* 0x0001e80008000404 */
[----:B------:R-:W-:Y:S04]  /*7ddb0*/  STS.U16 [R0+UR4+0x9180], R7 ;  /* 0x0091800700007988 */ /* 0x000fe80008000404 */
[----:B------:R1:W-:Y:S04]  /*7ddc0*/  STS.U16 [R0+UR4+0x9900], R5 ;  /* 0x0099000500007988 */ /* 0x0003e80008000404 */
[----:B0-----:R-:W2:Y:S04]  /*7ddd0*/  LDL.LU R28, [R1+0x7b4] ;  /* 0x0007b400011c7983 */ /* 0x001ea80000300800 */
[----:B-1----:R-:W3:Y:S04]  /*7dde0*/  LDL.LU R5, [R1+0x7b0] ;  /* 0x0007b00001057983 */ /* 0x002ee80000300800 */
        /* <DEDUP_REMOVED lines=22> */
[----:B----4-:R-:W-:Y:S04]  /*7df50*/  STS.U16 [R0+UR4+0xf100], R4 ;  /* 0x00f1000400007988 */ /* 0x010fe80008000404 */
[----:B------:R-:W-:Y:S04]  /*7df60*/  STS.U16 [R0+UR4+0xf180], R3 ;  /* 0x00f1800300007988 */ /* 0x000fe80008000404 */
[----:B--2---:R0:W-:Y:S04]  /*7df70*/  STL [R1+0x3c4c], R6 ;  /* 0x003c4c0601007387 */ /* 0x0041e80000100800 */
[----:B0-----:R-:W2:Y:S04]  /*7df80*/  LDL.LU R6, [R1+0x77c] ;  /* 0x00077c0001067983 */ /* 0x001ea80000300800 */
        /* <DEDUP_REMOVED lines=31> */
[----:B--2---:R-:W-:Y:S04]  /*7e180*/  STS.U16 [R0+UR4+0x10180], R6 ;  /* 0x0101800600007988 */ /* 0x004fe80008000404 */
[----:B----4-:R0:W-:Y:S04]  /*7e190*/  STS.U16 [R0+UR4+0x10900], R3 ;  /* 0x0109000300007988 */ /* 0x0101e80008000404 */
        /* <DEDUP_REMOVED lines=22> */
[----:B0-----:R-:W2:Y:S04]  /*7e300*/  LDL.LU R3, [R1+0x40c] ;  /* 0x00040c0001037983 */ /* 0x001ea80000300800 */
[----:B------:R-:W-:Y:S04]  /*7e310*/  STS.U16 [R0+UR4+0x16180], R25 ;  /* 0x0161801900007988 */ /* 0x000fe80008000404 */
[----:B-1----:R-:W4:Y:S04]  /*7e320*/  LDL.LU R28, [R1+0x3d0] ;  /* 0x0003d000011c7983 */ /* 0x002f280000300800 */
[----:B------:R0:W-:Y:S04]  /*7e330*/  STS.U16 [R0+UR4+0x16900], R27 ;  /* 0x0169001b00007988 */ /* 0x0001e80008000404 */
[----:B0-----:R-:W2:Y:S04]  /*7e340*/  LDL.LU R27, [R1+0x390] ;  /* 0x00039000011b7983 */ /* 0x001ea80000300800 */
[----:B---3--:R-:W-:Y:S04]  /*7e350*/  STS.U16 [R0+UR4+0x16980], R4 ;  /* 0x0169800400007988 */ /* 0x008fe80008000404 */
[----:B------:R-:W-:Y:S04]  /*7e360*/  STS.U16 [R0+UR4+0x17100], R5 ;  /* 0x0171000500007988 */ /* 0x000fe80008000404 */
[----:B--2---:R0:W-:Y:S04]  /*7e370*/  STL [R1+0x3c48], R27 ;  /* 0x003c481b01007387 */ /* 0x0041e80000100800 */
[----:B0-----:R-:W2:Y:S04]  /*7e380*/  LDL.LU R27, [R1+0x3cc] ;  /* 0x0003cc00011b7983 */ /* 0x001ea80000300800 */
[----:B------:R0:W-:Y:S04]  /*7e390*/  STS.U16 [R0+UR4+0x17180], R3 ;  /* 0x0171800300007988 */ /* 0x0001e80008000404 */
[----:B------:R-:W3:Y:S04]  /*7e3a0*/  LDL.LU R4, [R1+0x38c] ;  /* 0x00038c0001047983 */ /* 0x000ee80000300800 */
[----:B----4-:R1:W-:Y:S04]  /*7e3b0*/  STS.U16 [R0+UR4+0x17900], R28 ;  /* 0x0179001c00007988 */ /* 0x0103e80008000404 */
        /* <DEDUP_REMOVED lines=27> */
[----:B0-----:R-:W2:Y:S04]  /*7e570*/  LDL.LU R27, [R1+0x3c48] ;  /* 0x003c4800011b7983 */ /* 0x001ea80000300800 */
[----:B--2---:R0:W-:Y:S04]  /*7e580*/  STS.U16 [R0+UR4+0x18100], R27 ;  /* 0x0181001b00007988 */ /* 0x0041e80008000404 */
[----:B---3--:R1:W-:Y:S04]  /*7e590*/  STS.U16 [R0+UR4+0x18180], R4 ;  /* 0x0181800400007988 */ /* 0x0083e80008000404 */
[----:B----4-:R2:W-:Y:S04]  /*7e5a0*/  STS.U16 [R0+UR4+0x18900], R3 ;  /* 0x0189000300007988 */ /* 0x0105e80008000404 */
[----:B------:R3:W-:Y:S04]  /*7e5b0*/  STS.U16 [R0+UR4+0x18980], R5 ;  /* 0x0189800500007988 */ /* 0x0007e80008000404 */
[----:B------:R4:W-:Y:S04]  /*7e5c0*/  STS.U16 [R0+UR4+0x19100], R28 ;  /* 0x0191001c00007988 */ /* 0x0009e80008000404 */
[----:B0-----:R-:W4:Y:S04]  /*7e5d0*/  LDL.LU R27, [R1+0xc] ;  /* 0x00000c00011b7983 */ /* 0x001f280000300800 */
[----:B-1----:R-:W4:Y:S04]  /*7e5e0*/  LDL.LU R4, [R1+0x3c44] ;  /* 0x003c440001047983 */ /* 0x002f280000300800 */
[----:B--2---:R-:W2:Y:S04]  /*7e5f0*/  LDL.LU R3, [R1+0x1684] ;  /* 0x0016840001037983 */ /* 0x004ea80000300800 */
[----:B---3--:R-:W3:Y:S04]  /*7e600*/  LDL.LU R5, [R1+0x3c40] ;  /* 0x003c400001057983 */ /* 0x008ee80000300800 */
[----:B----4-:R-:W4:Y:S04]  /*7e610*/  LDL.LU R28, [R1+0x3c3c] ;  /* 0x003c3c00011c7983 */ /* 0x010f280000300800 */
        /* <DEDUP_REMOVED lines=25> */
[----:B---3--:R-:W-:Y:S04]  /*7e7b0*/  STS.U16 [R0+UR4+0x1f900], R5 ;  /* 0x01f9000500007988 */ /* 0x008fe80008000404 */
[----:B------:R0:W-:Y:S04]  /*7e7c0*/  STS.U16 [R0+UR4+0x1f980], R4 ;  /* 0x01f9800400007988 */ /* 0x0001e80008000404 */
[----:B0-----:R-:W3:Y:S04]  /*7e7d0*/  LDL.LU R4, [R1+0x1614] ;  /* 0x0016140001047983 */ /* 0x001ee80000300800 */
[----:B---3--:R0:W-:Y:S04]  /*7e7e0*/  STL [R1+0x3c30], R4 ;  /* 0x003c300401007387 */ /* 0x0081e80000100800 */
[----:B0-----:R-:W3:Y:S04]  /*7e7f0*/  LDL.LU R4, [R1+0x1648] ;  /* 0x0016480001047983 */ /* 0x001ee80000300800 */
[----:B---3--:R0:W-:Y:S04]  /*7e800*/  STL [R1+0x3c34], R4 ;  /* 0x003c340401007387 */ /* 0x0081e80000100800 */
[----:B0-----:R-:W3:Y:S01]  /*7e810*/  LDL.LU R4, [R1+0x164c] ;  /* 0x00164c0001047983 */ /* 0x001ee20000300800 */
[----:B------:R-:W0:Y:S02]  /*7e820*/  S2R R2, SR_TID.X ;  /* 0x0000000000027919 */ /* 0x000e240000002100 */
[----:B0-----:R-:W-:Y:S01]  /*7e830*/  LOP3.LUT R2, R2, 0x3f, RZ, 0xc0, !PT ;  /* 0x0000003f02027812 */ /* 0x001fe200078ec0ff */
[----:B---3--:R0:W-:Y:S04]  /*7e840*/  STL [R1+0x3c38], R4 ;  /* 0x003c380401007387 */ /* 0x0081e80000100800 */
[----:B0-----:R-:W3:Y:S01]  /*7e850*/  LDL.LU R4, [R1+0x1680] ;  /* 0x0016800001047983 */ /* 0x001ee20000300800 */
[----:B------:R-:W-:-:S03]  /*7e860*/  IMAD.SHL.U32 R2, R2, 0x2, RZ ;  /* 0x0000000202027824 */ /* 0x000fc600078e00ff */
[----:B------:R-:W4:Y:S02]  /*7e870*/  LDL.LU R5, [R1+0x1610] ;  /* 0x0016100001057983 */ /* 0x000f240000300800 */
[----:B------:R-:W-:Y:S02]  /*7e880*/  LOP3.LUT R28, R2, 0x20, RZ, 0x3c, !PT ;  /* 0x00000020021c7812 */ /* 0x000fe400078e3cff */
        /* <DEDUP_REMOVED lines=29> */
[----:B---3--:R0:W-:Y:S04]  /*7ea60*/  STS.U16 [R28+UR4+0xa00], R4 ;  /* 0x000a00041c007988 */ /* 0x0081e80008000404 */
[----:B0-----:R-:W3:Y:S04]  /*7ea70*/  LDL.LU R4, [R1+0x3c34] ;  /* 0x003c340001047983 */ /* 0x001ee80000300800 */
[----:B---3--:R0:W-:Y:S04]  /*7ea80*/  STS.U16 [R28+UR4+0xa80], R4 ;  /* 0x000a80041c007988 */ /* 0x0081e80008000404 */
[----:B0-----:R-:W3:Y:S04]  /*7ea90*/  LDL.LU R4, [R1+0x3c30] ;  /* 0x003c300001047983 */ /* 0x001ee80000300800 */
[----:B---3--:R0:W-:Y:S04]  /*7eaa0*/  STS.U16 [R28+UR4+0x1200], R4 ;  /* 0x001200041c007988 */ /* 0x0081e80008000404 */
[----:B0-----:R-:W3:Y:S04]  /*7eab0*/  LDL.LU R4, [R1+0x12c8] ;  /* 0x0012c80001047983 */ /* 0x001ee80000300800 */
[----:B---3--:R0:W-:Y:S04]  /*7eac0*/  STL [R1+0x3c24], R4 ;  /* 0x003c240401007387 */ /* 0x0081e80000100800 */
[----:B0-----:R-:W3:Y:S04]  /*7ead0*/  LDL.LU R4, [R1+0x12cc] ;  /* 0x0012cc0001047983 */ /* 0x001ee80000300800 */
[----:B---3--:R0:W-:Y:S04]  /*7eae0*/  STL [R1+0x3c28], R4 ;  /* 0x003c280401007387 */ /* 0x0081e80000100800 */
[----:B0-----:R-:W3:Y:S04]  /*7eaf0*/  LDL.LU R4, [R1+0x1300] ;  /* 0x0013000001047983 */ /* 0x001ee80000300800 */
        /* <DEDUP_REMOVED lines=36> */
[----:B--2---:R-:W2:Y:S04]  /*7ed40*/  LDL.LU R10, [R1+0x8f8] ;  /* 0x0008f800010a7983 */ /* 0x004ea80000300800 */
[----:B------:R-:W2:Y:S04]  /*7ed50*/  LDL.LU R9, [R1+0x8c4] ;  /* 0x0008c40001097983 */ /* 0x000ea80000300800 */
[----:B------:R-:W2:Y:S04]  /*7ed60*/  LDL.LU R8, [R1+0x8c0] ;  /* 0x0008c00001087983 */ /* 0x000ea80000300800 */
[----:B------:R0:W-:Y:S04]  /*7ed70*/  STS.U16 [R28+UR4+0x6200], R17 ;  /* 0x006200111c007988 */ /* 0x0001e80008000404 */
[----:B------:R-:W2:Y:S04]  /*7ed80*/  LDL.LU R13, [R1+0x88c] ;  /* 0x00088c00010d7983 */ /* 0x000ea80000300800 */
[----:B------:R1:W-:Y:S04]  /*7ed90*/  STS.U16 [R28+UR4+0x6280], R19 ;  /* 0x006280131c007988 */ /* 0x0003e80008000404 */
        /* <DEDUP_REMOVED lines=9> */
[----:B------:R0:W-:Y:S04]  /*7ee30*/  STS.U16 [R28+UR4+0x7a00], R0 ;  /* 0x007a00001c007988 */ /* 0x0001e80008000404 */
[----:B------:R-:W2:Y:S04]  /*7ee40*/  LDL.LU R27, [R1+0x7e4] ;  /* 0x0007e400011b7983 */ /* 0x000ea80000300800 */
[----:B------:R1:W-:Y:S04]  /*7ee50*/  STS.U16 [R28+UR4+0x7a80], R3 ;  /* 0x007a80031c007988 */ /* 0x0003e80008000404 */
[----:B0-----:R-:W2:Y:S04]  /*7ee60*/  LDL.LU R0, [R1+0x7e0] ;  /* 0x0007e00001007983 */ /* 0x001ea80000300800 */
[----:B-1----:R-:W2:Y:S04]  /*7ee70*/  LDL.LU R3, [R1+0x7ac] ;  /* 0x0007ac0001037983 */ /* 0x002ea80000300800 */
        /* <DEDUP_REMOVED lines=42> */
[----:B--2---:R2:W-:Y:S04]  /*7f120*/  STS.U16 [R28+UR4+0xca80], R10 ;  /* 0x00ca800a1c007988 */ /* 0x0045e80008000404 */
        /* <DEDUP_REMOVED lines=31> */
[----:B---3--:R-:W-:Y:S04]  /*7f320*/  STS.U16 [R28+UR4+0x10a00], R4 ;  /* 0x010a00041c007988 */ /* 0x008fe80008000404 */
        /* <DEDUP_REMOVED lines=29> */
[----:B------:R-:W3:Y:S04]  /*7f500*/  LDL.LU R11, [R1+0x384] ;  /* 0x00038400010b7983 */ /* 0x000ee80000300800 */
        /* <DEDUP_REMOVED lines=33> */
[----:B0-----:R-:W2:Y:S04]  /*7f720*/  LDL.LU R0, [R1+0x4] ;  /* 0x0000040001007983 */ /* 0x001ea80000300800 */
[----:B-1----:R-:W3:Y:S04]  /*7f730*/  LDL.LU R11, [R1+0x3c10] ;  /* 0x003c1000010b7983 */ /* 0x002ee80000300800 */
[----:B---3--:R0:W-:Y:S04]  /*7f740*/  STS.U16 [R28+UR4+0x18280], R11 ;  /* 0x0182800b1c007988 */ /* 0x0081e80008000404 */
[----:B----4-:R1:W-:Y:S04]  /*7f750*/  STS.U16 [R28+UR4+0x18a00], R10 ;  /* 0x018a000a1c007988 */ /* 0x0103e80008000404 */
[----:B------:R3:W-:Y:S04]  /*7f760*/  STS.U16 [R28+UR4+0x18a80], R3 ;  /* 0x018a80031c007988 */ /* 0x0007e80008000404 */
[----:B0-----:R-:W4:Y:S04]  /*7f770*/  LDL.LU R11, [R1+0x3c0c] ;  /* 0x003c0c00010b7983 */ /* 0x001f280000300800 */
[----:B-1----:R-:W4:Y:S04]  /*7f780*/  LDL.LU R10, [R1+0x3c08] ;  /* 0x003c0800010a7983 */ /* 0x002f280000300800 */
[----:B---3--:R-:W3:Y:S04]  /*7f790*/  LDL.LU R3, [R1+0x3c04] ;  /* 0x003c040001037983 */ /* 0x008ee80000300800 */
        /* <DEDUP_REMOVED lines=25> */
[----:B--2---:R-:W-:Y:S04]  /*7f930*/  STS.U16 [R28+UR4+0x1f280], R0 ;  /* 0x01f280001c007988 */ /* 0x004fe80008000404 */
[----:B----4-:R-:W-:Y:S04]  /*7f940*/  STS.U16 [R28+UR4+0x1fa00], R10 ;  /* 0x01fa000a1c007988 */ /* 0x010fe80008000404 */
[----:B------:R0:W-:Y:S04]  /*7f950*/  STS.U16 [R28+UR4+0x1fa80], R11 ;  /* 0x01fa800b1c007988 */ /* 0x0001e80008000404 */
[----:B0-----:R-:W2:Y:S04]  /*7f960*/  LDL.LU R11, [R1+0x1640] ;  /* 0x00164000010b7983 */ /* 0x001ea80000300800 */
[----:B--2---:R0:W-:Y:S04]  /*7f970*/  STL [R1+0x3bf8], R11 ;  /* 0x003bf80b01007387 */ /* 0x0041e80000100800 */
[----:B0-----:R-:W2:Y:S04]  /*7f980*/  LDL.LU R11, [R1+0x1644] ;  /* 0x00164400010b7983 */ /* 0x001ea80000300800 */
[----:B--2---:R0:W-:Y:S04]  /*7f990*/  STL [R1+0x3bfc], R11 ;  /* 0x003bfc0b01007387 */ /* 0x0041e80000100800 */
[----:B0-----:R-:W2:Y:S01]  /*7f9a0*/  LDL.LU R11, [R1+0x1678] ;  /* 0x00167800010b7983 */ /* 0x001ea20000300800 */
[----:B------:R-:W0:Y:S02]  /*7f9b0*/  S2R R2, SR_TID.X ;  /* 0x0000000000027919 */ /* 0x000e240000002100 */
[----:B0-----:R-:W-:Y:S01]  /*7f9c0*/  LOP3.LUT R2, R2, 0x3f, RZ, 0xc0, !PT ;  /* 0x0000003f02027812 */ /* 0x001fe200078ec0ff */
[----:B--2---:R0:W-:Y:S04]  /*7f9d0*/  STL [R1+0x3c00], R11 ;  /* 0x003c000b01007387 */ /* 0x0041e80000100800 */
[----:B0-----:R-:W2:Y:S01]  /*7f9e0*/  LDL.LU R11, [R1+0x167c] ;  /* 0x00167c00010b7983 */ /* 0x001ea20000300800 */
[----:B------:R-:W-:-:S03]  /*7f9f0*/  IMAD.SHL.U32 R2, R2, 0x2, RZ ;  /* 0x0000000202027824 */ /* 0x000fc600078e00ff */
[----:B------:R-:W3:Y:S02]  /*7fa00*/  LDL.LU R10, [R1+0x160c] ;  /* 0x00160c00010a7983 */ /* 0x000ee40000300800 */
        /* <DEDUP_REMOVED lines=30> */
[----:B0-----:R-:W2:Y:S04]  /*7fbf0*/  LDL.LU R11, [R1+0x3bfc] ;  /* 0x003bfc00010b7983 */ /* 0x001ea80000300800 */
[----:B--2---:R0:W-:Y:S04]  /*7fc00*/  STS.U16 [R3+UR4+0xb00], R11 ;  /* 0x000b000b03007988 */ /* 0x0041e80008000404 */
[----:B0-----:R-:W2:Y:S04]  /*7fc10*/  LDL.LU R11, [R1+0x3bf8] ;  /* 0x003bf800010b7983 */ /* 0x001ea80000300800 */
[----:B--2---:R0:W-:Y:S04]  /*7fc20*/  STS.U16 [R3+UR4+0xb80], R11 ;  /* 0x000b800b03007988 */ /* 0x0041e80008000404 */
[----:B0-----:R-:W2:Y:S04]  /*7fc30*/  LDL.LU R11, [R1+0x12c4] ;  /* 0x0012c400010b7983 */ /* 0x001ea80000300800 */
[----:B--2---:R0:W-:Y:S04]  /*7fc40*/  STL [R1+0x3bec], R11 ;  /* 0x003bec0b01007387 */ /* 0x0041e80000100800 */
[----:B0-----:R-:W2:Y:S04]  /*7fc50*/  LDL.LU R11, [R1+0x12f8] ;  /* 0x0012f800010b7983 */ /* 0x001ea80000300800 */
[----:B--2---:R0:W-:Y:S04]  /*7fc60*/  STL [R1+0x3bf0], R11 ;  /* 0x003bf00b01007387 */ /* 0x0041e80000100800 */
[----:B0-----:R-:W2:Y:S04]  /*7fc70*/  LDL.LU R11, [R1+0x12fc] ;  /* 0x0012fc00010b7983 */ /* 0x001ea80000300800 */
        /* <DEDUP_REMOVED lines=54> */
[----:B0-----:R-:W4:Y:S04]  /*7ffe0*/  LDL.LU R0, [R1+0x7dc] ;  /* 0x0007dc0001007983 */ /* 0x001f280000300800 */
[----:B-1----:R-:W4:Y:S04]  /*7fff0*/  LDL.LU R28, [R1+0x7d8] ;  /* 0x0007d800011c7983 */ /* 0x002f280000300800 */
        /* <DEDUP_REMOVED lines=74> */
[----:B--2---:R-:W-:Y:S04]  /*804a0*/  STS.U16 [R3+UR4+0x10380], R11 ;  /* 0x0103800b03007988 */ /* 0x004fe80008000404 */
        /* <DEDUP_REMOVED lines=61> */
[----:B--2---:R0:W-:Y:S04]  /*80880*/  STS.U16 [R3+UR4+0x17380], R16 ;  /* 0x0173801003007988 */ /* 0x0041e80008000404 */
[----:B0-----:R-:W2:Y:S04]  /*80890*/  LDL.LU R16, [R1+0x3bdc] ;  /* 0x003bdc0001107983 */ /* 0x001ea80000300800 */
[----:B--2---:R0:W-:Y:S04]  /*808a0*/  STS.U16 [R3+UR4+0x17b00], R16 ;  /* 0x017b001003007988 */ /* 0x0041e80008000404 */
[----:B0-----:R-:W2:Y:S04]  /*808b0*/  LDL.LU R16, [R1+0x3bd8] ;  /* 0x003bd80001107983 */ /* 0x001ea80000300800 */
[----:B--2---:R0:W-:Y:S04]  /*808c0*/  STS.U16 [R3+UR4+0x17b80], R16 ;  /* 0x017b801003007988 */ /* 0x0041e80008000404 */
[----:B0-----:R-:W2:Y:S04]  /*808d0*/  LDL.LU R16, [R1+0x3bd4] ;  /* 0x003bd40001107983 */ /* 0x001ea80000300800 */
[----:B--2---:R0:W-:Y:S04]  /*808e0*/  STS.U16 [R3+UR4+0x18300], R16 ;  /* 0x0183001003007988 */ /* 0x0041e80008000404 */
[----:B---3--:R1:W-:Y:S04]  /*808f0*/  STS.U16 [R3+UR4+0x18380], R12 ;  /* 0x0183800c03007988 */ /* 0x0083e80008000404 */
[----:B----4-:R2:W-:Y:S04]  /*80900*/  STS.U16 [R3+UR4+0x18b00], R27 ;  /* 0x018b001b03007988 */ /* 0x0105e80008000404 */
[----:B------:R3:W-:Y:S04]  /*80910*/  STS.U16 [R3+UR4+0x18b80], R0 ;  /* 0x018b800003007988 */ /* 0x0007e80008000404 */
[----:B0-----:R-:W4:Y:S04]  /*80920*/  LDL.LU R16, [R1+0x3bd0] ;  /* 0x003bd00001107983 */ /* 0x001f280000300800 */
[----:B-1----:R-:W4:Y:S04]  /*80930*/  LDL.LU R12, [R1+0x3bcc] ;  /* 0x003bcc00010c7983 */ /* 0x002f280000300800 */
[----:B--2---:R-:W2:Y:S04]  /*80940*/  LDL.LU R27, [R1+0x3bc8] ;  /* 0x003bc800011b7983 */ /* 0x004ea80000300800 */
        /* <DEDUP_REMOVED lines=39> */
[----:B------:R-:W3:Y:S04]  /*80bc0*/  LDL.LU R12, [R1+0x1604] ;  /* 0x00160400010c7983 */ /* 0x000ee80000300800 */
[----:B------:R-:W4:Y:S01]  /*80bd0*/  LDL.LU R27, [R1+0x1600] ;  /* 0x00160000011b7983 */ /* 0x000f220000300800 */
[----:B------:R-:W-:-:S03]  /*80be0*/  LOP3.LUT R0, R2, 0x40, RZ, 0x3c, !PT ;  /* 0x0000004002007812 */ /* 0x000fc600078e3cff */
        /* <DEDUP_REMOVED lines=239> */
[----:B------:R-:W-:Y:S04]  /*81ae0*/  STS.U16 [R0+UR4+0x19400], R2 ;  /* 0x0194000200007988 */ /* 0x000fe80008000404 */
[----:B------:R4:W-:Y:S04]  /*81af0*/  STS.U16 [R0+UR4+0x19480], R16 ;  /* 0x0194801000007988 */ /* 0x0009e80008000404 */
[----:B0-----:R-:W4:Y:S04]  /*81b00*/  LDL.LU R20, [R1+0x3b90] ;  /* 0x003b900001147983 */ /* 0x001f280000300800 */
[----:B-1----:R-:W4:Y:S04]  /*81b10*/  LDL.LU R18, [R1+0x3b8c] ;  /* 0x003b8c0001127983 */ /* 0x002f280000300800 */
[----:B--2---:R-:W2:Y:S04]  /*81b20*/  LDL.LU R23, [R1+0x3b88] ;  /* 0x003b880001177983 */ /* 0x004ea80000300800 */
[----:B---3--:R-:W3:Y:S04]  /*81b30*/  LDL.LU R25, [R1+0x3b84] ;  /* 0x003b840001197983 */ /* 0x008ee80000300800 */
[----:B----4-:R-:W4:Y:S04]  /*81b40*/  LDL.LU R16, [R1+0x15c0] ;  /* 0x0015c00001107983 */ /* 0x010f280000300800 */
[----:B----4-:R0:W-:Y:S04]  /*81b50*/  STL [R1+0x3b78], R16 ;  /* 0x003b781001007387 */ /* 0x0101e80000100800 */
[----:B0-----:R-:W4:Y:S01]  /*81b60*/  LDL.LU R16, [R1+0x1668] ;  /* 0x0016680001107983 */ /* 0x001f220000300800 */
[----:B------:R-:W0:Y:S03]  /*81b70*/  S2R R2, SR_TID.X ;  /* 0x0000000000027919 */ /* 0x000e260000002100 */
[----:B----4-:R1:W-:Y:S04]  /*81b80*/  STL [R1+0x3b7c], R16 ;  /* 0x003b7c1001007387 */ /* 0x0103e80000100800 */
[----:B-1----:R-:W4:Y:S04]  /*81b90*/  LDL.LU R16, [R1+0x166c] ;  /* 0x00166c0001107983 */ /* 0x002f280000300800 */
[----:B------:R-:W-:Y:S04]  /*81ba0*/  STS.U16 [R0+UR4+0x19c00], R12 ;  /* 0x019c000c00007988 */ /* 0x000fe80008000404 */
        /* <DEDUP_REMOVED lines=11> */
[----:B------:R-:W-:Y:S01]  /*81c60*/  STS.U16 [R0+UR4+0x1c480], R26 ;  /* 0x01c4801a00007988 */ /* 0x000fe20008000404 */
[----:B------:R-:W-:-:S03]  /*81c70*/  IMAD.SHL.U32 R2, R2, 0x2, RZ ;  /* 0x0000000202027824 */ /* 0x000fc600078e00ff */
        /* <DEDUP_REMOVED lines=10> */
[----:B0-----:R-:W-:-:S02]  /*81d20*/  LOP3.LUT R0, R2, 0x50, RZ, 0x3c, !PT ;  /* 0x0000005002007812 */ /* 0x001fc400078e3cff */
[----:B----4-:R0:W-:Y:S04]  /*81d30*/  STL [R1+0x3b80], R16 ;  /* 0x003b801001007387 */ /* 0x0101e80000100800 */
        /* <DEDUP_REMOVED lines=17> */
[----:B0-----:R-:W-:-:S03]  /*81e50*/  LOP3.LUT R16, R2, 0x40, RZ, 0x3c, !PT ;  /* 0x0000004002107812 */ /* 0x001fc600078e3cff */
[----:B------:R-:W4:Y:S04]  /*81e60*/  LDL.LU R17, [R1+0x13c8] ;  /* 0x0013c80001117983 */ /* 0x000f280000300800 */
[----:B------:R-:W4:Y:S04]  /*81e70*/  LDL.LU R19, [R1+0x1394] ;  /* 0x0013940001137983 */ /* 0x000f280000300800 */
[----:B------:R-:W4:Y:S04]  /*81e80*/  LDL.LU R21, [R1+0x1390] ;  /* 0x0013900001157983 */ /* 0x000f280000300800 */
[----:B------:R-:W4:Y:S04]  /*81e90*/  LDL.LU R28, [R1+0x135c] ;  /* 0x00135c00011c7983 */ /* 0x000f280000300800 */
[----:B------:R-:W4:Y:S04]  /*81ea0*/  LDL.LU R3, [R1+0x1358] ;  /* 0x0013580001037983 */ /* 0x000f280000300800 */
[----:B---3--:R0:W-:Y:S04]  /*81eb0*/  STS.U16 [R16+UR4+0x1f400], R25 ;  /* 0x01f4001910007988 */ /* 0x0081e80008000404 */
[----:B--2---:R1:W-:Y:S04]  /*81ec0*/  STS.U16 [R16+UR4+0x1f480], R23 ;  /* 0x01f4801710007988 */ /* 0x0043e80008000404 */
[----:B------:R2:W-:Y:S04]  /*81ed0*/  STS.U16 [R16+UR4+0x1fc00], R18 ;  /* 0x01fc001210007988 */ /* 0x0005e80008000404 */
[----:B------:R3:W-:Y:S04]  /*81ee0*/  STS.U16 [R16+UR4+0x1fc80], R20 ;  /* 0x01fc801410007988 */ /* 0x0007e80008000404 */
[----:B0-----:R-:W4:Y:S04]  /*81ef0*/  LDL.LU R25, [R1+0x15c4] ;  /* 0x0015c40001197983 */ /* 0x001f280000300800 */
[----:B------:R-:W4:Y:S04]  /*81f00*/  LDL.LU R2, [R1+0x15f8] ;  /* 0x0015f80001027983 */ /* 0x000f280000300800 */
[----:B-1----:R-:W4:Y:S04]  /*81f10*/  LDL.LU R23, [R1+0x15fc] ;  /* 0x0015fc0001177983 */ /* 0x002f280000300800 */
[----:B--2---:R-:W2:Y:S04]  /*81f20*/  LDL.LU R18, [R1+0x1630] ;  /* 0x0016300001127983 */ /* 0x004ea80000300800 */
[----:B---3--:R-:W3:Y:S04]  /*81f30*/  LDL.LU R16, [R1+0x3b80] ;  /* 0x003b800001107983 */ /* 0x008ee80000300800 */
[----:B------:R-:W4:Y:S04]  /*81f40*/  LDL.LU R20, [R1+0x1634] ;  /* 0x0016340001147983 */ /* 0x000f280000300800 */
[----:B---3--:R0:W-:Y:S04]  /*81f50*/  STS.U16 [R0+UR4+0x500], R16 ;  /* 0x0005001000007988 */ /* 0x0081e80008000404 */
[----:B0-----:R-:W3:Y:S04]  /*81f60*/  LDL.LU R16, [R1+0x3b7c] ;  /* 0x003b7c0001107983 */ /* 0x001ee80000300800 */
[----:B---3--:R0:W-:Y:S04]  /*81f70*/  STS.U16 [R0+UR4+0x580], R16 ;  /* 0x0005801000007988 */ /* 0x0081e80008000404 */
[----:B----4-:R1:W-:Y:S04]  /*81f80*/  STS.U16 [R0+UR4+0xd00], R20 ;  /* 0x000d001400007988 */ /* 0x0103e80008000404 */
[----:B0-----:R-:W3:Y:S04]  /*81f90*/  LDL.LU R16, [R1+0x3b78] ;  /* 0x003b780001107983 */ /* 0x001ee80000300800 */
[----:B-1----:R-:W4:Y:S04]  /*81fa0*/  LDL.LU R20, [R1+0x12e8] ;  /* 0x0012e80001147983 */ /* 0x002f280000300800 */
[----:B----4-:R0:W-:Y:S04]  /*81fb0*/  STL [R1+0x3b6c], R20 ;  /* 0x003b6c1401007387 */ /* 0x0101e80000100800 */
[----:B0-----:R-:W4:Y:S04]  /*81fc0*/  LDL.LU R20, [R1+0x12ec] ;  /* 0x0012ec0001147983 */ /* 0x001f280000300800 */
[----:B----4-:R0:W-:Y:S04]  /*81fd0*/  STL [R1+0x3b70], R20 ;  /* 0x003b701401007387 */ /* 0x0101e80000100800 */
[----:B0-----:R-:W4:Y:S04]  /*81fe0*/  LDL.LU R20, [R1+0x1320] ;  /* 0x0013200001147983 */ /* 0x001f280000300800 */
[----:B--2---:R-:W-:Y:S04]  /*81ff0*/  STS.U16 [R0+UR4+0xd80], R18 ;  /* 0x000d801200007988 */ /* 0x004fe80008000404 */
        /* <DEDUP_REMOVED lines=209> */
[----:B------:R-:W2:Y:S04]  /*82d10*/  LDL.LU R20, [R1+0x15b8] ;  /* 0x0015b80001147983 */ /* 0x000ea80000300800 */
[----:B--2---:R0:W-:Y:S04]  /*82d20*/  STL [R1+0x3b34], R20 ;  /* 0x003b341401007387 */ /* 0x0041e80000100800 */
[----:B0-----:R-:W2:Y:S01]  /*82d30*/  LDL.LU R20, [R1+0x1660] ;  /* 0x0016600001147983 */ /* 0x001ea20000300800 */
[----:B------:R-:W0:Y:S03]  /*82d40*/  S2R R2, SR_TID.X ;  /* 0x0000000000027919 */ /* 0x000e260000002100 */
[----:B--2---:R1:W-:Y:S04]  /*82d50*/  STL [R1+0x3b38], R20 ;  /* 0x003b381401007387 */ /* 0x0043e80000100800 */
[----:B-1----:R-:W2:Y:S04]  /*82d60*/  LDL.LU R20, [R1+0x1664] ;  /* 0x0016640001147983 */ /* 0x002ea80000300800 */
        /* <DEDUP_REMOVED lines=23> */
[----:B----4-:R0:W-:Y:S02]  /*82ee0*/  STS.U16 [R0+UR4+0x1ed80], R3 ;  /* 0x01ed800300007988 */ /* 0x0101e40008000404 */
[----:B0-----:R-:W-:-:S02]  /*82ef0*/  LOP3.LUT R3, R2, 0x60, RZ, 0x3c, !PT ;  /* 0x0000006002037812 */ /* 0x001fc400078e3cff */
        /* <DEDUP_REMOVED lines=25> */
[----:B------:R1:W-:Y:S04]  /*83090*/  STS.U16 [R20+UR4+0x1f580], R19 ;  /* 0x01f5801314007988 */ /* 0x0003e80008000404 */
[----:B------:R3:W-:Y:S04]  /*830a0*/  STS.U16 [R20+UR4+0x1fd00], R22 ;  /* 0x01fd001614007988 */ /* 0x0007e80008000404 */
[----:B------:R3:W-:Y:S04]  /*830b0*/  STS.U16 [R20+UR4+0x1fd80], R24 ;  /* 0x01fd801814007988 */ /* 0x0007e80008000404 */
[----:B0-----:R-:W2:Y:S04]  /*830c0*/  LDL.LU R21, [R1+0x15bc] ;  /* 0x0015bc0001157983 */ /* 0x001ea80000300800 */
[----:B------:R-:W4:Y:S04]  /*830d0*/  LDL.LU R2, [R1+0x15f0] ;  /* 0x0015f00001027983 */ /* 0x000f280000300800 */
[----:B-1----:R-:W2:Y:S04]  /*830e0*/  LDL.LU R19, [R1+0x15f4] ;  /* 0x0015f40001137983 */ /* 0x002ea80000300800 */
[----:B---3--:R-:W3:Y:S04]  /*830f0*/  LDL.LU R22, [R1+0x1628] ;  /* 0x0016280001167983 */ /* 0x008ee80000300800 */
[----:B------:R-:W4:Y:S04]  /*83100*/  LDL.LU R20, [R1+0x3b3c] ;  /* 0x003b3c0001147983 */ /* 0x000f280000300800 */
[----:B------:R-:W2:Y:S04]  /*83110*/  LDL.LU R24, [R1+0x162c] ;  /* 0x00162c0001187983 */ /* 0x000ea80000300800 */
[----:B----4-:R0:W-:Y:S04]  /*83120*/  STS.U16 [R3+UR4+0x600], R20 ;  /* 0x0006001403007988 */ /* 0x0101e80008000404 */
[----:B0-----:R-:W4:Y:S04]  /*83130*/  LDL.LU R20, [R1+0x3b38] ;  /* 0x003b380001147983 */ /* 0x001f280000300800 */
[----:B----4-:R0:W-:Y:S04]  /*83140*/  STS.U16 [R3+UR4+0x680], R20 ;  /* 0x0006801403007988 */ /* 0x0101e80008000404 */
[----:B--2---:R1:W-:Y:S04]  /*83150*/  STS.U16 [R3+UR4+0xe00], R24 ;  /* 0x000e001803007988 */ /* 0x0043e80008000404 */
[----:B0-----:R-:W2:Y:S04]  /*83160*/  LDL.LU R20, [R1+0x3b34] ;  /* 0x003b340001147983 */ /* 0x001ea80000300800 */
[----:B-1----:R-:W4:Y:S04]  /*83170*/  LDL.LU R24, [R1+0x12e0] ;  /* 0x0012e00001187983 */ /* 0x002f280000300800 */
[----:B----4-:R0:W-:Y:S04]  /*83180*/  STL [R1+0x3b28], R24 ;  /* 0x003b281801007387 */ /* 0x0101e80000100800 */
[----:B0-----:R-:W4:Y:S04]  /*83190*/  LDL.LU R24, [R1+0x12e4] ;  /* 0x0012e40001187983 */ /* 0x001f280000300800 */
[----:B----4-:R0:W-:Y:S04]  /*831a0*/  STL [R1+0x3b2c], R24 ;  /* 0x003b2c1801007387 */ /* 0x0101e80000100800 */
[----:B0-----:R-:W4:Y:S04]  /*831b0*/  LDL.LU R24, [R1+0x1318] ;  /* 0x0013180001187983 */ /* 0x001f280000300800 */
[----:B---3--:R-:W-:Y:S04]  /*831c0*/  STS.U16 [R3+UR4+0xe80], R22 ;  /* 0x000e801603007988 */ /* 0x008fe80008000404 */
        /* <DEDUP_REMOVED lines=209> */
[----:B------:R-:W2:Y:S01]  /*83ee0*/  LDL.LU R24, [R1+0x15e8] ;  /* 0x0015e80001187983 */ /* 0x000ea20000300800 */
[----:B------:R-:W0:Y:S03]  /*83ef0*/  S2R R2, SR_TID.X ;  /* 0x0000000000027919 */ /* 0x000e260000002100 */
        /* <DEDUP_REMOVED lines=18> */
[----:B------:R-:W-:Y:S04]  /*84020*/  STS.U16 [R3+UR4+0x1e600], R9 ;  /* 0x01e6000903007988 */ /* 0x000fe80008000404 */
[----:B------:R-:W-:Y:S01]  /*84030*/  STS.U16 [R3+UR4+0x1e680], R8 ;  /* 0x01e6800803007988 */ /* 0x000fe20008000404 */
[----:B0-----:R-:W-:-:S05]  /*84040*/  LOP3.LUT R2, R2, 0x3f, RZ, 0xc0, !PT ;  /* 0x0000003f02027812 */ /* 0x001fca00078ec0ff */
[----:B------:R-:W-:Y:S01]  /*84050*/  IMAD.SHL.U32 R2, R2, 0x2, RZ ;  /* 0x0000000202027824 */ /* 0x000fe200078e00ff */
[----:B------:R-:W-:Y:S04]  /*84060*/  STS.U16 [R3+UR4+0x1ee00], R28 ;  /* 0x01ee001c03007988 */ /* 0x000fe80008000404 */
[C---:B-1----:R-:W-:Y:S01]  /*84070*/  LOP3.LUT R15, R2.reuse, 0x70, RZ, 0x3c, !PT ;  /* 0x00000070020f7812 */ /* 0x042fe200078e3cff */
[----:B--2---:R0:W-:Y:S04]  /*84080*/  STL [R1+0x3af8], R24 ;  /* 0x003af81801007387 */ /* 0x0041e80000100800 */
        /* <DEDUP_REMOVED lines=17> */
[----:B0-----:R-:W-:-:S03]  /*841a0*/  LOP3.LUT R24, R2, 0x60, RZ, 0x3c, !PT ;  /* 0x0000006002187812 */ /* 0x001fc600078e3cff */
[----:B------:R-:W2:Y:S04]  /*841b0*/  LDL.LU R9, [R1+0x13f0] ;  /* 0x0013f00001097983 */ /* 0x000ea80000300800 */
[----:B------:R-:W2:Y:S04]  /*841c0*/  LDL.LU R8, [R1+0x13bc] ;  /* 0x0013bc0001087983 */ /* 0x000ea80000300800 */
[----:B----4-:R0:W-:Y:S04]  /*841d0*/  STS.U16 [R3+UR4+0x1ee80], R0 ;  /* 0x01ee800003007988 */ /* 0x0101e80008000404 */
[----:B------:R-:W4:Y:S04]  /*841e0*/  LDL.LU R28, [R1+0x13b8] ;  /* 0x0013b800011c7983 */ /* 0x000f280000300800 */
[----:B---3--:R1:W-:Y:S04]  /*841f0*/  STS.U16 [R24+UR4+0x1f600], R17 ;  /* 0x01f6001118007988 */ /* 0x0083e80008000404 */
[----:B------:R3:W-:Y:S04]  /*84200*/  STS.U16 [R24+UR4+0x1f680], R13 ;  /* 0x01f6800d18007988 */ /* 0x0007e80008000404 */
[----:B------:R3:W-:Y:S04]  /*84210*/  STS.U16 [R24+UR4+0x1fe00], R29 ;  /* 0x01fe001d18007988 */ /* 0x0007e80008000404 */
[----:B------:R3:W-:Y:S04]  /*84220*/  STS.U16 [R24+UR4+0x1fe80], R26 ;  /* 0x01fe801a18007988 */ /* 0x0007e80008000404 */
[----:B0-----:R-:W4:Y:S04]  /*84230*/  LDL.LU R3, [R1+0x1384] ;  /* 0x0013840001037983 */ /* 0x001f280000300800 */
[----:B------:R-:W4:Y:S04]  /*84240*/  LDL.LU R0, [R1+0x1380] ;  /* 0x0013800001007983 */ /* 0x000f280000300800 */
[----:B-1----:R-:W2:Y:S04]  /*84250*/  LDL.LU R17, [R1+0x15ec] ;  /* 0x0015ec0001117983 */ /* 0x002ea80000300800 */
[----:B------:R-:W4:Y:S04]  /*84260*/  LDL.LU R2, [R1+0x1620] ;  /* 0x0016200001027983 */ /* 0x000f280000300800 */
[----:B---3--:R-:W3:Y:S04]  /*84270*/  LDL.LU R13, [R1+0x1624] ;  /* 0x00162400010d7983 */ /* 0x008ee80000300800 */
[----:B------:R-:W2:Y:S04]  /*84280*/  LDL.LU R29, [R1+0x1658] ;  /* 0x00165800011d7983 */ /* 0x000ea80000300800 */
[----:B------:R-:W4:Y:S04]  /*84290*/  LDL.LU R24, [R1+0x3af8] ;  /* 0x003af80001187983 */ /* 0x000f280000300800 */
[----:B------:R-:W3:Y:S04]  /*842a0*/  LDL.LU R26, [R1+0x165c] ;  /* 0x00165c00011a7983 */ /* 0x000ee80000300800 */
[----:B---3--:R-:W-:Y:S04]  /*842b0*/  STS.U16 [R15+UR4+0x700], R26 ;  /* 0x0007001a0f007988 */ /* 0x008fe80008000404 */
[----:B--2---:R-:W-:Y:S04]  /*842c0*/  STS.U16 [R15+UR4+0x780], R29 ;  /* 0x0007801d0f007988 */ /* 0x004fe80008000404 */
[----:B------:R-:W-:Y:S04]  /*842d0*/  STS.U16 [R15+UR4+0xf00], R13 ;  /* 0x000f000d0f007988 */ /* 0x000fe80008000404 */
        /* <DEDUP_REMOVED lines=22> */
[----:B------:R1:W-:Y:S04]  /*84440*/  STS.U16 [R15+UR4+0x6780], R28 ;  /* 0x0067801c0f007988 */ /* 0x0003e80008000404 */
[----:B0-----:R-:W2:Y:S04]  /*84450*/  LDL.LU R8, [R1+0x134c] ;  /* 0x00134c0001087983 */ /* 0x001ea80000300800 */
[----:B-1----:R-:W3:Y:S04]  /*84460*/  LDL.LU R28, [R1+0x1348] ;  /* 0x00134800011c7983 */ /* 0x002ee80000300800 */
[----:B------:R-:W4:Y:S04]  /*84470*/  LDL.LU R26, [R1+0x1310] ;  /* 0x00131000011a7983 */ /* 0x000f280000300800 */
        /* <DEDUP_REMOVED lines=30> */
[----:B---3--:R1:W-:Y:S04]  /*84660*/  STS.U16 [R15+UR4+0x7780], R28 ;  /* 0x0077801c0f007988 */ /* 0x0083e80008000404 */
[----:B0-----:R-:W2:Y:S04]  /*84670*/  LDL.LU R8, [R1+0x828] ;  /* 0x0008280001087983 */ /* 0x001ea80000300800 */
[----:B-1----:R-:W3:Y:S04]  /*84680*/  LDL.LU R28, [R1+0x7f4] ;  /* 0x0007f400011c7983 */ /* 0x002ee80000300800 */
[----:B----4-:R0:W-:Y:S04]  /*84690*/  STS.U16 [R15+UR4+0x7f00], R26 ;  /* 0x007f001a0f007988 */ /* 0x0101e80008000404 */
[----:B0-----:R-:W4:Y:S04]  /*846a0*/  LDL.LU R26, [R1+0x3af4] ;  /* 0x003af400011a7983 */ /* 0x001f280000300800 */
        /* <DEDUP_REMOVED lines=26> */
[----:B0-----:R-:W4:Y:S04]  /*84850*/  LDL.LU R3, [R1+0x7f0] ;  /* 0x0007f00001037983 */ /* 0x001f280000300800 */
[----:B-1----:R-:W4:Y:S04]  /*84860*/  LDL.LU R0, [R1+0x7bc] ;  /* 0x0007bc0001007983 */ /* 0x002f280000300800 */
[----:B------:R-:W4:Y:S04]  /*84870*/  LDL.LU R26, [R1+0x784] ;  /* 0x00078400011a7983 */ /* 0x000f280000300800 */
[----:B--2---:R-:W-:Y:S04]  /*84880*/  STS.U16 [R15+UR4+0xe780], R8 ;  /* 0x00e780080f007988 */ /* 0x004fe80008000404 */
[----:B---3--:R-:W-:Y:S04]  /*84890*/  STS.U16 [R15+UR4+0xef00], R28 ;  /* 0x00ef001c0f007988 */ /* 0x008fe80008000404 */
        /* <DEDUP_REMOVED lines=56> */
[----:B------:R2:W-:Y:S04]  /*84c20*/  STS.U16 [R15+UR4+0x15780], R9 ;  /* 0x015780090f007988 */ /* 0x0005e80008000404 */
[----:B0-----:R-:W3:Y:S04]  /*84c30*/  LDL.LU R7, [R1+0x420] ;  /* 0x0004200001077983 */ /* 0x001ee80000300800 */
[----:B-1----:R-:W4:Y:S04]  /*84c40*/  LDL.LU R14, [R1+0x41c] ;  /* 0x00041c00010e7983 */ /* 0x002f280000300800 */
[----:B--2---:R-:W2:Y:S04]  /*84c50*/  LDL.LU R9, [R1+0x3dc] ;  /* 0x0003dc0001097983 */ /* 0x004ea80000300800 */
[----:B------:R-:W-:Y:S04]  /*84c60*/  STS.U16 [R15+UR4+0x15f00], R8 ;  /* 0x015f00080f007988 */ /* 0x000fe80008000404 */
[----:B------:R-:W-:Y:S04]  /*84c70*/  STS.U16 [R15+UR4+0x15f80], R28 ;  /* 0x015f801c0f007988 */ /* 0x000fe80008000404 */
[----:B------:R-:W-:Y:S04]  /*84c80*/  STS.U16 [R15+UR4+0x16700], R3 ;  /* 0x016700030f007988 */ /* 0x000fe80008000404 */
[----:B------:R-:W-:Y:S04]  /*84c90*/  STS.U16 [R15+UR4+0x16780], R0 ;  /* 0x016780000f007988 */ /* 0x000fe80008000404 */
[----:B--2---:R0:W-:Y:S04]  /*84ca0*/  STL [R1+0x3aec], R9 ;  /* 0x003aec0901007387 */ /* 0x0041e80000100800 */
[----:B0-----:R-:W2:Y:S04]  /*84cb0*/  LDL.LU R9, [R1+0x3e0] ;  /* 0x0003e00001097983 */ /* 0x001ea80000300800 */
        /* <DEDUP_REMOVED lines=24> */
[----:B---3--:R0:W-:Y:S04]  /*84e40*/  STS.U16 [R15+UR4+0x16f00], R7 ;  /* 0x016f00070f007988 */ /* 0x0081e80008000404 */
[----:B------:R-:W3:Y:S04]  /*84e50*/  LDL.LU R6, [R1+0x60] ;  /* 0x0000600001067983 */ /* 0x000ee80000300800 */
[----:B----4-:R1:W-:Y:S04]  /*84e60*/  STS.U16 [R15+UR4+0x16f80], R14 ;  /* 0x016f800e0f007988 */ /* 0x0103e80008000404 */
[----:B0-----:R-:W4:Y:S04]  /*84e70*/  LDL.LU R7, [R1+0x5c] ;  /* 0x00005c0001077983 */ /* 0x001f280000300800 */
[----:B-1----:R-:W4:Y:S04]  /*84e80*/  LDL.LU R14, [R1+0x20] ;  /* 0x00002000010e7983 */ /* 0x002f280000300800 */
[----:B--2---:R0:W-:Y:S04]  /*84e90*/  STS.U16 [R15+UR4+0x17700], R9 ;  /* 0x017700090f007988 */ /* 0x0041e80008000404 */
[----:B0-----:R-:W2:Y:S04]  /*84ea0*/  LDL.LU R9, [R1+0x3aec] ;  /* 0x003aec0001097983 */ /* 0x001ea80000300800 */
[----:B--2---:R0:W-:Y:S04]  /*84eb0*/  STS.U16 [R15+UR4+0x17780], R9 ;  /* 0x017780090f007988 */ /* 0x0041e80008000404 */
[----:B------:R1:W-:Y:S04]  /*84ec0*/  STS.U16 [R15+UR4+0x17f00], R8 ;  /* 0x017f00080f007988 */ /* 0x0003e80008000404 */
[----:B------:R2:W-:Y:S04]  /*84ed0*/  STS.U16 [R15+UR4+0x17f80], R28 ;  /* 0x017f801c0f007988 */ /* 0x0005e80008000404 */
        /* <DEDUP_REMOVED lines=26> */
[----:B----4-:R0:W-:Y:S04]  /*85080*/  STS.U16 [R15+UR4+0x1d780], R0 ;  /* 0x01d780000f007988 */ /* 0x0101e80008000404 */
[----:B0-----:R-:W4:Y:S04]  /*85090*/  LDL.LU R0, [R1+0x3ad4] ;  /* 0x003ad40001007983 */ /* 0x001f280000300800 */
[----:B---3--:R0:W-:Y:S04]  /*850a0*/  STS.U16 [R15+UR4+0x1df00], R3 ;  /* 0x01df00030f007988 */ /* 0x0081e80008000404 */
[----:B0-----:R-:W3:Y:S04]  /*850b0*/  LDL.LU R3, [R1+0x3ad0] ;  /* 0x003ad00001037983 */ /* 0x001ee80000300800 */
[----:B------:R-:W-:Y:S04]  /*850c0*/  STS.U16 [R15+UR4+0x1df80], R5 ;  /* 0x01df80050f007988 */ /* 0x000fe80008000404 */
[----:B------:R-:W-:Y:S04]  /*850d0*/  STS.U16 [R15+UR4+0x1e700], R6 ;  /* 0x01e700060f007988 */ /* 0x000fe80008000404 */
[----:B------:R-:W-:Y:S04]  /*850e0*/  STS.U16 [R15+UR4+0x1e780], R7 ;  /* 0x01e780070f007988 */ /* 0x000fe80008000404 */
[----:B------:R-:W-:Y:S04]  /*850f0*/  STS.U16 [R15+UR4+0x1ef00], R14 ;  /* 0x01ef000e0f007988 */ /* 0x000fe80008000404 */
[----:B--2---:R0:W-:Y:S04]  /*85100*/  STS.U16 [R15+UR4+0x1ef80], R28 ;  /* 0x01ef801c0f007988 */ /* 0x0041e80008000404 */
[----:B------:R-:W-:Y:S04]  /*85110*/  STS.U16 [R15+UR4+0x1f700], R8 ;  /* 0x01f700080f007988 */ /* 0x000fe80008000404 */
[----:B------:R-:W-:Y:S04]  /*85120*/  STS.U16 [R15+UR4+0x1f780], R9 ;  /* 0x01f780090f007988 */ /* 0x000fe80008000404 */
[----:B0-----:R-:W2:Y:S01]  /*85130*/  LDL.LU R28, [R1+0x3acc] ;  /* 0x003acc00011c7983 */ /* 0x001ea20000300800 */
[----:B------:R-:W0:Y:S03]  /*85140*/  S2R R2, SR_TID.X ;  /* 0x0000000000027919 */ /* 0x000e260000002100 */
[----:B----4-:R1:W-:Y:S04]  /*85150*/  STS.U16 [R15+UR4+0x1ff00], R0 ;  /* 0x01ff00000f007988 */ /* 0x0103e80008000404 */
[----:B-1----:R-:W4:Y:S04]  /*85160*/  LDL.LU R0, [R1+0x3ac8] ;  /* 0x003ac80001007983 */ /* 0x002f280000300800 */
[----:B---3--:R1:W-:Y:S02]  /*85170*/  STS.U16 [R15+UR4+0x1ff80], R3 ;  /* 0x01ff80030f007988 */ /* 0x0083e40008000404 */
[----:B-1----:R-:W1:Y:S01]  /*85180*/  LDC R3, c[0x0][0x23c] ;  /* 0x00008f00ff037b82 */ /* 0x002e620000000800 */
[----:B0-----:R-:W-:-:S05]  /*85190*/  LOP3.LUT R2, R2, 0x3f, RZ, 0xc0, !PT ;  /* 0x0000003f02027812 */ /* 0x001fca00078ec0ff */
[----:B------:R-:W-:Y:S02]  /*851a0*/  IMAD.SHL.U32 R2, R2, 0x2, RZ ;  /* 0x0000000202027824 */ /* 0x000fe400078e00ff */
[----:B-1----:R-:W-:-:S04]  /*851b0*/  IMAD.SHL.U32 R3, R3, 0x80, RZ ;  /* 0x0000008003037824 */ /* 0x002fc800078e00ff */
[----:B------:R-:W-:Y:S01]  /*851c0*/  IMAD.SHL.U32 R3, R3, 0x2, RZ ;  /* 0x0000000203037824 */ /* 0x000fe200078e00ff */
[----:B------:R-:W-:Y:S06]  /*851d0*/  BAR.SYNC.DEFER_BLOCKING 0x0 ;  /* 0x0000000000007b1d */ /* 0x000fec0000010000 */
[----:B------:R-:W0:Y:S01]  /*851e0*/  S2R R15, SR_TID.X ;  /* 0x00000000000f7919 */ /* 0x000e220000002100 */
[----:B------:R-:W1:Y:S01]  /*851f0*/  S2R R21, SR_TID.X ;  /* 0x0000000000157919 */ /* 0x000e620000002100 */
[----:B----4-:R-:W-:Y:S04]  /*85200*/  STL [R1+0x3b10], R0 ;  /* 0x003b100001007387 */ /* 0x010fe80000100800 */
[----:B--2---:R-:W2:Y:S04]  /*85210*/  LDSM.16.M88.4 R8, [R28+UR4] ;  /* 0x000000041c08783b */ /* 0x004ea80008000200 */
[----:B------:R-:W-:Y:S01]  /*85220*/  LDSM.16.M88.4 R24, [R28+UR4+0x4000] ;  /* 0x004000041c18783b */ /* 0x000fe20008000200 */
[----:B0-----:R-:W-:Y:S01]  /*85230*/  LOP3.LUT R15, R15, 0x7, RZ, 0xc0, !PT ;  /* 0x000000070f0f7812 */ /* 0x001fe200078ec0ff */
[----:B-1----:R-:W-:-:S04]  /*85240*/  IMAD.SHL.U32 R29, R21, 0x2, RZ ;  /* 0x00000002151d7824 */ /* 0x002fc800078e00ff */
[----:B------:R-:W-:Y:S02]  /*85250*/  IMAD R20, R15, 0x90, RZ ;  /* 0x000000900f147824 */ /* 0x000fe400078e02ff */
[C---:B------:R-:W-:Y:S01]  /*85260*/  IMAD.SHL.U32 R23, R21.reuse, 0x40, RZ ;  /* 0x0000004015177824 */ /* 0x040fe200078e00ff */
[----:B------:R-:W-:Y:S01]  /*85270*/  LDSM.16.M88.4 R12, [R28+UR4+0x3000] ;  /* 0x003000041c0c783b */ /* 0x000fe20008000200 */
[----:B------:R-:W-:Y:S01]  /*85280*/  IMAD.SHL.U32 R3, R21, 0x2, RZ ;  /* 0x0000000215037824 */ /* 0x000fe200078e00ff */
[----:B------:R-:W-:-:S04]  /*85290*/  LOP3.LUT R29, R20, 0x10, R29, 0x78, !PT ;  /* 0x00000010141d7812 */ /* 0x000fc800078e781d */
[----:B------:R-:W-:Y:S02]  /*852a0*/  LOP3.LUT R29, R29, 0x400, R23, 0xf8, !PT ;  /* 0x000004001d1d7812 */ /* 0x000fe400078ef817 */
[----:B------:R-:W-:-:S03]  /*852b0*/  LOP3.LUT R3, R20, 0x10, R3, 0x78, !PT ;  /* 0x0000001014037812 */ /* 0x000fc600078e7803 */
[----:B------:R-:W-:Y:S01]  /*852c0*/  STL [R1+0x8564], R29 ;  /* 0x0085641d01007387 */ /* 0x000fe20000100800 */
[----:B------:R-:W-:-:S03]  /*852d0*/  LOP3.LUT R3, R3, 0x400, R23, 0xf8, !PT ;  /* 0x0000040003037812 */ /* 0x000fc600078ef817 */
[----:B--2---:R-:W-:Y:S01]  /*852e0*/  STL.64 [R1+0x1a0], R8 ;  /* 0x0001a00801007387 */ /* 0x004fe20000100a00 */
[----:B------:R-:W-:Y:S01]  /*852f0*/  IMAD.MOV.U32 R5, RZ, RZ, R8 ;  /* 0x000000ffff057224 */ /* 0x000fe200078e0008 */
[----:B------:R-:W-:Y:S01]  /*85300*/  LOP3.LUT R3, R3, 0x20, RZ, 0x3c, !PT ;  /* 0x0000002003037812 */ /* 0x000fe200078e3cff */
[----:B------:R-:W-:Y:S01]  /*85310*/  IMAD.MOV.U32 R4, RZ, RZ, R9 ;  /* 0x000000ffff047224 */ /* 0x000fe200078e0009 */
[----:B------:R-:W-:Y:S04]  /*85320*/  STL.64 [R1+0x1a8], R10 ;  /* 0x0001a80a01007387 */ /* 0x000fe80000100a00 */
[----:B------:R-:W0:Y:S04]  /*85330*/  LDSM.16.M88.4 R8, [R28+UR4+0x1000] ;  /* 0x001000041c08783b */ /* 0x000e280008000200 */
[----:B------:R-:W-:Y:S04]  /*85340*/  LDSM.16.MT88.4 R16, [R29+UR4+0x20000] ;  /* 0x020000041d10783b */ /* 0x000fe80008004200 */
[----:B0-----:R-:W-:Y:S01]  /*85350*/  STL.64 [R1+0x190], R8 ;  /* 0x0001900801007387 */ /* 0x001fe20000100a00 */
[----:B------:R-:W-:-:S03]  /*85360*/  IMAD.MOV.U32 R2, RZ, RZ, R9 ;  /* 0x000000ffff027224 */ /* 0x000fc600078e0009 */
[----:B------:R-:W-:Y:S04]  /*85370*/  STL.64 [R1+0x198], R10 ;  /* 0x0001980a01007387 */ /* 0x000fe80000100a00 */
[----:B------:R-:W0:Y:S04]  /*85380*/  LDSM.16.M88.4 R8, [R28+UR4+0x2000] ;  /* 0x002000041c08783b */ /* 0x000e280008000200 */
[----:B0-----:R-:W-:Y:S04]  /*85390*/  STL.64 [R1+0x180], R8 ;  /* 0x0001800801007387 */ /* 0x001fe80000100a00 */
[----:B------:R-:W-:Y:S04]  /*853a0*/  STL.64 [R1+0x188], R10 ;  /* 0x0001880a01007387 */ /* 0x000fe80000100a00 */
[----:B------:R-:W0:Y:S04]  /*853b0*/  LDSM.16.M88.4 R8, [R28+UR4+0x5000] ;  /* 0x005000041c08783b */ /* 0x000e280008000200 */
[----:B------:R1:W-:Y:S04]  /*853c0*/  STL.64 [R1+0x170], R12 ;  /* 0x0001700c01007387 */ /* 0x0003e80000100a00 */
[----:B------:R-:W-:Y:S04]  /*853d0*/  STL.64 [R1+0x178], R14 ;  /* 0x0001780e01007387 */ /* 0x000fe80000100a00 */
[----:B------:R-:W-:Y:S04]  /*853e0*/  STL.64 [R1+0x160], R24 ;  /* 0x0001601801007387 */ /* 0x000fe80000100a00 */
[----:B------:R-:W-:Y:S04]  /*853f0*/  STL.64 [R1+0x168], R26 ;  /* 0x0001681a01007387 */ /* 0x000fe80000100a00 */
[----:B------:R-:W-:Y:S04]  /*85400*/  LDSM.16.M88.4 R24, [R28+UR4+0x7000] ;  /* 0x007000041c18783b */ /* 0x000fe80008000200 */
[----:B0-----:R-:W-:Y:S01]  /*85410*/  STL.64 [R1+0x150], R8 ;  /* 0x0001500801007387 */ /* 0x001fe20000100a00 */
[----:B-1----:R-:W-:-:S02]  /*85420*/  IMAD.MOV.U32 R13, RZ, RZ, R8 ;  /* 0x000000ffff0d7224 */ /* 0x002fc400078e0008 */
[----:B------:R-:W-:Y:S01]  /*85430*/  IMAD.MOV.U32 R12, RZ, RZ, R9 ;  /* 0x000000ffff0c7224 */ /* 0x000fe200078e0009 */
[----:B------:R-:W-:Y:S04]  /*85440*/  STL.64 [R1+0x158], R10 ;  /* 0x0001580a01007387 */ /* 0x000fe80000100a00 */
[----:B------:R-:W0:Y:S04]  /*85450*/  LDSM.16.M88.4 R8, [R28+UR4+0x6000] ;  /* 0x006000041c08783b */ /* 0x000e280008000200 */
[----:B0-----:R-:W-:Y:S04]  /*85460*/  STL.64 [R1+0x140], R8 ;  /* 0x0001400801007387 */ /* 0x001fe80000100a00 */
[----:B------:R-:W-:Y:S04]  /*85470*/  STL.64 [R1+0x148], R10 ;  /* 0x0001480a01007387 */ /* 0x000fe80000100a00 */
[----:B------:R-:W0:Y:S04]  /*85480*/  LDSM.16.M88.4 R8, [R28+UR4+0x8000] ;  /* 0x008000041c08783b */ /* 0x000e280008000200 */
[----:B------:R-:W-:Y:S04]  /*85490*/  STL.64 [R1+0x130], R24 ;  /* 0x0001301801007387 */ /* 0x000fe80000100a00 */
[----:B------:R-:W-:Y:S04]  /*854a0*/  STL.64 [R1+0x138], R26 ;  /* 0x0001381a01007387 */ /* 0x000fe80000100a00 */
[----:B------:R-:W1:Y:S04]  /*854b0*/  LDSM.16.M88.4 R24, [R28+UR4+0x9000] ;  /* 0x009000041c18783b */ /* 0x000e680008000200 */
[----:B0-----:R-:W-:Y:S04]  /*854c0*/  STL.64 [R1+0x120], R8 ;  /* 0x0001200801007387 */ /* 0x001fe80000100a00 */
[----:B------:R-:W-:Y:S04]  /*854d0*/  STL.64 [R1+0x128], R10 ;  /* 0x0001280a01007387 */ /* 0x000fe80000100a00 */
[----:B------:R-:W0:Y:S04]  /*854e0*/  LDSM.16.M88.4 R8, [R28+UR4+0xa000] ;  /* 0x00a000041c08783b */ /* 0x000e280008000200 */
[----:B-1----:R-:W-:Y:S04]  /*854f0*/  STL.64 [R1+0x110], R24 ;  /* 0x0001101801007387 */ /* 0x002fe80000100a00 */
        /* <DEDUP_REMOVED lines=25> */
[----:B------:R-:W-:Y:S04]  /*85690*/  LDSM.16.M88.4 R24, [R28+UR4+0x14000] ;  /* 0x014000041c18783b */ /* 0x000fe80008000200 */
[----:B0-----:R-:W-:Y:S01]  /*856a0*/  STL.64 [R1+0x80], R8 ;  /* 0x0000800801007387 */ /* 0x001fe20000100a00 */
[----:B------:R-:W-:-:S02]  /*856b0*/  IMAD.MOV.U32 R29, RZ, RZ, R8 ;  /* 0x000000ffff1d7224 */ /* 0x000fc400078e0008 */
[----:B------:R-:W-:Y:S01]  /*856c0*/  IMAD.MOV.U32 R0, RZ, RZ, R9 ;  /* 0x000000ffff007224 */ /* 0x000fe200078e0009 */
[----:B------:R-:W-:Y:S04]  /*856d0*/  STL.64 [R1+0x88], R10 ;  /* 0x0000880a01007387 */ /* 0x000fe80000100a00 */
[----:B------:R-:W0:Y:S04]  /*856e0*/  LDSM.16.M88.4 R8, [R28+UR4+0x13000] ;  /* 0x013000041c08783b */ /* 0x000e280008000200 */
[----:B------:R-:W-:Y:S04]  /*856f0*/  STL [R1+0x8acc], R0 ;  /* 0x008acc0001007387 */ /* 0x000fe80000100800 */
[----:B------:R-:W-:Y:S04]  /*85700*/  STL [R1+0x8ac8], R29 ;  /* 0x008ac81d01007387 */ /* 0x000fe80000100800 */
[----:B0-----:R-:W-:Y:S04]  /*85710*/  STL.64 [R1+0x70], R8 ;  /* 0x0000700801007387 */ /* 0x001fe80000100a00 */
[----:B------:R-:W-:Y:S04]  /*85720*/  STL.64 [R1+0x78], R10 ;  /* 0x0000780a01007387 */ /* 0x000fe80000100a00 */
[----:B------:R-:W0:Y:S04]  /*85730*/  LDSM.16.M88.4 R8, [R28+UR4+0x15000] ;  /* 0x015000041c08783b */ /* 0x000e280008000200 */
[----:B------:R-:W-:Y:S04]  /*85740*/  STL.64 [R1+0x60], R24 ;  /* 0x0000601801007387 */ /* 0x000fe80000100a00 */
[----:B------:R-:W-:Y:S04]  /*85750*/  STL.64 [R1+0x68], R26 ;  /* 0x0000681a01007387 */ /* 0x000fe80000100a00 */
[----:B------:R-:W-:Y:S04]  /*85760*/  LDSM.16.M88.4 R24, [R28+UR4+0x17000] ;  /* 0x017000041c18783b */ /* 0x000fe80008000200 */
[----:B0-----:R-:W-:Y:S01]  /*85770*/  STL.64 [R1+0x50], R8 ;  /* 0x0000500801007387 */ /* 0x001fe20000100a00 */
[----:B------:R-:W-:-:S02]  /*85780*/  IMAD.MOV.U32 R0, RZ, RZ, R8 ;  /* 0x000000ffff007224 */ /* 0x000fc400078e0008 */
        /* <DEDUP_REMOVED lines=11> */
[----:B------:R-:W-:Y:S04]  /*85840*/  LDSM.16.M88.4 R8, [R28+UR4+0x1a000] ;  /* 0x01a000041c08783b */ /* 0x000fe80008000200 */
[----:B-1----:R-:W-:Y:S04]  /*85850*/  STL.64 [R1+0x10], R24 ;  /* 0x0000101801007387 */ /* 0x002fe80000100a00 */
[----:B------:R-:W-:Y:S04]  /*85860*/  STL.64 [R1+0x18], R26 ;  /* 0x0000181a01007387 */ /* 0x000fe80000100a00 */
[----:B------:R-:W0:Y:S04]  /*85870*/  LDSM.16.M88.4 R24, [R28+UR4+0x1b000] ;  /* 0x01b000041c18783b */ /* 0x000e280008000200 */
[----:B0-----:R-:W-:Y:S04]  /*85880*/  STL.64 [R1+0x89b0], R26 ;  /* 0x0089b01a01007387 */ /* 0x001fe80000100a00 */
[----:B------:R-:W-:Y:S04]  /*85890*/  STL.64 [R1], R8 ;  /* 0x0000000801007387 */ /* 0x000fe80000100a00 */
[----:B------:R-:W-:Y:S04]  /*858a0*/  STL.64 [R1+0x8], R10 ;  /* 0x0000080a01007387 */ /* 0x000fe80000100a00 */
[----:B------:R-:W0:Y:S04]  /*858b0*/  LDSM.16.M88.4 R8, [R28+UR4+0x1c000] ;  /* 0x01c000041c08783b */ /* 0x000e280008000200 */
[----:B------:R1:W-:Y:S02]  /*858c0*/  STL.64 [R1+0x89a8], R24 ;  /* 0x0089a81801007387 */ /* 0x0003e40000100a00 */
[----:B-1----:R-:W-:-:S02]  /*858d0*/  IMAD.MOV.U32 R24, RZ, RZ, R13 ;  /* 0x000000ffff187224 */ /* 0x002fc400078e000d */
[----:B------:R-:W-:Y:S02]  /*858e0*/  IMAD.MOV.U32 R25, RZ, RZ, R12 ;  /* 0x000000ffff197224 */ /* 0x000fe400078e000c */
[----:B------:R-:W-:Y:S04]  /*858f0*/  LDSM.16.MT88.4 R12, [R3+UR4+0x20000] ;  /* 0x02000004030c783b */ /* 0x000fe80008004200 */
[----:B0-----:R-:W-:Y:S04]  /*85900*/  STL [R1+0x85e0], R10 ;  /* 0x0085e00a01007387 */ /* 0x001fe80000100800 */
[----:B------:R-:W-:Y:S04]  /*85910*/  STL [R1+0x85dc], R11 ;  /* 0x0085dc0b01007387 */ /* 0x000fe80000100800 */
[----:B------:R-:W-:Y:S04]  /*85920*/  STL.64 [R1+0x8ae0], R8 ;  /* 0x008ae00801007387 */ /* 0x000fe80000100a00 */
[----:B------:R-:W-:Y:S04]  /*85930*/  STL [R1+0x8950], R23 ;  /* 0x0089501701007387 */ /* 0x000fe80000100800 */
[----:B------:R0:W-:Y:S04]  /*85940*/  STL.64 [R1+0x8948], R20 ;  /* 0x0089481401007387 */ /* 0x0001e80000100a00 */
[----:B------:R-:W1:Y:S01]  /*85950*/  LDSM.16.M88.4 R8, [R28+UR4+0x1e000] ;  /* 0x01e000041c08783b */ /* 0x000e620008000200 */
[----:B0-----:R-:W-:-:S02]  /*85960*/  IMAD.MOV.U32 R20, RZ, RZ, R5 ;  /* 0x000000ffff147224 */ /* 0x001fc400078e0005 */
[----:B------:R-:W-:Y:S02]  /*85970*/  IMAD.MOV.U32 R21, RZ, RZ, R4 ;  /* 0x000000ffff157224 */ /* 0x000fe400078e0004 */
[----:B------:R-:W0:Y:S01]  /*85980*/  LDSM.16.M88.4 R4, [R28+UR4+0x1d000] ;  /* 0x01d000041c04783b */ /* 0x000e220008000200 */
[----:B-1----:R-:W-:Y:S02]  /*85990*/  IMAD.MOV.U32 R23, RZ, RZ, R8 ;  /* 0x000000ffff177224 */ /* 0x002fe400078e0008 */
[----:B------:R-:W-:Y:S01]  /*859a0*/  IMAD.MOV.U32 R22, RZ, RZ, R9 ;  /* 0x000000ffff167224 */ /* 0x000fe200078e0009 */
[----:B0-----:R-:W-:Y:S04]  /*859b0*/  STL [R1+0x811c], R6 ;  /* 0x00811c0601007387 */ /* 0x001fe80000100800 */
[----:B------:R-:W-:Y:S04]  /*859c0*/  STL [R1+0x8118], R7 ;  /* 0x0081180701007387 */ /* 0x000fe80000100800 */
[----:B------:R-:W-:Y:S04]  /*859d0*/  STL.64 [R1+0x8af8], R4 ;  /* 0x008af80401007387 */ /* 0x000fe80000100a00 */
[----:B------:R-:W0:Y:S04]  /*859e0*/  LDSM.16.M88.4 R4, [R28+UR4+0x1f000] ;  /* 0x01f000041c04783b */ /* 0x000e280008000200 */
[----:B------:R-:W-:Y:S04]  /*859f0*/  STL.64 [R1+0x1c0], R8 ;  /* 0x0001c00801007387 */ /* 0x000fe80000100a00 */
[----:B------:R-:W-:Y:S01]  /*85a00*/  STL.64 [R1+0x1c8], R10 ;  /* 0x0001c80a01007387 */ /* 0x000fe20000100a00 */
[----:B0-----:R-:W-:Y:S01]  /*85a10*/  IMAD.MOV.U32 R27, RZ, RZ, R4 ;  /* 0x000000ffff1b7224 */ /* 0x001fe200078e0004 */
[----:B------:R-:W-:-:S02]  /*85a20*/  MOV R26, R5 ;  /* 0x00000005001a7202 */ /* 0x000fc40000000f00 */
[----:B------:R0:W-:Y:S04]  /*85a30*/  STL.64 [R1+0x1b0], R4 ;  /* 0x0001b00401007387 */ /* 0x0001e80000100a00 */
[----:B------:R1:W-:Y:S04]  /*85a40*/  STL.64 [R1+0x1b8], R6 ;  /* 0x0001b80601007387 */ /* 0x0003e80000100a00 */
[----:B------:R-:W-:Y:S04]  /*85a50*/  STL.64 [R1+0x8a08], R26 ;  /* 0x008a081a01007387 */ /* 0x000fe80000100a00 */
[----:B0-----:R-:W2:Y:S04]  /*85a60*/  LDL.LU.64 R4, [R1+0x1170] ;  /* 0x0011700001047983 */ /* 0x001ea80000300a00 */
[----:B-1----:R-:W2:Y:S04]  /*85a70*/  LDL.LU.64 R6, [R1+0x1178] ;  /* 0x0011780001067983 */ /* 0x002ea80000300a00 */
[----:B------:R-:W3:Y:S04]  /*85a80*/  LDL.LU.64 R8, [R1+0x1140] ;  /* 0x0011400001087983 */ /* 0x000ee80000300a00 */
[----:B------:R-:W3:Y:S04]  /*85a90*/  LDL.LU.64 R10, [R1+0x1148] ;  /* 0x00114800010a7983 */ /* 0x000ee80000300a00 */
[----:B------:R0:W-:Y:S04]  /*85aa0*/  STL.64 [R1+0x8ad0], R24 ;  /* 0x008ad01801007387 */ /* 0x0001e80000100a00 */
[----:B0-----:R-:W4:Y:S04]  /*85ab0*/  LDL.LU.64 R24, [R1+0x1190] ;  /* 0x0011900001187983 */ /* 0x001f280000300a00 */
[----:B------:R-:W4:Y:S04]  /*85ac0*/  LDL.LU.64 R26, [R1+0x1198] ;  /* 0x00119800011a7983 */ /* 0x000f280000300a00 */
[----:B------:R-:W-:Y:S04]  /*85ad0*/  STL [R1+0x7b38], R28 ;  /* 0x007b381c01007387 */ /* 0x000fe80000100800 */
[----:B------:R-:W-:Y:S04]  /*85ae0*/  STL.64 [R1+0x8968], R14 ;  /* 0x0089680e01007387 */ /* 0x000fe80000100a00 */
[----:B------:R0:W-:Y:S04]  /*85af0*/  STL.64 [R1+0x8960], R12 ;  /* 0x0089600c01007387 */ /* 0x0001e80000100a00 */
[----:B0-----:R-:W2:Y:S01]  /*85b00*/  LDL R12, [R1+0x190] ;  /* 0x00019000010c7983 */ /* 0x001ea20000100800 */
[----:B------:R-:W-:-:S03]  /*85b10*/  IMAD.MOV.U32 R13, RZ, RZ, R2 ;  /* 0x000000ffff0d7224 */ /* 0x000fc600078e0002 */
[----:B------:R-:W-:Y:S01]  /*85b20*/  STL [R1+0x8364], R3 ;  /* 0x0083640301007387 */ /* 0x000fe20000100800 */
[----:B----4-:R-:W-:-:S15]  /*85b30*/  HMMA.16816.F32 R24, R16, R20, R24 ;  /* 0x000000141018723c */ /* 0x010fde0000001818 */
[----:B------:R-:W-:-:S08]  /*85b40*/  NOP ;  /* 0x0000000000007918 */ /* 0x000fd00000000000 */
[----:B------:R0:W-:Y:S01]  /*85b50*/  STL.64 [R1+0x980], R24 ;  /* 0x0009801801007387 */ /* 0x0001e20000100a00 */
[----:B------:R-:W-:-:S03]  /*85b60*/  IMAD.MOV.U32 R2, RZ, RZ, R27 ;  /* 0x000000ffff027224 */ /* 0x000fc600078e001b */
[----:B------:R1:W-:Y:S04]  /*85b70*/  STL [R1+0x988], R26 ;  /* 0x0009881a01007387 */ /* 0x0003e80000100800 */
[----:B0-----:R-:W4:Y:S04]  /*85b80*/  LDL.LU.64 R24, [R1+0x10f0] ;  /* 0x0010f00001187983 */ /* 0x001f280000300a00 */
[----:B-1----:R-:W3:Y:S01]  /*85b90*/  LDL.LU.64 R26, [R1+0x10f8] ;  /* 0x0010f800011a7983 */ /* 0x002ee20000300a00 */
[C---:B--2---:R-:W-:Y:S03]  /*85ba0*/  HMMA.16816.F32 R12, R16.reuse, R12, R4 ;  /* 0x0000000c100c723c */ /* 0x044fe60000001804 */
[----:B---3--:R-:W-:Y:S04]  /*85bb0*/  STL.64 [R1+0x8af0], R26 ;  /* 0x008af01a01007387 */ /* 0x008fe80000100a00 */
[----:B----4-:R0:W-:Y:S04]  /*85bc0*/  STL.64 [R1+0x8ae8], R24 ;  /* 0x008ae81801007387 */ /* 0x0101e80000100a00 */
[----:B0-----:R-:W2:Y:S04]  /*85bd0*/  LDL.64 R24, [R1+0x180] ;  /* 0x0001800001187983 */ /* 0x001ea80000100a00 */
[----:B------:R0:W-:Y:S04]  /*85be0*/  STL.64 [R1+0x8970], R20 ;  /* 0x0089701401007387 */ /* 0x0001e80000100a00 */
[----:B------:R-:W-:Y:S04]  /*85bf0*/  STL.64 [R1+0x8a10], R22 ;  /* 0x008a101601007387 */ /* 0x000fe80000100a00 */
[----:B0-----:R-:W3:Y:S01]  /*85c00*/  LDL.64 R20, [R1+0x160] ;  /* 0x0001600001147983 */ /* 0x001ee20000100a00 */
[----:B--2---:R-:W-:Y:S06]  /*85c10*/  HMMA.16816.F32 R8, R16, R24, R8 ;  /* 0x000000181008723c */ /* 0x004fec0000001808 */
[----:B------:R-:W-:-:S02]  /*85c20*/  IMAD.MOV.U32 R7, RZ, RZ, R24 ;  /* 0x000000ffff077224 */ /* 0x000fc400078e0018 */
[----:B------:R-:W-:Y:S01]  /*85c30*/  IMAD.MOV.U32 R6, RZ, RZ, R25 ;  /* 0x000000ffff067224 */ /* 0x000fe200078e0019 */
[----:B---3--:R0:W-:Y:S04]  /*85c40*/  STL.64 [R1+0x8ad8], R20 ;  /* 0x008ad81401007387 */ /* 0x0081e80000100a00 */
[----:B0-----:R-:W2:Y:S04]  /*85c50*/  LDL.64 R20, [R1+0x170] ;  /* 0x0001700001147983 */ /* 0x001ea80000100a00 */
[----:B------:R-:W-:Y:S04]  /*85c60*/  STL [R1+0x8330], R2 ;  /* 0x0083300201007387 */ /* 0x000fe80000100800 */
[----:B------:R-:W3:Y:S04]  /*85c70*/  LDL.LU.64 R4, [R1+0x8af8] ;  /* 0x008af80001047983 */ /* 0x000ee80000300a00 */
[----:B------:R0:W-:Y:S04]  /*85c80*/  STL.64 [R1+0x970], R12 ;  /* 0x0009700c01007387 */ /* 0x0001e80000100a00 */
[----:B------:R1:W-:Y:S04]  /*85c90*/  STL.64 [R1+0x978], R14 ;  /* 0x0009780e01007387 */ /* 0x0003e80000100a00 */
[----:B0-----:R-:W4:Y:S04]  /*85ca0*/  LDL.LU.64 R12, [R1+0x1080] ;  /* 0x00108000010c7983 */ /* 0x001f280000300a00 */
[----:B-1----:R-:W4:Y:S04]  /*85cb0*/  LDL.LU.64 R14, [R1+0x1088] ;  /* 0x00108800010e7983 */ /* 0x002f280000300a00 */
[----:B------:R-:W4:Y:S04]  /*85cc0*/  LDL.LU.64 R26, [R1+0x8af0] ;  /* 0x008af000011a7983 */ /* 0x000f280000300a00 */
[----:B------:R-:W4:Y:S01]  /*85cd0*/  LDL.LU.64 R24, [R1+0x8ae8] ;  /* 0x008ae80001187983 */ /* 0x000f220000300a00 */
[----:B------:R-:W-:-:S03]  /*85ce0*/  IMAD.MOV.U32 R2, RZ, RZ, R9 ;  /* 0x000000ffff027224 */ /* 0x000fc600078e0009 */
[----:B------:R0:W-:Y:S04]  /*85cf0*/  STL [R1+0x960], R8 ;  /* 0x0009600801007387 */ /* 0x0001e80000100800 */
[----:B------:R2:W-:Y:S04]  /*85d00*/  STL.64 [R1+0x968], R10 ;  /* 0x0009680a01007387 */ /* 0x0005e80000100a00 */
[----:B0-----:R-:W4:Y:S04]  /*85d10*/  LDL.LU.64 R8, [R1+0x8ae0] ;  /* 0x008ae00001087983 */ /* 0x001f280000300a00 */
[----:B------:R-:W-:Y:S01]  /*85d20*/  STL.64 [R1+0x89a0], R6 ;  /* 0x0089a00601007387 */ /* 0x000fe20000100a00 */
[----:B--2---:R-:W-:-:S03]  /*85d30*/  IMAD.MOV.U32 R10, RZ, RZ, R20 ;  /* 0x000000ffff0a7224 */ /* 0x004fc600078e0014 */
[----:B---3--:R0:W-:Y:S04]  /*85d40*/  STL.64 [R1+0x8998], R4 ;  /* 0x0089980401007387 */ /* 0x0081e80000100a00 */
[----:B0-----:R-:W2:Y:S04]  /*85d50*/  LDL.LU.64 R4, [R1+0x10b0] ;  /* 0x0010b00001047983 */ /* 0x001ea80000300a00 */
[----:B------:R-:W2:Y:S04]  /*85d60*/  LDL.LU.64 R6, [R1+0x10b8] ;  /* 0x0010b80001067983 */ /* 0x000ea80000300a00 */
[----:B------:R0:W-:Y:S01]  /*85d70*/  STL [R1+0x8360], R2 ;  /* 0x0083600201007387 */ /* 0x0001e20000100800 */
[----:B----4-:R-:W-:Y:S06]  /*85d80*/  HMMA.16816.F32 R24, R16, R20, R24 ;  /* 0x000000141018723c */ /* 0x010fec0000001818 */
[----:B0-----:R-:W-:-:S02]  /*85d90*/  IMAD.MOV.U32 R2, RZ, RZ, R21 ;  /* 0x000000ffff027224 */ /* 0x001fc400078e0015 */
[----:B------:R-:W2:-:S15]  /*85da0*/  LDL.LU.64 R20, [R1+0x8ad8] ;  /* 0x008ad80001147983 */ /* 0x000e9e0000300a00 */
[----:B------:R0:W-:Y:S01]  /*85db0*/  STL [R1+0x950], R24 ;  /* 0x0009501801007387 */ /* 0x0001e20000100800 */
[----:B------:R-:W-:-:S03]  /*85dc0*/  IMAD.MOV.U32 R3, RZ, RZ, R25 ;  /* 0x000000ffff037224 */ /* 0x000fc600078e0019 */
[----:B------:R-:W-:Y:S04]  /*85dd0*/  STL.64 [R1+0x958], R26 ;  /* 0x0009581a01007387 */ /* 0x000fe80000100a00 */
[----:B0-----:R-:W3:Y:S04]  /*85de0*/  LDL.LU.64 R24, [R1+0x8ad0] ;  /* 0x008ad00001187983 */ /* 0x001ee80000300a00 */
[----:B------:R-:W-:Y:S01]  /*85df0*/  STL [R1+0x84a8], R3 ;  /* 0x0084a80301007387 */ /* 0x000fe20000100800 */
[----:B--2---:R-:W-:Y:S06]  /*85e00*/  HMMA.16816.F32 R4, R16, R20, R4 ;  /* 0x000000141004723c */ /* 0x004fec0000001804 */
[----:B------:R-:W-:-:S05]  /*85e10*/  IMAD.MOV.U32 R11, RZ, RZ, R21 ;  /* 0x000000ffff0b7224 */ /* 0x000fca00078e0015 */
[----:B------:R-:W-:-:S12]  /*85e20*/  STL.64 [R1+0x89c0], R10 ;  /* 0x0089c00a01007387 */ /* 0x000fd80000100a00 */
[----:B------:R-:W-:Y:S04]  /*85e30*/  STL.64 [R1+0x940], R4 ;  /* 0x0009400401007387 */ /* 0x000fe80000100a00 */
[----:B------:R3:W-:Y:S04]  /*85e40*/  STL.64 [R1+0x948], R6 ;  /* 0x0009480601007387 */ /* 0x0007e80000100a00 */
[----:B------:R-:W-:Y:S01]  /*85e50*/  STL.64 [R1+0x89b8], R8 ;  /* 0x0089b80801007387 */ /* 0x000fe20000100a00 */
[----:B---3--:R-:W-:Y:S03]  /*85e60*/  HMMA.16816.F32 R4, R16, R24, R12 ;  /* 0x000000181004723c */ /* 0x008fe6000000180c */
[----:B------:R-:W2:-:S15]  /*85e70*/  LDL R24, [R1+0x70] ;  /* 0x0000700001187983 */ /* 0x000e9e0000100800 */
[----:B------:R-:W-:-:S05]  /*85e80*/  NOP ;  /* 0x0000000000007918 */ /* 0x000fca0000000000 */
[----:B------:R-:W-:Y:S04]  /*85e90*/  STL.64 [R1+0x930], R4 ;  /* 0x0009300401007387 */ /* 0x000fe80000100a00 */
[----:B------:R-:W-:Y:S04]  /*85ea0*/  STL.64 [R1+0x938], R6 ;  /* 0x0009380601007387 */ /* 0x000fe80000100a00 */
[----:B------:R-:W3:Y:S04]  /*85eb0*/  LDL R12, [R1+0x110] ;  /* 0x00011000010c7983 */ /* 0x000ee80000100800 */
[----:B------:R-:W3:Y:S04]  /*85ec0*/  LDL R13, [R1+0x114] ;  /* 0x00011400010d7983 */ /* 0x000ee80000100800 */
[----:B------:R-:W2:Y:S04]  /*85ed0*/  LDL R25, [R1+0x74] ;  /* 0x0000740001197983 */ /* 0x000ea80000100800 */
[----:B---3--:R0:W-:Y:S04]  /*85ee0*/  STL.64 [R1+0x8ac0], R12 ;  /* 0x008ac00c01007387 */ /* 0x0081e80000100a00 */
[----:B0-----:R-:W3:Y:S04]  /*85ef0*/  LDL R12, [R1+0x140] ;  /* 0x00014000010c7983 */ /* 0x001ee80000100800 */
[----:B------:R-:W3:Y:S04]  /*85f00*/  LDL R13, [R1+0x144] ;  /* 0x00014400010d7983 */ /* 0x000ee80000100800 */
[----:B--2---:R0:W-:Y:S04]  /*85f10*/  STL.64 [R1+0x8a18], R24 ;  /* 0x008a181801007387 */ /* 0x0041e80000100a00 */
[----:B------:R-:W2:Y:S04]  /*85f20*/  LDL.64 R4, [R1+0x60] ;  /* 0x0000600001047983 */ /* 0x000ea80000100a00 */
[----:B--2---:R1:W-:Y:S04]  /*85f30*/  STL.64 [R1+0x8a20], R4 ;  /* 0x008a200401007387 */ /* 0x0043e80000100a00 */
[----:B0-----:R-:W2:Y:S04]  /*85f40*/  LDL R24, [R1+0x120] ;  /* 0x0001200001187983 */ /* 0x001ea80000100800 */
[----:B------:R-:W2:Y:S04]  /*85f50*/  LDL R25, [R1+0x124] ;  /* 0x0001240001197983 */ /* 0x000ea80000100800 */
[----:B-1----:R-:W4:Y:S04]  /*85f60*/  LDL R4, [R1+0x90] ;  /* 0x0000900001047983 */ /* 0x002f280000100800 */
[----:B------:R-:W4:Y:S04]  /*85f70*/  LDL R5, [R1+0x94] ;  /* 0x0000940001057983 */ /* 0x000f280000100800 */
[----:B----4-:R0:W-:Y:S04]  /*85f80*/  STL.64 [R1+0x8a38], R4 ;  /* 0x008a380401007387 */ /* 0x0101e80000100a00 */
[----:B------:R-:W4:Y:S04]  /*85f90*/  LDL R20, [R1+0xc0] ;  /* 0x0000c00001147983 */ /* 0x000f280000100800 */
[----:B------:R-:W4:Y:S04]  /*85fa0*/  LDL R21, [R1+0xc4] ;  /* 0x0000c40001157983 */ /* 0x000f280000100800 */
[----:B0-----:R-:W3:Y:S04]  /*85fb0*/  LDL R4, [R1+0xa0] ;  /* 0x0000a00001047983 */ /* 0x001ee80000100800 */
[----:B------:R-:W3:Y:S04]  /*85fc0*/  LDL R5, [R1+0xa4] ;  /* 0x0000a40001057983 */ /* 0x000ee80000100800 */
[----:B----4-:R0:W-:Y:S04]  /*85fd0*/  STL.64 [R1+0x8a60], R20 ;  /* 0x008a601401007387 */ /* 0x0101e80000100a00 */
[----:B0-----:R-:W4:Y:S04]  /*85fe0*/  LDL.LU.64 R20, [R1+0x1040] ;  /* 0x0010400001147983 */ /* 0x001f280000300a00 */
[----:B------:R-:W4:Y:S04]  /*85ff0*/  LDL.LU.64 R22, [R1+0x1048] ;  /* 0x0010480001167983 */ /* 0x000f280000300a00 */
[----:B---3--:R-:W-:Y:S04]  /*86000*/  STL.64 [R1+0x8a50], R4 ;  /* 0x008a500401007387 */ /* 0x008fe80000100a00 */
[----:B------:R-:W3:Y:S04]  /*86010*/  LDL.64 R8, [R1+0x30] ;  /* 0x0000300001087983 */ /* 0x000ee80000100a00 */
[----:B---3--:R0:W-:Y:S04]  /*86020*/  STL.64 [R1+0x89d0], R8 ;  /* 0x0089d00801007387 */ /* 0x0081e80000100a00 */
[----:B0-----:R-:W3:Y:S01]  /*86030*/  LDL.64 R8, [R1+0x40] ;  /* 0x0000400001087983 */ /* 0x001ee20000100a00 */
[----:B----4-:R-:W-:Y:S03]  /*86040*/  HMMA.16816.F32 R4, R16, R12, R20 ;  /* 0x0000000c1004723c */ /* 0x010fe60000001814 */
[----:B---3--:R-:W-:Y:S04]  /*86050*/  STL.64 [R1+0x89e8], R8 ;  /* 0x0089e80801007387 */ /* 0x008fe80000100a00 */
[----:B------:R-:W3:Y:S04]  /*86060*/  LDL.LU.64 R12, [R1+0x1000] ;  /* 0x00100000010c7983 */ /* 0x000ee80000300a00 */
[----:B------:R-:W3:-:S12]  /*86070*/  LDL.LU.64 R14, [R1+0x1008] ;  /* 0x00100800010e7983 */ /* 0x000ed80000300a00 */
[----:B------:R0:W-:Y:S04]  /*86080*/  STL.64 [R1+0x920], R4 ;  /* 0x0009200401007387 */ /* 0x0001e80000100a00 */
[----:B------:R1:W-:Y:S04]  /*86090*/  STL.64 [R1+0x928], R6 ;  /* 0x0009280601007387 */ /* 0x0003e80000100a00 */
[----:B0-----:R-:W4:Y:S04]  /*860a0*/  LDL.LU.64 R4, [R1+0xf90] ;  /* 0x000f900001047983 */ /* 0x001f280000300a00 */
[----:B-1----:R-:W4:Y:S04]  /*860b0*/  LDL.LU.64 R6, [R1+0xf98] ;  /* 0x000f980001067983 */ /* 0x002f280000300a00 */
[----:B------:R-:W2:Y:S04]  /*860c0*/  LDL R20, [R1+0xd0] ;  /* 0x0000d00001147983 */ /* 0x000ea80000100800 */
[----:B------:R-:W2:Y:S01]  /*860d0*/  LDL R21, [R1+0xd4] ;  /* 0x0000d40001157983 */ /* 0x000ea20000100800 */
[----:B------:R-:W-:-:S02]  /*860e0*/  IMAD.MOV.U32 R8, RZ, RZ, R0 ;  /* 0x000000ffff087224 */ /* 0x000fc400078e0000 */
[----:B------:R-:W-:Y:S01]  /*860f0*/  IMAD.MOV.U32 R9, RZ, RZ, R29 ;  /* 0x000000ffff097224 */ /* 0x000fe200078e001d */
[----:B--2---:R0:W-:Y:S04]  /*86100*/  STL.64 [R1+0x8a78], R20 ;  /* 0x008a781401007387 */ /* 0x0041e80000100a00 */
[----:B------:R-:W2:Y:S04]  /*86110*/  LDL.LU R0, [R1+0x8acc] ;  /* 0x008acc0001007983 */ /* 0x000ea80000300800 */
[----:B------:R-:W2:Y:S04]  /*86120*/  LDL.LU R29, [R1+0x8ac8] ;  /* 0x008ac800011d7983 */ /* 0x000ea80000300800 */
[----:B0-----:R-:W3:Y:S04]  /*86130*/  LDL R20, [R1+0xe0] ;  /* 0x0000e00001147983 */ /* 0x001ee80000100800 */
[----:B------:R-:W3:Y:S04]  /*86140*/  LDL R21, [R1+0xe4] ;  /* 0x0000e40001157983 */ /* 0x000ee80000100800 */
[----:B---3--:R0:W-:Y:S04]  /*86150*/  STL.64 [R1+0x8a90], R20 ;  /* 0x008a901401007387 */ /* 0x0081e80000100a00 */
[----:B------:R1:W-:Y:S04]  /*86160*/  STL.64 [R1+0x8a00], R8 ;  /* 0x008a000801007387 */ /* 0x0003e80000100a00 */
[----:B0-----:R-:W3:Y:S04]  /*86170*/  LDL R20, [R1+0xf0] ;  /* 0x0000f00001147983 */ /* 0x001ee80000100800 */
[----:B------:R-:W3:Y:S04]  /*86180*/  LDL R21, [R1+0xf4] ;  /* 0x0000f40001157983 */ /* 0x000ee80000100800 */
[----:B-1----:R-:W4:Y:S04]  /*86190*/  LDL R8, [R1+0xb0] ;  /* 0x0000b00001087983 */ /* 0x002f280000100800 */
[----:B------:R-:W4:Y:S04]  /*861a0*/  LDL R9, [R1+0xb4] ;  /* 0x0000b40001097983 */ /* 0x000f280000100800 */
[----:B---3--:R0:W-:Y:S04]  /*861b0*/  STL.64 [R1+0x8aa8], R20 ;  /* 0x008aa81401007387 */ /* 0x0081e80000100a00 */
[----:B0-----:R-:W3:Y:S04]  /*861c0*/  LDL.LU.64 R20, [R1+0xfc0] ;  /* 0x000fc00001147983 */ /* 0x001ee80000300a00 */
[----:B------:R-:W3:Y:S04]  /*861d0*/  LDL.LU.64 R22, [R1+0xfc8] ;  /* 0x000fc80001167983 */ /* 0x000ee80000300a00 */
[----:B----4-:R0:W-:Y:S04]  /*861e0*/  STL.64 [R1+0x8a58], R8 ;  /* 0x008a580801007387 */ /* 0x0101e80000100a00 */
[----:B0-----:R-:W4:Y:S04]  /*861f0*/  LDL R8, [R1+0x130] ;  /* 0x0001300001087983 */ /* 0x001f280000100800 */
[----:B------:R-:W4:Y:S02]  /*86200*/  LDL R9, [R1+0x134] ;  /* 0x0001340001097983 */ /* 0x000f240000100800 */
[----:B----4-:R-:W-:Y:S02]  /*86210*/  HMMA.16816.F32 R8, R16, R8, R12 ;  /* 0x000000081008723c */ /* 0x010fe4000000180c */
[----:B------:R-:W4:-:S15]  /*86220*/  LDL.LU.64 R12, [R1+0x8ac0] ;  /* 0x008ac000010c7983 */ /* 0x000f1e0000300a00 */
[----:B------:R-:W-:-:S06]  /*86230*/  NOP ;  /* 0x0000000000007918 */ /* 0x000fcc0000000000 */
[----:B------:R-:W-:Y:S04]  /*86240*/  STL.64 [R1+0x910], R8 ;  /* 0x0009100801007387 */ /* 0x000fe80000100a00 */
[----:B------:R3:W-:Y:S02]  /*86250*/  STL.64 [R1+0x918], R10 ;  /* 0x0009180a01007387 */ /* 0x0007e40000100a00 */
[----:B---3--:R-:W-:Y:S02]  /*86260*/  HMMA.16816.F32 R8, R16, R24, R20 ;  /* 0x000000181008723c */ /* 0x008fe40000001814 */
[----:B------:R-:W3:-:S15]  /*86270*/  LDL R20, [R1+0x100] ;  /* 0x0001000001147983 */ /* 0x000ede0000100800 */
[----:B------:R-:W-:-:S06]  /*86280*/  NOP ;  /* 0x0000000000007918 */ /* 0x000fcc0000000000 */
[----:B------:R0:W-:Y:S04]  /*86290*/  STL.64 [R1+0x900], R8 ;  /* 0x0009000801007387 */ /* 0x0001e80000100a00 */
[----:B------:R1:W-:Y:S01]  /*862a0*/  STL.64 [R1+0x908], R10 ;  /* 0x0009080a01007387 */ /* 0x0003e20000100a00 */
[----:B----4-:R-:W-:-:S15]  /*862b0*/  HMMA.16816.F32 R4, R16, R12, R4 ;  /* 0x0000000c1004723c */ /* 0x010fde0000001804 */
[----:B------:R-:W-:-:S08]  /*862c0*/  NOP ;  /* 0x0000000000007918 */ /* 0x000fd00000000000 */
[----:B------:R-:W-:Y:S04]  /*862d0*/  STL.64 [R1+0x8f0], R4 ;  /* 0x0008f00401007387 */ /* 0x000fe80000100a00 */
[----:B------:R-:W-:Y:S04]  /*862e0*/  STL.64 [R1+0x8f8], R6 ;  /* 0x0008f80601007387 */ /* 0x000fe80000100a00 */
[----:B------:R-:W3:Y:S04]  /*862f0*/  LDL R21, [R1+0x104] ;  /* 0x0001040001157983 */ /* 0x000ee80000100800 */
[----:B0-----:R-:W4:Y:S04]  /*86300*/  LDL.LU.64 R8, [R1+0xe60] ;  /* 0x000e600001087983 */ /* 0x001f280000300a00 */
[----:B-1----:R-:W2:Y:S04]  /*86310*/  LDL.LU.64 R10, [R1+0xe68] ;  /* 0x000e6800010a7983 */ /* 0x002ea80000300a00 */
[----:B--2---:R-:W-:Y:S04]  /*86320*/  STL.64 [R1+0x8a70], R10 ;  /* 0x008a700a01007387 */ /* 0x004fe80000100a00 */
[----:B----4-:R0:W-:Y:S04]  /*86330*/  STL.64 [R1+0x8a68], R8 ;  /* 0x008a680801007387 */ /* 0x0101e80000100a00 */
[----:B0-----:R-:W2:Y:S04]  /*86340*/  LDL.LU.64 R8, [R1+0xea0] ;  /* 0x000ea00001087983 */ /* 0x001ea80000300a00 */
[----:B------:R-:W4:Y:S04]  /*86350*/  LDL.LU.64 R10, [R1+0xea8] ;  /* 0x000ea800010a7983 */ /* 0x000f280000300a00 */
[----:B----4-:R-:W-:Y:S04]  /*86360*/  STL.64 [R1+0x8a88], R10 ;  /* 0x008a880a01007387 */ /* 0x010fe80000100a00 */
[----:B--2---:R0:W-:Y:S04]  /*86370*/  STL.64 [R1+0x8a80], R8 ;  /* 0x008a800801007387 */ /* 0x0041e80000100a00 */
        /* <DEDUP_REMOVED lines=8> */
[----:B0-----:R-:W3:Y:S04]  /*86400*/  LDL.LU.64 R8, [R1+0xf50] ;  /* 0x000f500001087983 */ /* 0x001ee80000300a00 */
[----:B------:R-:W3:Y:S04]  /*86410*/  LDL.LU.64 R10, [R1+0xf58] ;  /* 0x000f5800010a7983 */ /* 0x000ee80000300a00 */
[----:B------:R-:W2:Y:S04]  /*86420*/  LDL.LU.64 R4, [R1+0xe30] ;  /* 0x000e300001047983 */ /* 0x000ea80000300a00 */
[----:B------:R-:W2:Y:S04]  /*86430*/  LDL.LU.64 R6, [R1+0xe38] ;  /* 0x000e380001067983 */ /* 0x000ea80000300a00 */
[----:B------:R-:W4:Y:S04]  /*86440*/  LDL.LU.64 R24, [R1+0xd80] ;  /* 0x000d800001187983 */ /* 0x000f280000300a00 */
[----:B------:R-:W3:Y:S04]  /*86450*/  LDL.LU.64 R26, [R1+0xd88] ;  /* 0x000d8800011a7983 */ /* 0x000ee80000300a00 */
[----:B---3--:R-:W-:Y:S04]  /*86460*/  STL.64 [R1+0x8a30], R26 ;  /* 0x008a301a01007387 */ /* 0x008fe80000100a00 */
[----:B----4-:R0:W-:Y:S04]  /*86470*/  STL.64 [R1+0x8a28], R24 ;  /* 0x008a281801007387 */ /* 0x0101e80000100a00 */
[----:B0-----:R-:W3:Y:S04]  /*86480*/  LDL.LU.64 R24, [R1+0xdb0] ;  /* 0x000db00001187983 */ /* 0x001ee80000300a00 */
[----:B------:R-:W4:Y:S01]  /*86490*/  LDL.LU.64 R26, [R1+0xdb8] ;  /* 0x000db800011a7983 */ /* 0x000f220000300a00 */
[C---:B------:R-:W-:Y:S03]  /*864a0*/  HMMA.16816.F32 R20, R16.reuse, R20, R8 ;  /* 0x000000141014723c */ /* 0x040fe60000001808 */
[----:B----4-:R-:W-:Y:S04]  /*864b0*/  STL.64 [R1+0x8a48], R26 ;  /* 0x008a481a01007387 */ /* 0x010fe80000100a00 */
[----:B---3--:R0:W-:Y:S04]  /*864c0*/  STL.64 [R1+0x8a40], R24 ;  /* 0x008a401801007387 */ /* 0x0081e80000100a00 */
[----:B0-----:R-:W3:Y:S04]  /*864d0*/  LDL.LU.64 R24, [R1+0xdf0] ;  /* 0x000df00001187983 */ /* 0x001ee80000300a00 */
[----:B------:R-:W3:Y:S04]  /*864e0*/  LDL.LU.64 R26, [R1+0xdf8] ;  /* 0x000df800011a7983 */ /* 0x000ee80000300a00 */
[----:B------:R-:W4:Y:S04]  /*864f0*/  LDL.64 R12, [R1+0x20] ;  /* 0x00002000010c7983 */ /* 0x000f280000100a00 */
[----:B----4-:R-:W-:Y:S04]  /*86500*/  STL.64 [R1+0x89c8], R12 ;  /* 0x0089c80c01007387 */ /* 0x010fe80000100a00 */
[----:B------:R-:W4:Y:S04]  /*86510*/  LDL.LU.64 R10, [R1+0x8ab8] ;  /* 0x008ab800010a7983 */ /* 0x000f280000300a00 */
[----:B------:R-:W4:Y:S04]  /*86520*/  LDL.LU.64 R8, [R1+0x8ab0] ;  /* 0x008ab00001087983 */ /* 0x000f280000300a00 */
[----:B------:R0:W-:Y:S04]  /*86530*/  STL.64 [R1+0x8e0], R20 ;  /* 0x0008e01401007387 */ /* 0x0001e80000100a00 */
[----:B------:R4:W-:Y:S04]  /*86540*/  STL.64 [R1+0x8e8], R22 ;  /* 0x0008e81601007387 */ /* 0x0009e80000100a00 */
[----:B0-----:R-:W4:Y:S02]  /*86550*/  LDL.LU.64 R20, [R1+0x8aa8] ;  /* 0x008aa80001147983 */ /* 0x001f240000300a00 */
[----:B----4-:R-:W-:Y:S02]  /*86560*/  HMMA.16816.F32 R20, R16, R20, R8 ;  /* 0x000000141014723c */ /* 0x010fe40000001808 */
[----:B------:R-:W4:Y:S04]  /*86570*/  LDL.LU.64 R10, [R1+0x8aa0] ;  /* 0x008aa000010a7983 */ /* 0x000f280000300a00 */
[----:B------:R-:W4:-:S15]  /*86580*/  LDL.LU.64 R8, [R1+0x8a98] ;  /* 0x008a980001087983 */ /* 0x000f1e0000300a00 */
[----:B------:R-:W-:-:S02]  /*86590*/  NOP ;  /* 0x0000000000007918 */ /* 0x000fc40000000000 */
        /* <DEDUP_REMOVED lines=18> */
[----:B------:R-:W2:-:S15]  /*866c0*/  LDL.LU.64 R8, [R1+0x8a58] ;  /* 0x008a580001087983 */ /* 0x000e9e0000300a00 */
[----:B------:R-:W-:-:S06]  /*866d0*/  NOP ;  /* 0x0000000000007918 */ /* 0x000fcc0000000000 */
[----:B------:R0:W-:Y:S04]  /*866e0*/  STL.64 [R1+0x8a0], R20 ;  /* 0x0008a01401007387 */ /* 0x0001e80000100a00 */
[----:B------:R1:W-:Y:S04]  /*866f0*/  STL.64 [R1+0x8a8], R22 ;  /* 0x0008a81601007387 */ /* 0x0003e80000100a00 */
[----:B0-----:R-:W4:Y:S04]  /*86700*/  LDL.LU.64 R20, [R1+0xd40] ;  /* 0x000d400001147983 */ /* 0x001f280000300a00 */
[----:B-1----:R-:W4:Y:S01]  /*86710*/  LDL.LU.64 R22, [R1+0xd48] ;  /* 0x000d480001167983 */ /* 0x002f220000300a00 */
[----:B--2---:R-:W-:Y:S03]  /*86720*/  HMMA.16816.F32 R8, R16, R8, R4 ;  /* 0x000000081008723c */ /* 0x004fe60000001804 */
[----:B------:R-:W3:-:S15]  /*86730*/  LDL.LU.64 R4, [R1+0x8a50] ;  /* 0x008a500001047983 */ /* 0x000ede0000300a00 */
[----:B------:R-:W-:-:S05]  /*86740*/  NOP ;  /* 0x0000000000007918 */ /* 0x000fca0000000000 */
[----:B------:R0:W-:Y:S04]  /*86750*/  STL.64 [R1+0x890], R8 ;  /* 0x0008900801007387 */ /* 0x0001e80000100a00 */
[----:B------:R1:W-:Y:S04]  /*86760*/  STL.64 [R1+0x898], R10 ;  /* 0x0008980a01007387 */ /* 0x0003e80000100a00 */
[----:B0-----:R-:W2:Y:S04]  /*86770*/  LDL.LU.64 R8, [R1+0xd00] ;  /* 0x000d000001087983 */ /* 0x001ea80000300a00 */
[----:B-1----:R-:W2:Y:S01]  /*86780*/  LDL.LU.64 R10, [R1+0xd08] ;  /* 0x000d0800010a7983 */ /* 0x002ea20000300a00 */
[----:B---3--:R-:W-:Y:S03]  /*86790*/  HMMA.16816.F32 R4, R16, R4, R24 ;  /* 0x000000041004723c */ /* 0x008fe60000001818 */
[----:B------:R-:W3:Y:S04]  /*867a0*/  LDL.LU.64 R26, [R1+0x8a48] ;  /* 0x008a4800011a7983 */ /* 0x000ee80000300a00 */
[----:B------:R-:W3:-:S15]  /*867b0*/  LDL.LU.64 R24, [R1+0x8a40] ;  /* 0x008a400001187983 */ /* 0x000ede0000300a00 */
[----:B------:R-:W-:-:S01]  /*867c0*/  NOP ;  /* 0x0000000000007918 */ /* 0x000fc20000000000 */
[----:B------:R0:W-:Y:S04]  /*867d0*/  STL.64 [R1+0x880], R4 ;  /* 0x0008800401007387 */ /* 0x0001e80000100a00 */
[----:B------:R3:W-:Y:S04]  /*867e0*/  STL.64 [R1+0x888], R6 ;  /* 0x0008880601007387 */ /* 0x0007e80000100a00 */
[----:B0-----:R-:W3:Y:S01]  /*867f0*/  LDL.LU.64 R4, [R1+0x8a38] ;  /* 0x008a380001047983 */ /* 0x001ee20000300a00 */
[----:B------:R-:W-:Y:S02]  /*86800*/  IMAD.MOV.U32 R12, RZ, RZ, R29 ;  /* 0x000000ffff0c7224 */ /* 0x000fe400078e001d */
[----:B------:R-:W-:Y:S01]  /*86810*/  IMAD.MOV.U32 R13, RZ, RZ, R0 ;  /* 0x000000ffff0d7224 */ /* 0x000fe200078e0000 */
[----:B---3--:R-:W-:Y:S01]  /*86820*/  HMMA.16816.F32 R4, R16, R4, R24 ;  /* 0x000000041004723c */ /* 0x008fe20000001818 */
[----:B------:R-:W3:Y:S04]  /*86830*/  LDL.LU.64 R26, [R1+0x8a30] ;  /* 0x008a3000011a7983 */ /* 0x000ee80000300a00 */
[----:B------:R-:W3:-:S15]  /*86840*/  LDL.LU.64 R24, [R1+0x8a28] ;  /* 0x008a280001187983 */ /* 0x000ede0000300a00 */
[----:B------:R-:W-:-:S03]  /*86850*/  NOP ;  /* 0x0000000000007918 */ /* 0x000fc60000000000 */
[----:B------:R0:W-:Y:S04]  /*86860*/  STL.64 [R1+0x870], R4 ;  /* 0x0008700401007387 */ /* 0x0001e80000100a00 */
[----:B------:R-:W-:Y:S04]  /*86870*/  STL.64 [R1+0x878], R6 ;  /* 0x0008780601007387 */ /* 0x000fe80000100a00 */
[----:B0-----:R-:W2:Y:S01]  /*86880*/  LDL.LU.64 R4, [R1+0x8a20] ;  /* 0x008a200001047983 */ /* 0x001ea20000300a00 */
[----:B---3--:R-:W-:Y:S03]  /*86890*/  HMMA.16816.F32 R12, R16, R12, R24 ;  /* 0x0000000c100c723c */ /* 0x008fe60000001818 */
[----:B------:R-:W4:-:S15]  /*868a0*/  LDL.LU.64 R24, [R1+0x8a18] ;  /* 0x008a180001187983 */ /* 0x000f1e0000300a00 */
[----:B------:R-:W-:-:S05]  /*868b0*/  NOP ;  /* 0x0000000000007918 */ /* 0x000fca0000000000 */
[----:B------:R0:W-:Y:S04]  /*868c0*/  STL.64 [R1+0x860], R12 ;  /* 0x0008600c01007387 */ /* 0x0001e80000100a00 */
[----:B------:R1:W-:Y:S04]  /*868d0*/  STL.64 [R1+0x868], R14 ;  /* 0x0008680e01007387 */ /* 0x0003e80000100a00 */
[----:B0-----:R-:W3:Y:S04]  /*868e0*/  LDL.LU.64 R12, [R1+0xc50] ;  /* 0x000c5000010c7983 */ /* 0x001ee80000300a00 */
[----:B-1----:R-:W4:Y:S01]  /*868f0*/  LDL.LU.64 R14, [R1+0xc58] ;  /* 0x000c5800010e7983 */ /* 0x002f220000300a00 */
[C---:B--2---:R-:W-:Y:S03]  /*86900*/  HMMA.16816.F32 R8, R16.reuse, R4, R8 ;  /* 0x000000041008723c */ /* 0x044fe60000001808 */
[----:B----4-:R-:W-:Y:S04]  /*86910*/  STL.64 [R1+0x89e0], R14 ;  /* 0x0089e00e01007387 */ /* 0x010fe80000100a00 */
[----:B---3--:R0:W-:Y:S04]  /*86920*/  STL.64 [R1+0x89d8], R12 ;  /* 0x0089d80c01007387 */ /* 0x0081e80000100a00 */
[----:B0-----:R-:W2:Y:S04]  /*86930*/  LDL.LU.64 R12, [R1+0xc90] ;  /* 0x000c9000010c7983 */ /* 0x001ea80000300a00 */
[----:B------:R-:W3:Y:S01]  /*86940*/  LDL.LU.64 R14, [R1+0xc98] ;  /* 0x000c9800010e7983 */ /* 0x000ee20000300a00 */
[----:B------:R-:W-:Y:S03]  /*86950*/  HMMA.16816.F32 R24, R16, R24, R20 ;  /* 0x000000181018723c */ /* 0x000fe60000001814 */
[----:B---3--:R-:W-:Y:S04]  /*86960*/  STL.64 [R1+0x89f8], R14 ;  /* 0x0089f80e01007387 */ /* 0x008fe80000100a00 */
[----:B--2---:R0:W-:Y:S04]  /*86970*/  STL.64 [R1+0x89f0], R12 ;  /* 0x0089f00c01007387 */ /* 0x0041e80000100a00 */
[----:B0-----:R-:W2:Y:S04]  /*86980*/  LDL.LU.64 R12, [R1+0xcd0] ;  /* 0x000cd000010c7983 */ /* 0x001ea80000300a00 */
[----:B------:R-:W2:Y:S04]  /*86990*/  LDL.LU.64 R14, [R1+0xcd8] ;  /* 0x000cd800010e7983 */ /* 0x000ea80000300a00 */
[----:B------:R-:W3:Y:S04]  /*869a0*/  LDL.LU.64 R22, [R1+0x8a10] ;  /* 0x008a100001167983 */ /* 0x000ee80000300a00 */
[----:B------:R-:W-:Y:S04]  /*869b0*/  STL.64 [R1+0x850], R24 ;  /* 0x0008501801007387 */ /* 0x000fe80000100a00 */
[----:B------:R0:W-:Y:S04]  /*869c0*/  STL.64 [R1+0x858], R26 ;  /* 0x0008581a01007387 */ /* 0x0001e80000100a00 */
[----:B0-----:R-:W4:Y:S04]  /*869d0*/  LDL.LU.64 R26, [R1+0x8a08] ;  /* 0x008a0800011a7983 */ /* 0x001f280000300a00 */
[----:B------:R-:W3:Y:S04]  /*869e0*/  LDL.64 R24, [R1+0x10] ;  /* 0x0000100001187983 */ /* 0x000ee80000100a00 */
[----:B------:R-:W4:Y:S04]  /*869f0*/  LDL.64 R20, [R1] ;  /* 0x0000000001147983 */ /* 0x000f280000100a00 */
[----:B------:R0:W-:Y:S04]  /*86a00*/  STL.64 [R1+0x840], R8 ;  /* 0x0008400801007387 */ /* 0x0001e80000100a00 */
[----:B------:R2:W-:Y:S04]  /*86a10*/  STL.64 [R1+0x848], R10 ;  /* 0x0008480a01007387 */ /* 0x0005e80000100a00 */
[----:B0-----:R-:W2:Y:S01]  /*86a20*/  LDL.LU.64 R8, [R1+0x8a00] ;  /* 0x008a000001087983 */ /* 0x001ea20000300a00 */
[----:B------:R-:W-:-:S02]  /*86a30*/  IMAD.MOV.U32 R28, RZ, RZ, R5 ;  /* 0x000000ffff1c7224 */ /* 0x000fc400078e0005 */
[----:B------:R-:W-:Y:S02]  /*86a40*/  IMAD.MOV.U32 R29, RZ, RZ, R4 ;  /* 0x000000ffff1d7224 */ /* 0x000fe400078e0004 */
[----:B------:R-:W4:Y:S04]  /*86a50*/  LDL.LU.64 R4, [R1+0xc20] ;  /* 0x000c200001047983 */ /* 0x000f280000300a00 */
[----:B------:R-:W4:Y:S04]  /*86a60*/  LDL.LU.64 R6, [R1+0xc28] ;  /* 0x000c280001067983 */ /* 0x000f280000300a00 */
[----:B------:R-:W-:Y:S04]  /*86a70*/  STL [R1+0x88cc], R28 ;  /* 0x0088cc1c01007387 */ /* 0x000fe80000100800 */
[----:B------:R-:W-:Y:S01]  /*86a80*/  STL [R1+0x88c8], R29 ;  /* 0x0088c81d01007387 */ /* 0x000fe20000100800 */
[----:B--2---:R-:W-:Y:S03]  /*86a90*/  HMMA.16816.F32 R8, R16, R8, R12 ;  /* 0x000000081008723c */ /* 0x004fe6000000180c */
[----:B------:R-:W2:Y:S04]  /*86aa0*/  LDL.LU.64 R14, [R1+0x89f8] ;  /* 0x0089f800010e7983 */ /* 0x000ea80000300a00 */
[----:B------:R-:W2:-:S15]  /*86ab0*/  LDL.LU.64 R12, [R1+0x89f0] ;  /* 0x0089f000010c7983 */ /* 0x000e9e0000300a00 */
[----:B------:R-:W-:-:S01]  /*86ac0*/  NOP ;  /* 0x0000000000007918 */ /* 0x000fc20000000000 */
[----:B------:R0:W-:Y:S04]  /*86ad0*/  STL.64 [R1+0x830], R8 ;  /* 0x0008300801007387 */ /* 0x0001e80000100a00 */
[----:B------:R-:W-:Y:S04]  /*86ae0*/  STL.64 [R1+0x838], R10 ;  /* 0x0008380a01007387 */ /* 0x000fe80000100a00 */
[----:B0-----:R-:W2:Y:S02]  /*86af0*/  LDL.LU.64 R8, [R1+0x89e8] ;  /* 0x0089e80001087983 */ /* 0x001ea40000300a00 */
[----:B--2---:R-:W-:Y:S06]  /*86b00*/  HMMA.16816.F32 R12, R16, R8, R12 ;  /* 0x00000008100c723c */ /* 0x004fec000000180c */
[----:B------:R-:W-:-:S02]  /*86b10*/  IMAD.MOV.U32 R3, RZ, RZ, R8 ;  /* 0x000000ffff037224 */ /* 0x000fc400078e0008 */
[----:B------:R-:W-:-:S15]  /*86b20*/  IMAD.MOV.U32 R0, RZ, RZ, R9 ;  /* 0x000000ffff007224 */ /* 0x000fde00078e0009 */
[----:B------:R-:W-:Y:S04]  /*86b30*/  STL.64 [R1+0x820], R12 ;  /* 0x0008200c01007387 */ /* 0x000fe80000100a00 */
[----:B------:R0:W-:Y:S04]  /*86b40*/  STL.64 [R1+0x828], R14 ;  /* 0x0008280e01007387 */ /* 0x0001e80000100a00 */
[----:B0-----:R-:W2:Y:S04]  /*86b50*/  LDL.LU.64 R14, [R1+0x89e0] ;  /* 0x0089e000010e7983 */ /* 0x001ea80000300a00 */
[----:B------:R-:W2:Y:S04]  /*86b60*/  LDL.LU.64 R12, [R1+0x89d8] ;  /* 0x0089d800010c7983 */ /* 0x000ea80000300a00 */
[----:B------:R-:W2:Y:S04]  /*86b70*/  LDL.LU.64 R8, [R1+0x89d0] ;  /* 0x0089d00001087983 */ /* 0x000ea80000300a00 */
[----:B------:R-:W-:Y:S04]  /*86b80*/  STL [R1+0x88ec], R0 ;  /* 0x0088ec0001007387 */ /* 0x000fe80000100800 */
[----:B------:R-:W-:Y:S01]  /*86b90*/  STL [R1+0x88e8], R3 ;  /* 0x0088e80301007387 */ /* 0x000fe20000100800 */
[----:B--2---:R-:W-:-:S15]  /*86ba0*/  HMMA.16816.F32 R12, R16, R8, R12 ;  /* 0x00000008100c723c */ /* 0x004fde000000180c */
[----:B------:R-:W-:-:S08]  /*86bb0*/  NOP ;  /* 0x0000000000007918 */ /* 0x000fd00000000000 */
[----:B------:R0:W-:Y:S04]  /*86bc0*/  STL.64 [R1+0x810], R12 ;  /* 0x0008100c01007387 */ /* 0x0001e80000100a00 */
[----:B------:R-:W-:Y:S04]  /*86bd0*/  STL.64 [R1+0x818], R14 ;  /* 0x0008180e01007387 */ /* 0x000fe80000100a00 */
[----:B0-----:R-:W4:Y:S01]  /*86be0*/  LDL.LU.64 R12, [R1+0x89c8] ;  /* 0x0089c800010c7983 */ /* 0x001f220000300a00 */
[----:B------:R-:W-:Y:S02]  /*86bf0*/  IMAD.MOV.U32 R28, RZ, RZ, R8 ;  /* 0x000000ffff1c7224 */ /* 0x000fe400078e0008 */
[----:B------:R-:W-:-:S02]  /*86c00*/  IMAD.MOV.U32 R29, RZ, RZ, R9 ;  /* 0x000000ffff1d7224 */ /* 0x000fc400078e0009 */
[----:B------:R-:W2:Y:S04]  /*86c10*/  LDL.LU.64 R8, [R1+0xbe0] ;  /* 0x000be00001087983 */ /* 0x000ea80000300a00 */
[----:B------:R-:W2:Y:S04]  /*86c20*/  LDL.LU.64 R10, [R1+0xbe8] ;  /* 0x000be800010a7983 */ /* 0x000ea80000300a00 */
[----:B------:R3:W-:Y:S04]  /*86c30*/  STL [R1+0x88f4], R29 ;  /* 0x0088f41d01007387 */ /* 0x0007e80000100800 */
[----:B------:R0:W-:Y:S01]  /*86c40*/  STL [R1+0x88f0], R28 ;  /* 0x0088f01c01007387 */ /* 0x0001e20000100800 */
[----:B---3--:R-:W-:-:S02]  /*86c50*/  IMAD.MOV.U32 R29, RZ, RZ, R24 ;  /* 0x000000ffff1d7224 */ /* 0x008fc400078e0018 */
[----:B0-----:R-:W-:Y:S01]  /*86c60*/  IMAD.MOV.U32 R28, RZ, RZ, R25 ;  /* 0x000000ffff1c7224 */ /* 0x001fe200078e0019 */
[----:B----4-:R-:W-:Y:S06]  /*86c70*/  HMMA.16816.F32 R4, R16, R12, R4 ;  /* 0x0000000c1004723c */ /* 0x010fec0000001804 */
[----:B------:R-:W-:Y:S02]  /*86c80*/  IMAD.MOV.U32 R0, RZ, RZ, R12 ;  /* 0x000000ffff007224 */ /* 0x000fe400078e000c */
[----:B------:R-:W-:Y:S02]  /*86c90*/  IMAD.MOV.U32 R3, RZ, RZ, R13 ;  /* 0x000000ffff037224 */ /* 0x000fe400078e000d */
[----:B------:R-:W-:-:S02]  /*86ca0*/  IMAD.MOV.U32 R12, RZ, RZ, R27 ;  /* 0x000000ffff0c7224 */ /* 0x000fc400078e001b */
[----:B------:R-:W-:Y:S01]  /*86cb0*/  IMAD.MOV.U32 R13, RZ, RZ, R26 ;  /* 0x000000ffff0d7224 */ /* 0x000fe200078e001a */
[----:B--2---:R-:W-:Y:S10]  /*86cc0*/  HMMA.16816.F32 R8, R16, R24, R8 ;  /* 0x000000181008723c */ /* 0x004ff40000001808 */
[----:B------:R0:W-:Y:S04]  /*86cd0*/  STL.64 [R1+0x800], R4 ;  /* 0x0008000401007387 */ /* 0x0001e80000100a00 */
[----:B------:R1:W-:Y:S04]  /*86ce0*/  STL.64 [R1+0x808], R6 ;  /* 0x0008080601007387 */ /* 0x0003e80000100a00 */
[----:B0-----:R-:W2:Y:S04]  /*86cf0*/  LDL.LU.64 R4, [R1+0xb70] ;  /* 0x000b700001047983 */ /* 0x001ea80000300a00 */
[----:B-1----:R-:W2:Y:S04]  /*86d00*/  LDL.LU.64 R6, [R1+0xb78] ;  /* 0x000b780001067983 */ /* 0x002ea80000300a00 */
[----:B------:R0:W-:Y:S02]  /*86d10*/  STL.64 [R1+0x8978], R12 ;  /* 0x0089780c01007387 */ /* 0x0001e40000100a00 */
[----:B0-----:R-:W-:-:S02]  /*86d20*/  IMAD.MOV.U32 R12, RZ, RZ, R23 ;  /* 0x000000ffff0c7224 */ /* 0x001fc400078e0017 */
[----:B------:R-:W-:-:S05]  /*86d30*/  IMAD.MOV.U32 R13, RZ, RZ, R22 ;  /* 0x000000ffff0d7224 */ /* 0x000fca00078e0016 */
[----:B------:R0:W-:Y:S04]  /*86d40*/  STL.64 [R1+0x8990], R12 ;  /* 0x0089900c01007387 */ /* 0x0001e80000100a00 */
[----:B0-----:R-:W3:Y:S04]  /*86d50*/  LDL.LU.64 R12, [R1+0xba0] ;  /* 0x000ba000010c7983 */ /* 0x001ee80000300a00 */
[----:B------:R-:W3:Y:S04]  /*86d60*/  LDL.LU.64 R14, [R1+0xba8] ;  /* 0x000ba800010e7983 */ /* 0x000ee80000300a00 */
[----:B------:R-:W-:Y:S04]  /*86d70*/  STL [R1+0x88fc], R3 ;  /* 0x0088fc0301007387 */ /* 0x000fe80000100800 */
[----:B------:R-:W-:Y:S04]  /*86d80*/  STL [R1+0x88f8], R0 ;  /* 0x0088f80001007387 */ /* 0x000fe80000100800 */
[----:B------:R-:W-:Y:S04]  /*86d90*/  STL.64 [R1+0x7f0], R8 ;  /* 0x0007f00801007387 */ /* 0x000fe80000100a00 */
[----:B------:R0:W-:Y:S04]  /*86da0*/  STL.64 [R1+0x7f8], R10 ;  /* 0x0007f80a01007387 */ /* 0x0001e80000100a00 */
[----:B0-----:R-:W4:Y:S04]  /*86db0*/  LDL.LU.64 R10, [R1+0x89c0] ;  /* 0x0089c000010a7983 */ /* 0x001f280000300a00 */
[----:B------:R-:W4:Y:S04]  /*86dc0*/  LDL.LU.64 R8, [R1+0x89b8] ;  /* 0x0089b80001087983 */ /* 0x000f280000300a00 */
[----:B------:R-:W4:Y:S04]  /*86dd0*/  LDL.LU.64 R26, [R1+0x89b0] ;  /* 0x0089b000011a7983 */ /* 0x000f280000300a00 */
[----:B------:R-:W2:Y:S01]  /*86de0*/  LDL.LU.64 R24, [R1+0x89a8] ;  /* 0x0089a80001187983 */ /* 0x000ea20000300a00 */
[----:B------:R-:W-:-:S02]  /*86df0*/  IMAD.MOV.U32 R3, RZ, RZ, R20 ;  /* 0x000000ffff037224 */ /* 0x000fc400078e0014 */
[----:B------:R-:W-:Y:S01]  /*86e00*/  IMAD.MOV.U32 R0, RZ, RZ, R21 ;  /* 0x000000ffff007224 */ /* 0x000fe200078e0015 */
[----:B---3--:R-:W-:-:S15]  /*86e10*/  HMMA.16816.F32 R12, R16, R20, R12 ;  /* 0x00000014100c723c */ /* 0x008fde000000180c */
[----:B------:R-:W-:-:S08]  /*86e20*/  NOP ;  /* 0x0000000000007918 */ /* 0x000fd00000000000 */
[----:B------:R-:W-:Y:S04]  /*86e30*/  STL.64 [R1+0x7e0], R12 ;  /* 0x0007e00c01007387 */ /* 0x000fe80000100a00 */
[----:B------:R2:W-:Y:S02]  /*86e40*/  STL.64 [R1+0x7e8], R14 ;  /* 0x0007e80e01007387 */ /* 0x0005e40000100a00 */
[----:B--2---:R-:W-:Y:S02]  /*86e50*/  HMMA.16816.F32 R12, R16, R24, R4 ;  /* 0x00000018100c723c */ /* 0x004fe40000001804 */
[----:B------:R-:W2:Y:S04]  /*86e60*/  LDL.LU.64 R4, [R1+0xb30] ;  /* 0x000b300001047983 */ /* 0x000ea80000300a00 */
[----:B------:R-:W2:-:S15]  /*86e70*/  LDL.LU.64 R6, [R1+0xb38] ;  /* 0x000b380001067983 */ /* 0x000e9e0000300a00 */
[----:B------:R-:W-:-:S02]  /*86e80*/  NOP ;  /* 0x0000000000007918 */ /* 0x000fc40000000000 */
[----:B------:R0:W-:Y:S04]  /*86e90*/  STL.64 [R1+0x7d0], R12 ;  /* 0x0007d00c01007387 */ /* 0x0001e80000100a00 */
[----:B------:R1:W-:Y:S04]  /*86ea0*/  STL.64 [R1+0x7d8], R14 ;  /* 0x0007d80e01007387 */ /* 0x0003e80000100a00 */
[----:B0-----:R-:W3:Y:S04]  /*86eb0*/  LDL.LU.64 R12, [R1+0xaf0] ;  /* 0x000af000010c7983 */ /* 0x001ee80000300a00 */
[----:B-1----:R-:W3:Y:S04]  /*86ec0*/  LDL.LU.64 R14, [R1+0xaf8] ;  /* 0x000af800010e7983 */ /* 0x002ee80000300a00 */
[----:B------:R-:W4:Y:S04]  /*86ed0*/  LDL.LU.64 R20, [R1+0x990] ;  /* 0x0009900001147983 */ /* 0x000f280000300a00 */
[----:B------:R-:W2:Y:S04]  /*86ee0*/  LDL.LU.64 R22, [R1+0x998] ;  /* 0x0009980001167983 */ /* 0x000ea80000300a00 */
[----:B--2---:R-:W-:Y:S04]  /*86ef0*/  STL.64 [R1+0x8988], R22 ;  /* 0x0089881601007387 */ /* 0x004fe80000100a00 */
[----:B----4-:R0:W-:Y:S04]  /*86f00*/  STL.64 [R1+0x8980], R20 ;  /* 0x0089801401007387 */ /* 0x0101e80000100a00 */
[----:B0-----:R-:W2:Y:S04]  /*86f10*/  LDL.LU.64 R20, [R1+0x9a0] ;  /* 0x0009a00001147983 */ /* 0x001ea80000300a00 */
[----:B------:R-:W2:Y:S04]  /*86f20*/  LDL.LU.64 R22, [R1+0x9a8] ;  /* 0x0009a80001167983 */ /* 0x000ea80000300a00 */
[----:B------:R-:W-:Y:S04]  /*86f30*/  STL.64 [R1+0x8788], R26 ;  /* 0x0087881a01007387 */ /* 0x000fe80000100a00 */
[----:B------:R0:W-:Y:S04]  /*86f40*/  STL.64 [R1+0x8780], R24 ;  /* 0x0087801801007387 */ /* 0x0001e80000100a00 */
[----:B0-----:R-:W4:Y:S01]  /*86f50*/  LDL.64 R24, [R1+0x140] ;  /* 0x0001400001187983 */ /* 0x001f220000100a00 */
[C---:B------:R-:W-:Y:S03]  /*86f60*/  HMMA.16816.F32 R4, R16.reuse, R8, R4 ;  /* 0x000000081004723c */ /* 0x040fe60000001804 */
[----:B----4-:R0:W-:Y:S04]  /*86f70*/  STL.64 [R1+0x8900], R24 ;  /* 0x0089001801007387 */ /* 0x0101e80000100a00 */
[----:B0-----:R-:W4:Y:S04]  /*86f80*/  LDL R24, [R1+0x190] ;  /* 0x0001900001187983 */ /* 0x001f280000100800 */
[----:B------:R-:W4:Y:S04]  /*86f90*/  LDL R25, [R1+0x194] ;  /* 0x0001940001197983 */ /* 0x000f280000100800 */
[----:B----4-:R0:W-:Y:S04]  /*86fa0*/  STL.64 [R1+0x8958], R24 ;  /* 0x0089581801007387 */ /* 0x0101e80000100a00 */
[----:B0-----:R-:W4:Y:S04]  /*86fb0*/  LDL.LU.64 R24, [R1+0x1160] ;  /* 0x0011600001187983 */ /* 0x001f280000300a00 */
[----:B------:R-:W4:Y:S04]  /*86fc0*/  LDL.LU.64 R26, [R1+0x1168] ;  /* 0x00116800011a7983 */ /* 0x000f280000300a00 */
[----:B------:R-:W-:Y:S04]  /*86fd0*/  STL.64 [R1+0x7c0], R4 ;  /* 0x0007c00401007387 */ /* 0x000fe80000100a00 */
[----:B------:R0:W-:Y:S04]  /*86fe0*/  STL.64 [R1+0x7c8], R6 ;  /* 0x0007c80601007387 */ /* 0x0001e80000100a00 */
[----:B0-----:R-:W4:Y:S04]  /*86ff0*/  LDL.LU.64 R6, [R1+0x89a0] ;  /* 0x0089a00001067983 */ /* 0x001f280000300a00 */
[----:B------:R-:W3:Y:S04]  /*87000*/  LDL.LU.64 R4, [R1+0x8998] ;  /* 0x0089980001047983 */ /* 0x000ee80000300a00 */
[----:B------:R0:W-:Y:S04]  /*87010*/  STL.64 [R1+0x8908], R8 ;  /* 0x0089080801007387 */ /* 0x0001e80000100a00 */
[----:B0-----:R-:W2:Y:S01]  /*87020*/  LDL R8, [R1+0x160] ;  /* 0x0001600001087983 */ /* 0x001ea20000100800 */
[----:B------:R-:W-:Y:S01]  /*87030*/  IMAD.MOV.U32 R9, RZ, RZ, R11 ;  /* 0x000000ffff097224 */ /* 0x000fe200078e000b */
[----:B---3--:R-:W-:Y:S04]  /*87040*/  HMMA.16816.F32 R12, R16, R4, R12 ;  /* 0x00000004100c723c */ /* 0x008fe8000000180c */
[----:B--2---:R0:W-:Y:S02]  /*87050*/  STL.64 [R1+0x8920], R8 ;  /* 0x0089200801007387 */ /* 0x0041e40000100a00 */
[----:B0-----:R-:W-:-:S02]  /*87060*/  IMAD.MOV.U32 R8, RZ, RZ, R10 ;  /* 0x000000ffff087224 */ /* 0x001fc400078e000a */
[----:B------:R-:W-:-:S05]  /*87070*/  IMAD.MOV.U32 R9, RZ, RZ, R2 ;  /* 0x000000ffff097224 */ /* 0x000fca00078e0002 */
[----:B------:R-:W-:Y:S10]  /*87080*/  STL.64 [R1+0x8938], R8 ;  /* 0x0089380801007387 */ /* 0x000ff40000100a00 */
[----:B------:R0:W-:Y:S04]  /*87090*/  STL.64 [R1+0x7b0], R12 ;  /* 0x0007b00c01007387 */ /* 0x0001e80000100a00 */
[----:B------:R1:W-:Y:S04]  /*870a0*/  STL.64 [R1+0x7b8], R14 ;  /* 0x0007b80e01007387 */ /* 0x0003e80000100a00 */
[----:B0-----:R-:W1:Y:S02]  /*870b0*/  LDL.LU.64 R12, [R1+0x8990] ;  /* 0x00899000010c7983 */ /* 0x001e640000300a00 */
[----:B-1----:R-:W-:Y:S02]  /*870c0*/  HMMA.16816.F32 R12, R16, R12, R20 ;  /* 0x0000000c100c723c */ /* 0x002fe40000001814 */
[----:B------:R-:W2:Y:S04]  /*870d0*/  LDL.LU.64 R22, [R1+0x8988] ;  /* 0x0089880001167983 */ /* 0x000ea80000300a00 */
[----:B------:R-:W2:-:S15]  /*870e0*/  LDL.LU.64 R20, [R1+0x8980] ;  /* 0x0089800001147983 */ /* 0x000e9e0000300a00 */
[----:B------:R-:W-:-:S02]  /*870f0*/  NOP ;  /* 0x0000000000007918 */ /* 0x000fc40000000000 */
[----:B------:R0:W-:Y:S04]  /*87100*/  STL.64 [R1+0x7a0], R12 ;  /* 0x0007a00c01007387 */ /* 0x0001e80000100a00 */
[----:B------:R1:W-:Y:S04]  /*87110*/  STL.64 [R1+0x7a8], R14 ;  /* 0x0007a80e01007387 */ /* 0x0003e80000100a00 */
[----:B0-----:R-:W2:Y:S02]  /*87120*/  LDL.LU.64 R12, [R1+0x8978] ;  /* 0x00897800010c7983 */ /* 0x001ea40000300a00 */
[----:B--2---:R-:W-:Y:S02]  /*87130*/  HMMA.16816.F32 R16, R16, R12, R20 ;  /* 0x0000000c1010723c */ /* 0x004fe40000001814 */
[----:B------:R-:W4:Y:S04]  /*87140*/  LDL.LU.64 R20, [R1+0x8970] ;  /* 0x0089700001147983 */ /* 0x000f280000300a00 */
[----:B-1----:R-:W4:Y:S04]  /*87150*/  LDL.LU.64 R14, [R1+0x8968] ;  /* 0x00896800010e7983 */ /* 0x002f280000300a00 */
[----:B------:R-:W4:-:S13]  /*87160*/  LDL.LU.64 R12, [R1+0x8960] ;  /* 0x00896000010c7983 */ /* 0x000f1a0000300a00 */
[----:B------:R0:W-:Y:S04]  /*87170*/  STL.64 [R1+0x3e0], R16 ;  /* 0x0003e01001007387 */ /* 0x0001e80000100a00 */
[----:B------:R1:W-:Y:S04]  /*87180*/  STL.64 [R1+0x3e8], R18 ;  /* 0x0003e81201007387 */ /* 0x0003e80000100a00 */
[----:B0-----:R-:W2:Y:S04]  /*87190*/  LDL.LU.64 R16, [R1+0x1130] ;  /* 0x0011300001107983 */ /* 0x001ea80000300a00 */
[----:B-1----:R-:W2:Y:S01]  /*871a0*/  LDL.LU.64 R18, [R1+0x1138] ;  /* 0x0011380001127983 */ /* 0x002ea20000300a00 */
[----:B----4-:R-:W-:Y:S03]  /*871b0*/  HMMA.16816.F32 R20, R12, R20, R24 ;  /* 0x000000140c14723c */ /* 0x010fe60000001818 */
[----:B------:R-:W2:Y:S01]  /*871c0*/  LDL.LU.64 R24, [R1+0x8958] ;  /* 0x0089580001187983 */ /* 0x000ea20000300a00 */
[----:B------:R-:W-:-:S02]  /*871d0*/  IMAD.MOV.U32 R9, RZ, RZ, R6 ;  /* 0x000000ffff097224 */ /* 0x000fc400078e0006 */
[----:B------:R-:W-:-:S15]  /*871e0*/  IMAD.MOV.U32 R8, RZ, RZ, R7 ;  /* 0x000000ffff087224 */ /* 0x000fde00078e0007 */
[----:B------:R-:W-:-:S02]  /*871f0*/  NOP ;  /* 0x0000000000007918 */ /* 0x000fc40000000000 */
[----:B------:R-:W-:Y:S04]  /*87200*/  STL.64 [R1+0x3d0], R20 ;  /* 0x0003d01401007387 */ /* 0x000fe80000100a00 */
[----:B------:R0:W-:Y:S04]  /*87210*/  STL.64 [R1+0x3d8], R22 ;  /* 0x0003d81601007387 */ /* 0x0001e80000100a00 */
[----:B0-----:R-:W3:Y:S04]  /*87220*/  LDL.LU R23, [R1+0x8950] ;  /* 0x0089500001177983 */ /* 0x001ee80000300800 */
[----:B------:R-:W4:Y:S01]  /*87230*/  LDL.LU.64 R20, [R1+0x8948] ;  /* 0x0089480001147983 */ /* 0x000f220000300a00 */
[----:B--2---:R-:W-:-:S15]  /*87240*/  HMMA.16816.F32 R16, R12, R24, R16 ;  /* 0x000000180c10723c */ /* 0x004fde0000001810 */
[----:B------:R-:W-:-:S09]  /*87250*/  NOP ;  /* 0x0000000000007918 */ /* 0x000fd20000000000 */
[----:B------:R-:W-:Y:S02]  /*87260*/  IMAD.MOV.U32 R6, RZ, RZ, R18 ;  /* 0x000000ffff067224 */ /* 0x000fe400078e0012 */
[----:B------:R-:W-:Y:S01]  /*87270*/  IMAD.MOV.U32 R7, RZ, RZ, R19 ;  /* 0x000000ffff077224 */ /* 0x000fe200078e0013 */
[----:B------:R-:W-:Y:S04]  /*87280*/  STL.64 [R1+0x3c0], R16 ;  /* 0x0003c01001007387 */ /* 0x000fe80000100a00 */
[----:B------:R-:W-:Y:S04]  /*87290*/  STL [R1+0x8124], R6 ;  /* 0x0081240601007387 */ /* 0x000fe80000100800 */
[----:B------:R-:W-:Y:S04]  /*872a0*/  STL [R1+0x8120], R7 ;  /* 0x0081200701007387 */ /* 0x000fe80000100800 */
[----:B------:R0:W-:Y:S04]  /*872b0*/  STL.64 [R1+0x8940], R4 ;  /* 0x0089400401007387 */ /* 0x0001e80000100a00 */
[----:B0-----:R-:W2:Y:S04]  /*872c0*/  LDL.LU.64 R4, [R1+0x1110] ;  /* 0x0011100001047983 */ /* 0x001ea80000300a00 */
[----:B------:R-:W2:Y:S04]  /*872d0*/  LDL.LU.64 R6, [R1+0x1118] ;  /* 0x0011180001067983 */ /* 0x000ea80000300a00 */
[----:B------:R-:W2:Y:S04]  /*872e0*/  LDL.LU.64 R24, [R1+0x1060] ;  /* 0x0010600001187983 */ /* 0x000ea80000300a00 */
[----:B------:R-:W2:Y:S01]  /*872f0*/  LDL.LU.64 R26, [R1+0x1068] ;  /* 0x00106800011a7983 */ /* 0x000ea20000300a00 */
[----:B----4-:R-:W-:-:S05]  /*87300*/  IMAD.SHL.U32 R2, R21, 0x2, RZ ;  /* 0x0000000215027824 */ /* 0x010fca00078e00ff */
[----:B------:R-:W-:-:S04]  /*87310*/  LOP3.LUT R2, R20, 0x10, R2, 0x78, !PT ;  /* 0x0000001014027812 */ /* 0x000fc800078e7802 */
[----:B---3--:R-:W-:-:S04]  /*87320*/  LOP3.LUT R2, R2, 0x400, R23, 0xf8, !PT ;  /* 0x0000040002027812 */ /* 0x008fc800078ef817 */
[----:B------:R-:W-:-:S05]  /*87330*/  LOP3.LUT R2, R2, 0x40, RZ, 0x3c, !PT ;  /* 0x0000004002027812 */ /* 0x000fca00078e3cff */
[----:B------:R-:W0:Y:S04]  /*87340*/  LDSM.16.MT88.4 R20, [R2+UR4+0x20000] ;  /* 0x020000040214783b */ /* 0x000e280008004200 */
[----:B--2---:R-:W-:Y:S04]  /*87350*/  STL.64 [R1+0x8918], R26 ;  /* 0x0089181a01007387 */ /* 0x004fe80000100a00 */
[----:B------:R1:W-:Y:S04]  /*87360*/  STL.64 [R1+0x8910], R24 ;  /* 0x0089101801007387 */ /* 0x0003e80000100a00 */
[----:B-1----:R-:W2:Y:S04]  /*87370*/  LDL.LU.64 R24, [R1+0x10a0] ;  /* 0x0010a00001187983 */ /* 0x002ea80000300a00 */
[----:B------:R-:W3:Y:S01]  /*87380*/  LDL.LU.64 R26, [R1+0x10a8] ;  /* 0x0010a800011a7983 */ /* 0x000ee20000300a00 */
[----:B------:R-:W-:-:S15]  /*87390*/  HMMA.16816.F32 R8, R12, R8, R4 ;  /* 0x000000080c08723c */ /* 0x000fde0000001804 */
[----:B------:R-:W-:-:S09]  /*873a0*/  NOP ;  /* 0x0000000000007918 */ /* 0x000fd20000000000 */
[----:B------:R-:W-:Y:S01]  /*873b0*/  IMAD.MOV.U32 R6, RZ, RZ, R9 ;  /* 0x000000ffff067224 */ /* 0x000fe200078e0009 */
[----:B---3--:R-:W-:Y:S04]  /*873c0*/  STL.64 [R1+0x8930], R26 ;  /* 0x0089301a01007387 */ /* 0x008fe80000100a00 */
[----:B--2---:R1:W-:Y:S04]  /*873d0*/  STL.64 [R1+0x8928], R24 ;  /* 0x0089281801007387 */ /* 0x0043e80000100a00 */
[----:B-1----:R-:W2:Y:S04]  /*873e0*/  LDL.LU.64 R24, [R1+0x10e0] ;  /* 0x0010e00001187983 */ /* 0x002ea80000300a00 */
[----:B------:R-:W2:Y:S04]  /*873f0*/  LDL.LU.64 R26, [R1+0x10e8] ;  /* 0x0010e800011a7983 */ /* 0x000ea80000300a00 */
[----:B------:R-:W3:Y:S04]  /*87400*/  LDL.LU.64 R16, [R1+0x1030] ;  /* 0x0010300001107983 */ /* 0x000ee80000300a00 */
[----:B------:R-:W3:Y:S04]  /*87410*/  LDL.LU.64 R18, [R1+0x1038] ;  /* 0x0010380001127983 */ /* 0x000ee80000300a00 */
[----:B0-----:R-:W-:Y:S04]  /*87420*/  STL.64 [R1+0x8750], R22 ;  /* 0x0087501601007387 */ /* 0x001fe80000100a00 */
[----:B------:R0:W-:Y:S04]  /*87430*/  STL.64 [R1+0x8748], R20 ;  /* 0x0087481401007387 */ /* 0x0001e80000100a00 */
[----:B0-----:R-:W4:Y:S04]  /*87440*/  LDL.64 R20, [R1+0x150] ;  /* 0x0001500001147983 */ /* 0x001f280000100a00 */
[----:B------:R-:W3:Y:S04]  /*87450*/  LDL.LU.64 R4, [R1+0x8940] ;  /* 0x0089400001047983 */ /* 0x000ee80000300a00 */
[----:B------:R0:W-:Y:S04]  /*87460*/  STL [R1+0x790], R8 ;  /* 0x0007900801007387 */ /* 0x0001e80000100800 */
[----:B------:R2:W-:Y:S04]  /*87470*/  STL [R1+0x79c], R11 ;  /* 0x00079c0b01007387 */ /* 0x0005e80000100800 */
[----:B0-----:R-:W2:Y:S01]  /*87480*/  LDL.LU.64 R8, [R1+0x8938] ;  /* 0x0089380001087983 */ /* 0x001ea20000300a00 */
[----:B------:R-:W-:-:S05]  /*87490*/  IMAD.MOV.U32 R7, RZ, RZ, R10 ;  /* 0x000000ffff077224 */ /* 0x000fca00078e000a */
[----:B------:R-:W-:Y:S04]  /*874a0*/  STL [R1+0x812c], R7 ;  /* 0x00812c0701007387 */ /* 0x000fe80000100800 */
[----:B------:R-:W-:Y:S01]  /*874b0*/  STL [R1+0x8128], R6 ;  /* 0x0081280601007387 */ /* 0x000fe20000100800 */
[----:B--2---:R-:W-:Y:S03]  /*874c0*/  HMMA.16816.F32 R8, R12, R8, R24 ;  /* 0x000000080c08723c */ /* 0x004fe60000001818 */
[----:B------:R-:W2:Y:S04]  /*874d0*/  LDL.LU.64 R26, [R1+0x8930] ;  /* 0x00893000011a7983 */ /* 0x000ea80000300a00 */
[----:B------:R-:W2:-:S15]  /*874e0*/  LDL.LU.64 R24, [R1+0x8928] ;  /* 0x0089280001187983 */ /* 0x000e9e0000300a00 */
[----:B------:R-:W-:-:S01]  /*874f0*/  NOP ;  /* 0x0000000000007918 */ /* 0x000fc20000000000 */
[----:B------:R0:W-:Y:S04]  /*87500*/  STL.64 [R1+0x780], R8 ;  /* 0x0007800801007387 */ /* 0x0001e80000100a00 */
[----:B------:R2:W-:Y:S04]  /*87510*/  STL.64 [R1+0x788], R10 ;  /* 0x0007880a01007387 */ /* 0x0005e80000100a00 */
[----:B0-----:R-:W2:Y:S02]  /*87520*/  LDL.LU.64 R8, [R1+0x8920] ;  /* 0x0089200001087983 */ /* 0x001ea40000300a00 */
[----:B--2---:R-:W-:Y:S02]  /*87530*/  HMMA.16816.F32 R8, R12, R8, R24 ;  /* 0x000000080c08723c */ /* 0x004fe40000001818 */
[----:B------:R-:W4:Y:S04]  /*87540*/  LDL.LU.64 R26, [R1+0x8918] ;  /* 0x00891800011a7983 */ /* 0x000f280000300a00 */
[----:B------:R-:W4:-:S15]  /*87550*/  LDL.LU.64 R24, [R1+0x8910] ;  /* 0x0089100001187983 */ /* 0x000f1e0000300a00 */
[----:B------:R-:W-:-:S03]  /*87560*/  NOP ;  /* 0x0000000000007918 */ /* 0x000fc60000000000 */
[----:B------:R-:W-:Y:S02]  /*87570*/  IMAD.MOV.U32 R6, RZ, RZ, R11 ;  /* 0x000000ffff067224 */ /* 0x000fe400078e000b */
[----:B------:R-:W-:Y:S01]  /*87580*/  IMAD.MOV.U32 R7, RZ, RZ, R10 ;  /* 0x000000ffff077224 */ /* 0x000fe200078e000a */
[----:B------:R0:W-:Y:S04]  /*87590*/  STL.64 [R1+0x770], R8 ;  /* 0x0007700801007387 */ /* 0x0001e80000100a00 */
[----:B0-----:R-:W2:Y:S04]  /*875a0*/  LDL.LU.64 R8, [R1+0x8908] ;  /* 0x0089080001087983 */ /* 0x001ea80000300a00 */
[----:B------:R-:W-:Y:S04]  /*875b0*/  STL [R1+0x8134], R6 ;  /* 0x0081340601007387 */ /* 0x000fe80000100800 */
[----:B------:R-:W-:Y:S01]  /*875c0*/  STL [R1+0x8130], R7 ;  /* 0x0081300701007387 */ /* 0x000fe20000100800 */
[----:B----4-:R-:W-:-:S15]  /*875d0*/  HMMA.16816.F32 R24, R12, R20, R24 ;  /* 0x000000140c18723c */ /* 0x010fde0000001818 */
[----:B------:R-:W-:-:S08]  /*875e0*/  NOP ;  /* 0x0000000000007918 */ /* 0x000fd00000000000 */
[----:B------:R0:W-:Y:S04]  /*875f0*/  STL.64 [R1+0x760], R24 ;  /* 0x0007601801007387 */ /* 0x0001e80000100a00 */
[----:B------:R-:W-:Y:S04]  /*87600*/  STL.64 [R1+0x768], R26 ;  /* 0x0007681a01007387 */ /* 0x000fe80000100a00 */
[----:B0-----:R-:W3:Y:S01]  /*87610*/  LDL.LU.64 R24, [R1+0x8900] ;  /* 0x0089000001187983 */ /* 0x001ee20000300a00 */
[----:B------:R-:W-:Y:S02]  /*87620*/  IMAD.MOV.U32 R11, RZ, RZ, R20 ;  /* 0x000000ffff0b7224 */ /* 0x000fe400078e0014 */
[----:B------:R-:W-:-:S05]  /*87630*/  IMAD.MOV.U32 R10, RZ, RZ, R21 ;  /* 0x000000ffff0a7224 */ /* 0x000fca00078e0015 */
[----:B------:R-:W-:Y:S04]  /*87640*/  STL.64 [R1+0x8778], R10 ;  /* 0x0087780a01007387 */ /* 0x000fe80000100a00 */
[----:B--2---:R-:W-:Y:S01]  /*87650*/  STL.64 [R1+0x8770], R8 ;  /* 0x0087700801007387 */ /* 0x004fe20000100a00 */
[----:B---3--:R-:W-:Y:S06]  /*87660*/  HMMA.16816.F32 R16, R12, R24, R16 ;  /* 0x000000180c10723c */ /* 0x008fec0000001810 */
[----:B------:R-:W-:-:S02]  /*87670*/  IMAD.MOV.U32 R2, RZ, RZ, R25 ;  /* 0x000000ffff027224 */ /* 0x000fc400078e0019 */
[----:B------:R-:W-:Y:S02]  /*87680*/  IMAD.MOV.U32 R24, RZ, RZ, R3 ;  /* 0x000000ffff187224 */ /* 0x000fe400078e0003 */
[----:B------:R-:W-:-:S13]  /*87690*/  IMAD.MOV.U32 R25, RZ, RZ, R0 ;  /* 0x000000ffff197224 */ /* 0x000fda00078e0000 */
[----:B------:R-:W-:Y:S04]  /*876a0*/  STL.64 [R1+0x750], R16 ;  /* 0x0007501001007387 */ /* 0x000fe80000100a00 */
[----:B------:R-:W2:Y:S04]  /*876b0*/  LDL.LU.64 R20, [R1+0xff0] ;  /* 0x000ff00001147983 */ /* 0x000ea80000300a00 */
[----:B------:R-:W2:Y:S04]  /*876c0*/  LDL.LU.64 R22, [R1+0xff8] ;  /* 0x000ff80001167983 */ /* 0x000ea80000300a00 */
[----:B------:R-:W3:Y:S04]  /*876d0*/  LDL.LU R3, [R1+0x88fc] ;  /* 0x0088fc0001037983 */ /* 0x000ee80000300800 */
[----:B------:R-:W4:Y:S04]  /*876e0*/  LDL.LU R0, [R1+0x88f8] ;  /* 0x0088f80001007983 */ /* 0x000f280000300800 */
[----:B------:R0:W-:Y:S04]  /*876f0*/  STL.64 [R1+0x8798], R24 ;  /* 0x0087981801007387 */ /* 0x0001e80000100a00 */
[----:B0-----:R-:W2:Y:S01]  /*87700*/  LDL.64 R24, [R1+0xf0] ;  /* 0x0000f00001187983 */ /* 0x001ea20000100a00 */
[----:B------:R-:W-:-:S02]  /*87710*/  IMAD.MOV.U32 R16, RZ, RZ, R29 ;  /* 0x000000ffff107224 */ /* 0x000fc400078e001d */
[----:B------:R-:W-:Y:S01]  /*87720*/  IMAD.MOV.U32 R17, RZ, RZ, R28 ;  /* 0x000000ffff117224 */ /* 0x000fe200078e001c */
[----:B--2---:R-:W-:Y:S04]  /*87730*/  STL.64 [R1+0x88c0], R24 ;  /* 0x0088c01801007387 */ /* 0x004fe80000100a00 */
[----:B------:R-:W2:Y:S04]  /*87740*/  LDL.LU R29, [R1+0x88f4] ;  /* 0x0088f400011d7983 */ /* 0x000ea80000300800 */
[----:B------:R-:W2:Y:S04]  /*87750*/  LDL.LU R28, [R1+0x88f0] ;  /* 0x0088f000011c7983 */ /* 0x000ea80000300800 */
[----:B------:R-:W3:Y:S04]  /*87760*/  LDL.64 R8, [R1+0xe0] ;  /* 0x0000e00001087983 */ /* 0x000ee80000100a00 */
[----:B---3--:R0:W-:Y:S04]  /*87770*/  STL.64 [R1+0x88d0], R8 ;  /* 0x0088d00801007387 */ /* 0x0081e80000100a00 */
[----:B0-----:R-:W3:Y:S04]  /*87780*/  LDL.LU.64 R8, [R1+0xfb0] ;  /* 0x000fb00001087983 */ /* 0x001ee80000300a00 */
[----:B------:R-:W4:Y:S04]  /*87790*/  LDL.LU.64 R10, [R1+0xfb8] ;  /* 0x000fb800010a7983 */ /* 0x000f280000300a00 */
[----:B----4-:R-:W-:Y:S04]  /*877a0*/  STL.64 [R1+0x88e0], R10 ;  /* 0x0088e00a01007387 */ /* 0x010fe80000100a00 */
[----:B---3--:R0:W-:Y:S04]  /*877b0*/  STL.64 [R1+0x88d8], R8 ;  /* 0x0088d80801007387 */ /* 0x0081e80000100a00 */
[----:B0-----:R-:W3:Y:S01]  /*877c0*/  LDL.64 R8, [R1+0x130] ;  /* 0x0001300001087983 */ /* 0x001ee20000100a00 */
[----:B------:R-:W-:-:S03]  /*877d0*/  MOV R7, R19 ;  /* 0x0000001300077202 */ /* 0x000fc60000000f00 */
[----:B------:R0:W-:Y:S01]  /*877e0*/  STL.64 [R1+0x87a0], R16 ;  /* 0x0087a01001007387 */ /* 0x0001e20000100a00 */
[----:B------:R-:W-:Y:S02]  /*877f0*/  IMAD.MOV.U32 R6, RZ, RZ, R18 ;  /* 0x000000ffff067224 */ /* 0x000fe400078e0012 */
[----:B0-----:R-:W-:Y:S02]  /*87800*/  IMAD.MOV.U32 R16, RZ, RZ, R0 ;  /* 0x000000ffff107224 */ /* 0x001fe400078e0000 */
[----:B------:R-:W-:Y:S01]  /*87810*/  IMAD.MOV.U32 R17, RZ, RZ, R3 ;  /* 0x000000ffff117224 */ /* 0x000fe200078e0003 */
[----:B------:R-:W4:Y:S04]  /*87820*/  LDL.LU R0, [R1+0x88ec] ;  /* 0x0088ec0001007983 */ /* 0x000f280000300800 */
[----:B------:R-:W4:Y:S04]  /*87830*/  LDL.LU R3, [R1+0x88e8] ;  /* 0x0088e80001037983 */ /* 0x000f280000300800 */
[----:B------:R-:W4:Y:S04]  /*87840*/  LDL.LU.64 R24, [R1+0xf40] ;  /* 0x000f400001187983 */ /* 0x000f280000300a00 */
[----:B------:R-:W4:Y:S04]  /*87850*/  LDL.LU.64 R26, [R1+0xf48] ;  /* 0x000f4800011a7983 */ /* 0x000f280000300a00 */
[----:B------:R0:W-:Y:S04]  /*87860*/  STL.64 [R1+0x87b8], R16 ;  /* 0x0087b81001007387 */ /* 0x0001e80000100a00 */
[----:B0-----:R-:W2:Y:S04]  /*87870*/  LDL R16, [R1+0x120] ;  /* 0x0001200001107983 */ /* 0x001ea80000100800 */
[----:B------:R-:W2:Y:S04]  /*87880*/  LDL R17, [R1+0x124] ;  /* 0x0001240001117983 */ /* 0x000ea80000100800 */
[----:B------:R-:W-:Y:S04]  /*87890*/  STL [R1+0x813c], R7 ;  /* 0x00813c0701007387 */ /* 0x000fe80000100800 */
[----:B------:R-:W-:Y:S01]  /*878a0*/  STL [R1+0x8138], R6 ;  /* 0x0081380601007387 */ /* 0x000fe20000100800 */
[----:B---3--:R-:W-:-:S15]  /*878b0*/  HMMA.16816.F32 R20, R12, R8, R20 ;  /* 0x000000080c14723c */ /* 0x008fde0000001814 */
[----:B------:R-:W-:-:S08]  /*878c0*/  NOP ;  /* 0x0000000000007918 */ /* 0x000fd00000000000 */
[----:B------:R0:W-:Y:S04]  /*878d0*/  STL.64 [R1+0x740], R20 ;  /* 0x0007401401007387 */ /* 0x0001e80000100a00 */
[----:B------:R-:W-:Y:S04]  /*878e0*/  STL.64 [R1+0x748], R22 ;  /* 0x0007481601007387 */ /* 0x000fe80000100a00 */
[----:B------:R-:W2:Y:S01]  /*878f0*/  LDL.LU.64 R10, [R1+0x88e0] ;  /* 0x0088e000010a7983 */ /* 0x000ea20000300a00 */
[----:B0-----:R-:W-:Y:S02]  /*87900*/  IMAD.MOV.U32 R21, RZ, RZ, R8 ;  /* 0x000000ffff157224 */ /* 0x001fe400078e0008 */
[----:B------:R-:W-:-:S02]  /*87910*/  IMAD.MOV.U32 R20, RZ, RZ, R9 ;  /* 0x000000ffff147224 */ /* 0x000fc400078e0009 */
[----:B------:R-:W2:Y:S04]  /*87920*/  LDL.LU.64 R8, [R1+0x88d8] ;  /* 0x0088d80001087983 */ /* 0x000ea80000300a00 */
[----:B------:R0:W-:Y:S04]  /*87930*/  STL.64 [R1+0x8790], R20 ;  /* 0x0087901401007387 */ /* 0x0001e80000100a00 */
[----:B0-----:R-:W3:Y:S04]  /*87940*/  LDL R20, [R1+0x110] ;  /* 0x0001100001147983 */ /* 0x001ee80000100800 */
[----:B------:R-:W3:Y:S01]  /*87950*/  LDL R21, [R1+0x114] ;  /* 0x0001140001157983 */ /* 0x000ee20000100800 */
[----:B--2---:R-:W-:Y:S03]  /*87960*/  HMMA.16816.F32 R16, R12, R16, R8 ;  /* 0x000000100c10723c */ /* 0x004fe60000001808 */
[----:B------:R-:W2:-:S15]  /*87970*/  LDL.LU.64 R8, [R1+0x88d0] ;  /* 0x0088d00001087983 */ /* 0x000e9e0000300a00 */
[----:B------:R-:W-:-:S05]  /*87980*/  NOP ;  /* 0x0000000000007918 */ /* 0x000fca0000000000 */
[----:B------:R0:W-:Y:S04]  /*87990*/  STL.64 [R1+0x730], R16 ;  /* 0x0007301001007387 */ /* 0x0001e80000100a00 */
[----:B------:R-:W-:Y:S01]  /*879a0*/  STL.64 [R1+0x738], R18 ;  /* 0x0007381201007387 */ /* 0x000fe20000100a00 */
[----:B0-----:R-:W-:Y:S02]  /*879b0*/  IMAD.MOV.U32 R16, RZ, RZ, R28 ;  /* 0x000000ffff107224 */ /* 0x001fe400078e001c */
[----:B------:R-:W-:Y:S01]  /*879c0*/  IMAD.MOV.U32 R17, RZ, RZ, R29 ;  /* 0x000000ffff117224 */ /* 0x000fe200078e001d */
[----:B------:R-:W2:Y:S04]  /*879d0*/  LDL.LU R28, [R1+0x88cc] ;  /* 0x0088cc00011c7983 */ /* 0x000ea80000300800 */
[----:B------:R-:W2:Y:S04]  /*879e0*/  LDL.LU R29, [R1+0x88c8] ;  /* 0x0088c800011d7983 */ /* 0x000ea80000300800 */
[----:B------:R0:W-:Y:S04]  /*879f0*/  STL.64 [R1+0x87d0], R16 ;  /* 0x0087d01001007387 */ /* 0x0001e80000100a00 */
[----:B0-----:R-:W3:Y:S04]  /*87a00*/  LDL.LU.64 R16, [R1+0xf70] ;  /* 0x000f700001107983 */ /* 0x001ee80000300a00 */
[----:B------:R-:W3:Y:S02]  /*87a10*/  LDL.LU.64 R18, [R1+0xf78] ;  /* 0x000f780001127983 */ /* 0x000ee40000300a00 */
[----:B---3--:R-:W-:Y:S02]  /*87a20*/  HMMA.16816.F32 R16, R12, R20, R16 ;  /* 0x000000140c10723c */ /* 0x008fe40000001810 */
[----:B------:R-:W3:Y:S04]  /*87a30*/  LDL.LU.64 R20, [R1+0xec0] ;  /* 0x000ec00001147983 */ /* 0x000ee80000300a00 */
[----:B------:R-:W3:-:S15]  /*87a40*/  LDL.LU.64 R22, [R1+0xec8] ;  /* 0x000ec80001167983 */ /* 0x000ede0000300a00 */
[----:B------:R-:W-:-:S02]  /*87a50*/  NOP ;  /* 0x0000000000007918 */ /* 0x000fc40000000000 */
[----:B------:R4:W-:Y:S04]  /*87a60*/  STL.64 [R1+0x720], R16 ;  /* 0x0007201001007387 */ /* 0x0009e80000100a00 */
[----:B------:R-:W-:Y:S01]  /*87a70*/  STL.64 [R1+0x728], R18 ;  /* 0x0007281201007387 */ /* 0x000fe20000100a00 */
[----:B----4-:R-:W-:Y:S02]  /*87a80*/  IMAD.MOV.U32 R16, RZ, RZ, R3 ;  /* 0x000000ffff107224 */ /* 0x010fe400078e0003 */
[----:B------:R-:W-:-:S05]  /*87a90*/  IMAD.MOV.U32 R17, RZ, RZ, R0 ;  /* 0x000000ffff117224 */ /* 0x000fca00078e0000 */
[----:B------:R0:W-:Y:S04]  /*87aa0*/  STL.64 [R1+0x87e8], R16 ;  /* 0x0087e81001007387 */ /* 0x0001e80000100a00 */
[----:B0-----:R-:W4:Y:S02]  /*87ab0*/  LDL.64 R16, [R1+0x100] ;  /* 0x0001000001107983 */ /* 0x001f240000100a00 */
[----:B----4-:R-:W-:Y:S06]  /*87ac0*/  HMMA.16816.F32 R24, R12, R16, R24 ;  /* 0x000000100c18723c */ /* 0x010fec0000001818 */
[----:B------:R-:W-:-:S02]  /*87ad0*/  IMAD.MOV.U32 R3, RZ, RZ, R16 ;  /* 0x000000ffff037224 */ /* 0x000fc400078e0010 */
[----:B------:R-:W-:-:S15]  /*87ae0*/  IMAD.MOV.U32 R0, RZ, RZ, R17 ;  /* 0x000000ffff007224 */ /* 0x000fde00078e0011 */
[----:B------:R0:W-:Y:S04]  /*87af0*/  STL.64 [R1+0x710], R24 ;  /* 0x0007101801007387 */ /* 0x0001e80000100a00 */
[----:B------:R-:W-:Y:S04]  /*87b00*/  STL.64 [R1+0x718], R26 ;  /* 0x0007181a01007387 */ /* 0x000fe80000100a00 */
[----:B0-----:R-:W4:Y:S04]  /*87b10*/  LDL.LU.64 R24, [R1+0x88c0] ;  /* 0x0088c00001187983 */ /* 0x001f280000300a00 */
[----:B------:R-:W2:Y:S04]  /*87b20*/  LDL R16, [R1+0x50] ;  /* 0x0000500001107983 */ /* 0x000ea80000100800 */
[----:B------:R-:W2:Y:S04]  /*87b30*/  LDL R17, [R1+0x54] ;  /* 0x0000540001117983 */ /* 0x000ea80000100800 */
[----:B--2---:R0:W-:Y:S04]  /*87b40*/  STL.64 [R1+0x8800], R16 ;  /* 0x0088001001007387 */ /* 0x0041e80000100a00 */
[----:B0-----:R-:W2:Y:S04]  /*87b50*/  LDL.LU.64 R16, [R1+0xf00] ;  /* 0x000f000001107983 */ /* 0x001ea80000300a00 */
[----:B------:R-:W2:Y:S01]  /*87b60*/  LDL.LU.64 R18, [R1+0xf08] ;  /* 0x000f080001127983 */ /* 0x000ea20000300a00 */
[----:B----4-:R-:W-:-:S02]  /*87b70*/  IMAD.MOV.U32 R7, RZ, RZ, R24 ;  /* 0x000000ffff077224 */ /* 0x010fc400078e0018 */
[----:B------:R-:W-:Y:S01]  /*87b80*/  IMAD.MOV.U32 R6, RZ, RZ, R25 ;  /* 0x000000ffff067224 */ /* 0x000fe200078e0019 */
[----:B--2---:R-:W-:-:S15]  /*87b90*/  HMMA.16816.F32 R16, R12, R24, R16 ;  /* 0x000000180c10723c */ /* 0x004fde0000001810 */
[----:B------:R-:W-:-:S08]  /*87ba0*/  NOP ;  /* 0x0000000000007918 */ /* 0x000fd00000000000 */
[----:B------:R0:W-:Y:S04]  /*87bb0*/  STL.64 [R1+0x700], R16 ;  /* 0x0007001001007387 */ /* 0x0001e80000100a00 */
[----:B------:R-:W-:Y:S01]  /*87bc0*/  STL.64 [R1+0x708], R18 ;  /* 0x0007081201007387 */ /* 0x000fe20000100a00 */
[----:B0-----:R-:W-:Y:S02]  /*87bd0*/  IMAD.MOV.U32 R16, RZ, RZ, R29 ;  /* 0x000000ffff107224 */ /* 0x001fe400078e001d */
[----:B------:R-:W-:-:S05]  /*87be0*/  IMAD.MOV.U32 R17, RZ, RZ, R28 ;  /* 0x000000ffff117224 */ /* 0x000fca00078e001c */
[----:B------:R-:W-:Y:S04]  /*87bf0*/  STL.64 [R1+0x8818], R16 ;  /* 0x0088181001007387 */ /* 0x000fe80000100a00 */
[----:B------:R-:W-:Y:S04]  /*87c00*/  STL.64 [R1+0x87b0], R6 ;  /* 0x0087b00601007387 */ /* 0x000fe80000100a00 */
[----:B------:R3:W-:Y:S02]  /*87c10*/  STL.64 [R1+0x87a8], R4 ;  /* 0x0087a80401007387 */ /* 0x0007e40000100a00 */
[----:B---3--:R-:W-:-:S15]  /*87c20*/  HMMA.16816.F32 R4, R12, R8, R20 ;  /* 0x000000080c04723c */ /* 0x008fde0000001814 */
[----:B------:R-:W-:-:S08]  /*87c30*/  NOP ;  /* 0x0000000000007918 */ /* 0x000fd00000000000 */
[----:B------:R-:W-:Y:S04]  /*87c40*/  STL.64 [R1+0x6f0], R4 ;  /* 0x0006f00401007387 */ /* 0x000fe80000100a00 */
[----:B------:R-:W-:Y:S04]  /*87c50*/  STL.64 [R1+0x6f8], R6 ;  /* 0x0006f80601007387 */ /* 0x000fe80000100a00 */
[----:B------:R-:W2:Y:S04]  /*87c60*/  LDL R16, [R1+0x70] ;  /* 0x0000700001107983 */ /* 0x000ea80000100800 */
[----:B------:R-:W2:Y:S04]  /*87c70*/  LDL R17, [R1+0x74] ;  /* 0x0000740001117983 */ /* 0x000ea80000100800 */
[----:B--2---:R0:W-:Y:S04]  /*87c80*/  STL.64 [R1+0x8830], R16 ;  /* 0x0088301001007387 */ /* 0x0041e80000100a00 */
[----:B0-----:R-:W2:Y:S04]  /*87c90*/  LDL R16, [R1+0x80] ;  /* 0x0000800001107983 */ /* 0x001ea80000100800 */
        /* <DEDUP_REMOVED lines=16> */
[----:B------:R-:W3:Y:S04]  /*87da0*/  LDL.LU.64 R4, [R1+0xc00] ;  /* 0x000c000001047983 */ /* 0x000ee80000300a00 */
[----:B------:R-:W4:Y:S04]  /*87db0*/  LDL.LU.64 R6, [R1+0xc08] ;  /* 0x000c080001067983 */ /* 0x000f280000300a00 */
[----:B----4-:R-:W-:Y:S04]  /*87dc0*/  STL.64 [R1+0x87c8], R6 ;  /* 0x0087c80601007387 */ /* 0x010fe80000100a00 */
[----:B---3--:R0:W-:Y:S04]  /*87dd0*/  STL.64 [R1+0x87c0], R4 ;  /* 0x0087c00401007387 */ /* 0x0081e80000100a00 */
[----:B0-----:R-:W3:Y:S04]  /*87de0*/  LDL.LU.64 R4, [R1+0xc40] ;  /* 0x000c400001047983 */ /* 0x001ee80000300a00 */
        /* <DEDUP_REMOVED lines=39> */
[----:B0-----:R-:W2:Y:S04]  /*88060*/  LDL.LU.64 R4, [R1+0xe90] ;  /* 0x000e900001047983 */ /* 0x001ea80000300a00 */
[----:B------:R-:W2:Y:S01]  /*88070*/  LDL.LU.64 R6, [R1+0xe98] ;  /* 0x000e980001067983 */ /* 0x000ea20000300a00 */
[----:B------:R-:W-:-:S03]  /*88080*/  IMAD.MOV.U32 R29, RZ, RZ, R8 ;  /* 0x000000ffff1d7224 */ /* 0x000fc600078e0008 */
[----:B------:R-:W3:Y:S01]  /*88090*/  LDL.LU.64 R24, [R1+0xbd0] ;  /* 0x000bd00001187983 */ /* 0x000ee20000300a00 */
[----:B------:R-:W-:-:S03]  /*880a0*/  IMAD.MOV.U32 R28, RZ, RZ, R9 ;  /* 0x000000ffff1c7224 */ /* 0x000fc600078e0009 */
[----:B------:R-:W3:Y:S04]  /*880b0*/  LDL.LU.64 R26, [R1+0xbd8] ;  /* 0x000bd800011a7983 */ /* 0x000ee80000300a00 */
[----:B------:R-:W4:Y:S04]  /*880c0*/  LDL.LU.64 R20, [R1+0xb90] ;  /* 0x000b900001147983 */ /* 0x000f280000300a00 */
[----:B------:R-:W4:Y:S04]  /*880d0*/  LDL.LU.64 R22, [R1+0xb98] ;  /* 0x000b980001167983 */ /* 0x000f280000300a00 */
[----:B------:R-:W4:Y:S04]  /*880e0*/  LDL.LU.64 R8, [R1+0xb50] ;  /* 0x000b500001087983 */ /* 0x000f280000300a00 */
[----:B------:R-:W4:Y:S01]  /*880f0*/  LDL.LU.64 R10, [R1+0xb58] ;  /* 0x000b5800010a7983 */ /* 0x000f220000300a00 */
        /* <DEDUP_REMOVED lines=8> */
[----:B------:R-:W2:Y:S04]  /*88180*/  LDL.LU.64 R6, [R1+0x88a0] ;  /* 0x0088a00001067983 */ /* 0x000ea80000300a00 */
[----:B------:R-:W2:-:S15]  /*88190*/  LDL.LU.64 R4, [R1+0x8898] ;  /* 0x0088980001047983 */ /* 0x000e9e0000300a00 */
[----:B------:R-:W-:-:S02]  /*881a0*/  NOP ;  /* 0x0000000000007918 */ /* 0x000fc40000000000 */
        /* <DEDUP_REMOVED lines=72> */
[----:B0-----:R-:W3:Y:S02]  /*88630*/  LDL.LU.64 R16, [R1+0x87a0] ;  /* 0x0087a00001107983 */ /* 0x001ee40000300a00 */
[----:B---3--:R-:W-:Y:S02]  /*88640*/  HMMA.16816.F32 R16, R12, R16, R24 ;  /* 0x000000100c10723c */ /* 0x008fe40000001818 */
[----:B------:R-:W4:-:S15]  /*88650*/  LDL.LU.64 R24, [R1+0x8798] ;  /* 0x0087980001187983 */ /* 0x000f1e0000300a00 */
[----:B------:R-:W-:-:S06]  /*88660*/  NOP ;  /* 0x0000000000007918 */ /* 0x000fcc0000000000 */
[----:B------:R-:W-:Y:S04]  /*88670*/  STL.64 [R1+0x620], R16 ;  /* 0x0006201001007387 */ /* 0x000fe80000100a00 */
[----:B------:R-:W-:Y:S01]  /*88680*/  STL.64 [R1+0x628], R18 ;  /* 0x0006281201007387 */ /* 0x000fe20000100a00 */
[----:B----4-:R-:W-:Y:S03]  /*88690*/  HMMA.16816.F32 R24, R12, R24, R20 ;  /* 0x000000180c18723c */ /* 0x010fe60000001814 */
[----:B------:R-:W3:-:S15]  /*886a0*/  LDL.LU.64 R20, [R1+0x8790] ;  /* 0x0087900001147983 */ /* 0x000ede0000300a00 */
[----:B------:R-:W-:-:S05]  /*886b0*/  NOP ;  /* 0x0000000000007918 */ /* 0x000fca0000000000 */
[----:B------:R-:W-:Y:S04]  /*886c0*/  STL.64 [R1+0x610], R24 ;  /* 0x0006101801007387 */ /* 0x000fe80000100a00 */
[----:B------:R0:W-:Y:S04]  /*886d0*/  STL.64 [R1+0x618], R26 ;  /* 0x0006181a01007387 */ /* 0x0001e80000100a00 */
[----:B0-----:R-:W4:Y:S04]  /*886e0*/  LDL.LU.64 R26, [R1+0x8788] ;  /* 0x00878800011a7983 */ /* 0x001f280000300a00 */
[----:B------:R-:W2:Y:S02]  /*886f0*/  LDL.LU.64 R24, [R1+0x8780] ;  /* 0x0087800001187983 */ /* 0x000ea40000300a00 */
[----:B--2---:R-:W-:-:S15]  /*88700*/  HMMA.16816.F32 R8, R12, R24, R8 ;  /* 0x000000180c08723c */ /* 0x004fde0000001808 */
[----:B------:R-:W-:-:S08]  /*88710*/  NOP ;  /* 0x0000000000007918 */ /* 0x000fd00000000000 */
[----:B------:R-:W-:Y:S04]  /*88720*/  STL.64 [R1+0x600], R8 ;  /* 0x0006000801007387 */ /* 0x000fe80000100a00 */
[----:B------:R0:W-:Y:S04]  /*88730*/  STL.64 [R1+0x608], R10 ;  /* 0x0006080a01007387 */ /* 0x0001e80000100a00 */
[----:B0-----:R-:W2:Y:S04]  /*88740*/  LDL.LU.64 R10, [R1+0x8778] ;  /* 0x00877800010a7983 */ /* 0x001ea80000300a00 */
[----:B------:R-:W3:Y:S04]  /*88750*/  LDL.LU.64 R8, [R1+0x8770] ;  /* 0x0087700001087983 */ /* 0x000ee80000300a00 */
[----:B----4-:R-:W-:Y:S04]  /*88760*/  STL.64 [R1+0x8608], R26 ;  /* 0x0086081a01007387 */ /* 0x010fe80000100a00 */
[----:B------:R0:W-:Y:S04]  /*88770*/  STL.64 [R1+0x8600], R24 ;  /* 0x0086001801007387 */ /* 0x0001e80000100a00 */
[----:B0-----:R-:W4:Y:S04]  /*88780*/  LDL.LU.64 R24, [R1+0xb20] ;  /* 0x000b200001187983 */ /* 0x001f280000300a00 */
[----:B------:R-:W4:Y:S01]  /*88790*/  LDL.LU.64 R26, [R1+0xb28] ;  /* 0x000b2800011a7983 */ /* 0x000f220000300a00 */
[----:B------:R-:W0:Y:S01]  /*887a0*/  S2R R19, SR_TID.X ;  /* 0x0000000000137919 */ /* 0x000e220000002100 */
[----:B------:R-:W1:Y:S02]  /*887b0*/  S2R R17, SR_TID.X ;  /* 0x0000000000117919 */ /* 0x000e640000002100 */
[----:B---3--:R-:W-:Y:S01]  /*887c0*/  STL [R1+0x85e8], R8 ;  /* 0x0085e80801007387 */ /* 0x008fe20000100800 */
[----:B----4-:R-:W-:Y:S06]  /*887d0*/  HMMA.16816.F32 R24, R12, R8, R24 ;  /* 0x000000080c18723c */ /* 0x010fec0000001818 */
[----:B------:R-:W-:-:S15]  /*887e0*/  STL [R1+0x85e4], R9 ;  /* 0x0085e40901007387 */ /* 0x000fde0000100800 */
[----:B------:R-:W-:-:S02]  /*887f0*/  NOP ;  /* 0x0000000000007918 */ /* 0x000fc40000000000 */
[----:B------:R3:W-:Y:S04]  /*88800*/  STL.64 [R1+0x5f0], R24 ;  /* 0x0005f01801007387 */ /* 0x0007e80000100a00 */
[----:B------:R-:W-:Y:S01]  /*88810*/  STL.64 [R1+0x5f8], R26 ;  /* 0x0005f81a01007387 */ /* 0x000fe20000100a00 */
[----:B---3--:R-:W-:Y:S02]  /*88820*/  IMAD.MOV.U32 R24, RZ, RZ, R21 ;  /* 0x000000ffff187224 */ /* 0x008fe400078e0015 */
[----:B------:R-:W-:Y:S02]  /*88830*/  IMAD.MOV.U32 R25, RZ, RZ, R20 ;  /* 0x000000ffff197224 */ /* 0x000fe400078e0014 */
[----:B------:R-:W3:Y:S04]  /*88840*/  LDL.LU.64 R20, [R1+0xa90] ;  /* 0x000a900001147983 */ /* 0x000ee80000300a00 */
[----:B------:R-:W4:Y:S01]  /*88850*/  LDL.LU.64 R22, [R1+0xa98] ;  /* 0x000a980001167983 */ /* 0x000f220000300a00 */
[----:B0-----:R-:W-:Y:S01]  /*88860*/  LOP3.LUT R19, R19, 0x7, RZ, 0xc0, !PT ;  /* 0x0000000713137812 */ /* 0x001fe200078ec0ff */
[----:B-1----:R-:W-:-:S04]  /*88870*/  IMAD.SHL.U32 R16, R17, 0x2, RZ ;  /* 0x0000000211107824 */ /* 0x002fc800078e00ff */
[----:B------:R-:W-:Y:S02]  /*88880*/  IMAD R18, R19, 0x90, RZ ;  /* 0x0000009013127824 */ /* 0x000fe400078e02ff */
[----:B------:R-:W-:-:S03]  /*88890*/  IMAD.SHL.U32 R19, R17, 0x40, RZ ;  /* 0x0000004011137824 */ /* 0x000fc600078e00ff */
[----:B------:R-:W-:-:S04]  /*888a0*/  LOP3.LUT R16, R18, 0x10, R16, 0x78, !PT ;  /* 0x0000001012107812 */ /* 0x000fc800078e7810 */
[----:B------:R-:W-:-:S04]  /*888b0*/  LOP3.LUT R16, R16, 0x400, R19, 0xf8, !PT ;  /* 0x0000040010107812 */ /* 0x000fc800078ef813 */
[----:B------:R-:W-:-:S06]  /*888c0*/  LOP3.LUT R16, R16, 0x60, RZ, 0x3c, !PT ;  /* 0x0000006010107812 */ /* 0x000fcc00078e3cff */
[----:B------:R-:W0:Y:S04]  /*888d0*/  LDSM.16.MT88.4 R16, [R16+UR4+0x20000] ;  /* 0x020000041010783b */ /* 0x000e280008004200 */
[----:B----4-:R-:W-:Y:S04]  /*888e0*/  STL.64 [R1+0x8760], R22 ;  /* 0x0087601601007387 */ /* 0x010fe80000100a00 */
[----:B---3--:R1:W-:Y:S04]  /*888f0*/  STL.64 [R1+0x8758], R20 ;  /* 0x0087581401007387 */ /* 0x0083e80000100a00 */
[----:B-1----:R-:W3:Y:S04]  /*88900*/  LDL R20, [R1+0x1c0] ;  /* 0x0001c00001147983 */ /* 0x002ee80000100800 */
[----:B------:R-:W3:Y:S04]  /*88910*/  LDL R21, [R1+0x1c4] ;  /* 0x0001c40001157983 */ /* 0x000ee80000100800 */
[----:B------:R1:W-:Y:S04]  /*88920*/  STL.64 [R1+0x86f0], R24 ;  /* 0x0086f01801007387 */ /* 0x0003e80000100a00 */
[----:B-1----:R-:W4:Y:S04]  /*88930*/  LDL.LU.64 R24, [R1+0xae0] ;  /* 0x000ae00001187983 */ /* 0x002f280000300a00 */
[----:B------:R-:W4:Y:S04]  /*88940*/  LDL.LU.64 R26, [R1+0xae8] ;  /* 0x000ae800011a7983 */ /* 0x000f280000300a00 */
[----:B0-----:R-:W-:Y:S04]  /*88950*/  STL.64 [R1+0x85b0], R18 ;  /* 0x0085b01201007387 */ /* 0x001fe80000100a00 */
[----:B------:R0:W-:Y:S04]  /*88960*/  STL.64 [R1+0x85a8], R16 ;  /* 0x0085a81001007387 */ /* 0x0001e80000100a00 */
[----:B0-----:R-:W2:Y:S01]  /*88970*/  LDL.64 R16, [R1+0x1b0] ;  /* 0x0001b00001107983 */ /* 0x001ea20000100a00 */
[----:B----4-:R-:W-:Y:S03]  /*88980*/  HMMA.16816.F32 R24, R12, R4, R24 ;  /* 0x000000040c18723c */ /* 0x010fe60000001818 */
[----:B--2---:R0:W-:Y:S04]  /*88990*/  STL.64 [R1+0x8768], R16 ;  /* 0x0087681001007387 */ /* 0x0041e80000100a00 */
[----:B0-----:R-:W3:Y:S04]  /*889a0*/  LDL.LU.64 R16, [R1+0xac0] ;  /* 0x000ac00001107983 */ /* 0x001ee80000300a00 */
[----:B------:R-:W3:-:S12]  /*889b0*/  LDL.LU.64 R18, [R1+0xac8] ;  /* 0x000ac80001127983 */ /* 0x000ed80000300a00 */
[----:B------:R0:W-:Y:S04]  /*889c0*/  STL.64 [R1+0x9a0], R24 ;  /* 0x0009a01801007387 */ /* 0x0001e80000100a00 */
[----:B------:R-:W-:Y:S04]  /*889d0*/  STL.64 [R1+0x9a8], R26 ;  /* 0x0009a81a01007387 */ /* 0x000fe80000100a00 */
[----:B------:R-:W2:Y:S01]  /*889e0*/  LDL.LU.64 R8, [R1+0x1180] ;  /* 0x0011800001087983 */ /* 0x000ea20000300a00 */
[----:B0-----:R-:W-:Y:S02]  /*889f0*/  IMAD.MOV.U32 R24, RZ, RZ, R11 ;  /* 0x000000ffff187224 */ /* 0x001fe400078e000b */
[----:B------:R-:W-:-:S02]  /*88a00*/  IMAD.MOV.U32 R25, RZ, RZ, R10 ;  /* 0x000000ffff197224 */ /* 0x000fc400078e000a */
[----:B------:R-:W2:Y:S04]  /*88a10*/  LDL.LU.64 R10, [R1+0x1188] ;  /* 0x00118800010a7983 */ /* 0x000ea80000300a00 */
[----:B------:R0:W-:Y:S04]  /*88a20*/  STL.64 [R1+0x8708], R24 ;  /* 0x0087081801007387 */ /* 0x0001e80000100a00 */
[----:B0-----:R-:W4:Y:S01]  /*88a30*/  LDL.LU.64 R24, [R1+0x160] ;  /* 0x0001600001187983 */ /* 0x001f220000300a00 */
[C---:B---3--:R-:W-:Y:S03]  /*88a40*/  HMMA.16816.F32 R20, R12.reuse, R20, R16 ;  /* 0x000000140c14723c */ /* 0x048fe60000001810 */
[----:B----4-:R0:W-:Y:S04]  /*88a50*/  STL.64 [R1+0x8720], R24 ;  /* 0x0087201801007387 */ /* 0x0101e80000100a00 */
[----:B0-----:R-:W2:Y:S04]  /*88a60*/  LDL.LU.64 R24, [R1+0x1a0] ;  /* 0x0001a00001187983 */ /* 0x001ea80000300a00 */
[----:B------:R-:W-:Y:S04]  /*88a70*/  STL [R1+0x85ec], R4 ;  /* 0x0085ec0401007387 */ /* 0x000fe80000100800 */
[----:B------:R-:W-:Y:S04]  /*88a80*/  STL [R1+0x85d8], R5 ;  /* 0x0085d80501007387 */ /* 0x000fe80000100800 */
[----:B------:R-:W3:Y:S04]  /*88a90*/  LDL.LU.64 R16, [R1+0x8768] ;  /* 0x0087680001107983 */ /* 0x000ee80000300a00 */
[----:B------:R-:W-:Y:S04]  /*88aa0*/  STL.64 [R1+0x990], R20 ;  /* 0x0009901401007387 */ /* 0x000fe80000100a00 */
[----:B------:R0:W-:Y:S04]  /*88ab0*/  STL.64 [R1+0x998], R22 ;  /* 0x0009981601007387 */ /* 0x0001e80000100a00 */
[----:B0-----:R-:W3:Y:S04]  /*88ac0*/  LDL.LU.64 R22, [R1+0x8760] ;  /* 0x0087600001167983 */ /* 0x001ee80000300a00 */
[----:B------:R-:W3:Y:S02]  /*88ad0*/  LDL.LU.64 R20, [R1+0x8758] ;  /* 0x0087580001147983 */ /* 0x000ee40000300a00 */
[----:B---3--:R-:W-:Y:S02]  /*88ae0*/  HMMA.16816.F32 R12, R12, R16, R20 ;  /* 0x000000100c0c723c */ /* 0x008fe40000001814 */
[----:B------:R-:W2:Y:S04]  /*88af0*/  LDL.LU.64 R22, [R1+0x8750] ;  /* 0x0087500001167983 */ /* 0x000ea80000300a00 */
[----:B------:R-:W2:Y:S04]  /*88b00*/  LDL.LU.64 R20, [R1+0x8748] ;  /* 0x0087480001147983 */ /* 0x000ea80000300a00 */
[----:B------:R0:W-:Y:S04]  /*88b10*/  STL.64 [R1+0x8728], R16 ;  /* 0x0087281001007387 */ /* 0x0001e80000100a00 */
[----:B0-----:R-:W3:Y:S09]  /*88b20*/  LDL.LU.64 R16, [R1+0x1100] ;  /* 0x0011000001107983 */ /* 0x001ef20000300a00 */
[----:B------:R-:W-:Y:S04]  /*88b30*/  STL.64 [R1+0x5e0], R12 ;  /* 0x0005e00c01007387 */ /* 0x000fe80000100a00 */
[----:B------:R-:W-:Y:S04]  /*88b40*/  STL.64 [R1+0x5e8], R14 ;  /* 0x0005e80e01007387 */ /* 0x000fe80000100a00 */
[----:B------:R-:W4:Y:S04]  /*88b50*/  LDL.LU.64 R18, [R1+0x1108] ;  /* 0x0011080001127983 */ /* 0x000f280000300a00 */
[----:B----4-:R-:W-:Y:S04]  /*88b60*/  STL.64 [R1+0x8738], R18 ;  /* 0x0087381201007387 */ /* 0x010fe80000100a00 */
[----:B---3--:R0:W-:Y:S04]  /*88b70*/  STL.64 [R1+0x8730], R16 ;  /* 0x0087301001007387 */ /* 0x0081e80000100a00 */
[----:B0-----:R-:W3:Y:S04]  /*88b80*/  LDL.LU.64 R16, [R1+0x190] ;  /* 0x0001900001107983 */ /* 0x001ee80000300a00 */
[----:B------:R-:W4:Y:S01]  /*88b90*/  LDL.64 R12, [R1+0x180] ;  /* 0x00018000010c7983 */ /* 0x000f220000100a00 */
[----:B--2---:R-:W-:Y:S03]  /*88ba0*/  HMMA.16816.F32 R8, R20, R24, R8 ;  /* 0x000000181408723c */ /* 0x004fe60000001808 */
[----:B----4-:R0:W-:Y:S04]  /*88bb0*/  STL.64 [R1+0x8740], R12 ;  /* 0x0087400c01007387 */ /* 0x0101e80000100a00 */
[----:B0-----:R-:W2:Y:S04]  /*88bc0*/  LDL.LU.64 R12, [R1+0x1150] ;  /* 0x00115000010c7983 */ /* 0x001ea80000300a00 */
[----:B------:R-:W2:Y:S01]  /*88bd0*/  LDL.LU.64 R14, [R1+0x1158] ;  /* 0x00115800010e7983 */ /* 0x000ea20000300a00 */
[----:B------:R-:W-:-:S11]  /*88be0*/  IMAD.MOV.U32 R5, RZ, RZ, R25 ;  /* 0x000000ffff057224 */ /* 0x000fd600078e0019 */
[----:B------:R-:W-:Y:S04]  /*88bf0*/  STL.64 [R1+0x5d0], R8 ;  /* 0x0005d00801007387 */ /* 0x000fe80000100a00 */
[----:B------:R0:W-:Y:S02]  /*88c00*/  STL.64 [R1+0x5d8], R10 ;  /* 0x0005d80a01007387 */ /* 0x0001e40000100a00 */
[----:B0-----:R-:W-:Y:S02]  /*88c10*/  IMAD.MOV.U32 R11, RZ, RZ, R24 ;  /* 0x000000ffff0b7224 */ /* 0x001fe400078e0018 */
[----:B------:R-:W4:Y:S04]  /*88c20*/  LDL.LU.64 R24, [R1+0x10d0] ;  /* 0x0010d00001187983 */ /* 0x000f280000300a00 */
[----:B------:R-:W4:Y:S01]  /*88c30*/  LDL.LU.64 R26, [R1+0x10d8] ;  /* 0x0010d800011a7983 */ /* 0x000f220000300a00 */
[----:B---3--:R-:W-:-:S02]  /*88c40*/  IMAD.MOV.U32 R9, RZ, RZ, R16 ;  /* 0x000000ffff097224 */ /* 0x008fc400078e0010 */
[----:B------:R-:W-:Y:S01]  /*88c50*/  IMAD.MOV.U32 R10, RZ, RZ, R17 ;  /* 0x000000ffff0a7224 */ /* 0x000fe200078e0011 */
[----:B--2---:R-:W-:-:S15]  /*88c60*/  HMMA.16816.F32 R12, R20, R16, R12 ;  /* 0x00000010140c723c */ /* 0x004fde000000180c */
[----:B------:R-:W-:-:S08]  /*88c70*/  NOP ;  /* 0x0000000000007918 */ /* 0x000fd00000000000 */
[----:B------:R0:W-:Y:S04]  /*88c80*/  STL.64 [R1+0x5c0], R12 ;  /* 0x0005c00c01007387 */ /* 0x0001e80000100a00 */
[----:B------:R-:W-:Y:S04]  /*88c90*/  STL.64 [R1+0x5c8], R14 ;  /* 0x0005c80e01007387 */ /* 0x000fe80000100a00 */
[----:B0-----:R-:W2:Y:S04]  /*88ca0*/  LDL.LU.64 R12, [R1+0x8740] ;  /* 0x00874000010c7983 */ /* 0x001ea80000300a00 */
[----:B------:R-:W2:Y:S04]  /*88cb0*/  LDL.LU.64 R18, [R1+0x8738] ;  /* 0x0087380001127983 */ /* 0x000ea80000300a00 */
[----:B------:R-:W2:Y:S02]  /*88cc0*/  LDL.LU.64 R16, [R1+0x8730] ;  /* 0x0087300001107983 */ /* 0x000ea40000300a00 */
[----:B--2---:R-:W-:-:S15]  /*88cd0*/  HMMA.16816.F32 R16, R20, R12, R16 ;  /* 0x0000000c1410723c */ /* 0x004fde0000001810 */
[----:B------:R-:W-:-:S08]  /*88ce0*/  NOP ;  /* 0x0000000000007918 */ /* 0x000fd00000000000 */
[----:B------:R0:W-:Y:S04]  /*88cf0*/  STL.64 [R1+0x5b0], R16 ;  /* 0x0005b01001007387 */ /* 0x0001e80000100a00 */
[----:B------:R1:W-:Y:S04]  /*88d00*/  STL.64 [R1+0x5b8], R18 ;  /* 0x0005b81201007387 */ /* 0x0003e80000100a00 */
[----:B0-----:R-:W2:Y:S01]  /*88d10*/  LDL.LU.64 R16, [R1+0x8728] ;  /* 0x0087280001107983 */ /* 0x001ea20000300a00 */
[----:B-1----:R-:W-:-:S05]  /*88d20*/  IMAD.MOV.U32 R19, RZ, RZ, R13 ;  /* 0x000000ffff137224 */ /* 0x002fca00078e000d */
[----:B------:R-:W-:Y:S04]  /*88d30*/  STL [R1+0x8718], R19 ;  /* 0x0087181301007387 */ /* 0x000fe80000100800 */
[----:B--2---:R0:W-:Y:S04]  /*88d40*/  STL.64 [R1+0x8710], R16 ;  /* 0x0087101001007387 */ /* 0x0041e80000100a00 */
[----:B0-----:R-:W2:Y:S04]  /*88d50*/  LDL.LU.64 R16, [R1+0x1090] ;  /* 0x0010900001107983 */ /* 0x001ea80000300a00 */
[----:B------:R-:W2:Y:S04]  /*88d60*/  LDL.LU.64 R18, [R1+0x1098] ;  /* 0x0010980001127983 */ /* 0x000ea80000300a00 */
[----:B------:R-:W3:Y:S04]  /*88d70*/  LDL.LU.64 R12, [R1+0xfe0] ;  /* 0x000fe000010c7983 */ /* 0x000ee80000300a00 */
[----:B------:R-:W4:Y:S04]  /*88d80*/  LDL.LU.64 R14, [R1+0xfe8] ;  /* 0x000fe800010e7983 */ /* 0x000f280000300a00 */
[----:B----4-:R-:W-:Y:S04]  /*88d90*/  STL.64 [R1+0x8700], R14 ;  /* 0x0087000e01007387 */ /* 0x010fe80000100a00 */
[----:B---3--:R0:W-:Y:S04]  /*88da0*/  STL.64 [R1+0x86f8], R12 ;  /* 0x0086f80c01007387 */ /* 0x0081e80000100a00 */
[----:B0-----:R-:W3:Y:S02]  /*88db0*/  LDL.LU.64 R12, [R1+0x170] ;  /* 0x00017000010c7983 */ /* 0x001ee40000300a00 */
[----:B---3--:R-:W-:Y:S06]  /*88dc0*/  HMMA.16816.F32 R24, R20, R12, R24 ;  /* 0x0000000c1418723c */ /* 0x008fec0000001818 */
[----:B------:R-:W-:-:S02]  /*88dd0*/  IMAD.MOV.U32 R4, RZ, RZ, R12 ;  /* 0x000000ffff047224 */ /* 0x000fc400078e000c */
[----:B------:R-:W-:-:S15]  /*88de0*/  IMAD.MOV.U32 R8, RZ, RZ, R13 ;  /* 0x000000ffff087224 */ /* 0x000fde00078e000d */
[----:B------:R0:W-:Y:S04]  /*88df0*/  STL.64 [R1+0x5a0], R24 ;  /* 0x0005a01801007387 */ /* 0x0001e80000100a00 */
[----:B------:R-:W-:Y:S04]  /*88e00*/  STL.64 [R1+0x5a8], R26 ;  /* 0x0005a81a01007387 */ /* 0x000fe80000100a00 */
[----:B0-----:R-:W2:Y:S04]  /*88e10*/  LDL.LU.64 R24, [R1+0x8720] ;  /* 0x0087200001187983 */ /* 0x001ea80000300a00 */
[----:B------:R-:W3:Y:S04]  /*88e20*/  LDL.LU.64 R12, [R1+0x1050] ;  /* 0x00105000010c7983 */ /* 0x000ee80000300a00 */
[----:B------:R-:W3:Y:S04]  /*88e30*/  LDL.LU.64 R14, [R1+0x1058] ;  /* 0x00105800010e7983 */ /* 0x000ee80000300a00 */
[----:B------:R-:W-:Y:S04]  /*88e40*/  STL.64 [R1+0x8680], R4 ;  /* 0x0086800401007387 */ /* 0x000fe80000100a00 */
[----:B------:R-:W-:Y:S04]  /*88e50*/  STL.64 [R1+0x85f8], R10 ;  /* 0x0085f80a01007387 */ /* 0x000fe80000100a00 */
[----:B------:R0:W-:Y:S04]  /*88e60*/  STL.64 [R1+0x85f0], R8 ;  /* 0x0085f00801007387 */ /* 0x0001e80000100a00 */
[----:B0-----:R-:W4:Y:S01]  /*88e70*/  LDL.LU.64 R8, [R1+0xb0] ;  /* 0x0000b00001087983 */ /* 0x001f220000300a00 */
[----:B--2---:R-:W-:Y:S03]  /*88e80*/  HMMA.16816.F32 R16, R20, R24, R16 ;  /* 0x000000181410723c */ /* 0x004fe60000001810 */
[----:B----4-:R0:W-:Y:S04]  /*88e90*/  STL.64 [R1+0x8688], R8 ;  /* 0x0086880801007387 */ /* 0x0101e80000100a00 */
[----:B0-----:R-:W2:Y:S01]  /*88ea0*/  LDL R8, [R1+0x140] ;  /* 0x0001400001087983 */ /* 0x001ea20000100800 */
[----:B------:R-:W-:-:S15]  /*88eb0*/  IMAD.MOV.U32 R9, RZ, RZ, R2 ;  /* 0x000000ffff097224 */ /* 0x000fde00078e0002 */
[----:B------:R-:W-:Y:S01]  /*88ec0*/  STL.64 [R1+0x590], R16 ;  /* 0x0005901001007387 */ /* 0x000fe20000100a00 */
[----:B------:R-:W-:-:S03]  /*88ed0*/  IMAD.MOV.U32 R2, RZ, RZ, R25 ;  /* 0x000000ffff027224 */ /* 0x000fc600078e0019 */
[----:B------:R0:W-:Y:S04]  /*88ee0*/  STL.64 [R1+0x598], R18 ;  /* 0x0005981201007387 */ /* 0x0001e80000100a00 */
[----:B0-----:R-:W4:Y:S01]  /*88ef0*/  LDL.LU R19, [R1+0x8718] ;  /* 0x0087180001137983 */ /* 0x001f220000300800 */
[----:B------:R-:W-:-:S03]  /*88f00*/  IMAD.MOV.U32 R18, RZ, RZ, R24 ;  /* 0x000000ffff127224 */ /* 0x000fc600078e0018 */
[----:B------:R-:W2:Y:S04]  /*88f10*/  LDL.LU.64 R16, [R1+0x8710] ;  /* 0x0087100001107983 */ /* 0x000ea80000300a00 */
[----:B------:R-:W3:Y:S04]  /*88f20*/  LDL.LU.64 R24, [R1+0x8708] ;  /* 0x0087080001187983 */ /* 0x000ee80000300a00 */
[----:B------:R-:W-:Y:S01]  /*88f30*/  STL [R1+0x85c8], R18 ;  /* 0x0085c81201007387 */ /* 0x000fe20000100800 */
[C---:B---3--:R-:W-:Y:S03]  /*88f40*/  HMMA.16816.F32 R24, R20.reuse, R24, R12 ;  /* 0x000000181418723c */ /* 0x048fe6000000180c */
[----:B--2---:R0:W-:Y:S04]  /*88f50*/  STL.64 [R1+0x85c0], R16 ;  /* 0x0085c01001007387 */ /* 0x0041e80000100a00 */
[----:B----4-:R1:W-:Y:S04]  /*88f60*/  STL [R1+0x8610], R19 ;  /* 0x0086101301007387 */ /* 0x0103e80000100800 */
[----:B0-----:R-:W2:Y:S04]  /*88f70*/  LDL.LU.64 R16, [R1+0x1020] ;  /* 0x0010200001107983 */ /* 0x001ea80000300a00 */
[----:B-1----:R-:W2:Y:S04]  /*88f80*/  LDL.LU.64 R18, [R1+0x1028] ;  /* 0x0010280001127983 */ /* 0x002ea80000300a00 */
[----:B------:R-:W3:Y:S04]  /*88f90*/  LDL.LU.64 R14, [R1+0x8700] ;  /* 0x00870000010e7983 */ /* 0x000ee80000300a00 */
[----:B------:R-:W3:Y:S04]  /*88fa0*/  LDL.LU.64 R12, [R1+0x86f8] ;  /* 0x0086f800010c7983 */ /* 0x000ee80000300a00 */
[----:B------:R0:W-:Y:S04]  /*88fb0*/  STL.64 [R1+0x580], R24 ;  /* 0x0005801801007387 */ /* 0x0001e80000100a00 */
[----:B------:R-:W-:Y:S04]  /*88fc0*/  STL.64 [R1+0x588], R26 ;  /* 0x0005881a01007387 */ /* 0x000fe80000100a00 */
[----:B0-----:R-:W3:Y:S01]  /*88fd0*/  LDL.LU.64 R24, [R1+0x86f0] ;  /* 0x0086f00001187983 */ /* 0x001ee20000300a00 */
[C---:B--2---:R-:W-:Y:S06]  /*88fe0*/  HMMA.16816.F32 R16, R20.reuse, R8, R16 ;  /* 0x000000081410723c */ /* 0x044fec0000001810 */
[----:B---3--:R-:W-:Y:S01]  /*88ff0*/  HMMA.16816.F32 R8, R20, R24, R12 ;  /* 0x000000181408723c */ /* 0x008fe2000000180c */
[----:B------:R-:W2:-:S15]  /*89000*/  LDL.64 R12, [R1+0x110] ;  /* 0x00011000010c7983 */ /* 0x000e9e0000100a00 */
[----:B------:R-:W-:-:S01]  /*89010*/  NOP ;  /* 0x0000000000007918 */ /* 0x000fc20000000000 */
[----:B------:R-:W-:Y:S04]  /*89020*/  STL.64 [R1+0x570], R16 ;  /* 0x0005701001007387 */ /* 0x000fe80000100a00 */
[----:B------:R-:W-:Y:S04]  /*89030*/  STL.64 [R1+0x578], R18 ;  /* 0x0005781201007387 */ /* 0x000fe80000100a00 */
[----:B--2---:R0:W-:Y:S04]  /*89040*/  STL.64 [R1+0x86e0], R12 ;  /* 0x0086e00c01007387 */ /* 0x0041e80000100a00 */
[----:B------:R1:W-:Y:S04]  /*89050*/  STL.64 [R1+0x560], R8 ;  /* 0x0005600801007387 */ /* 0x0003e80000100a00 */
[----:B------:R2:W-:Y:S04]  /*89060*/  STL.64 [R1+0x568], R10 ;  /* 0x0005680a01007387 */ /* 0x0005e80000100a00 */
[----:B0-----:R-:W3:Y:S04]  /*89070*/  LDL R12, [R1+0x120] ;  /* 0x00012000010c7983 */ /* 0x001ee80000100800 */
[----:B------:R-:W3:Y:S04]  /*89080*/  LDL R13, [R1+0x124] ;  /* 0x00012400010d7983 */ /* 0x000ee80000100800 */
[----:B-1----:R-:W4:Y:S04]  /*89090*/  LDL.LU.64 R8, [R1+0xe80] ;  /* 0x000e800001087983 */ /* 0x002f280000300a00 */
[----:B--2---:R-:W2:Y:S04]  /*890a0*/  LDL.LU.64 R10, [R1+0xe88] ;  /* 0x000e8800010a7983 */ /* 0x004ea80000300a00 */
[----:B--2---:R-:W-:Y:S04]  /*890b0*/  STL.64 [R1+0x8698], R10 ;  /* 0x0086980a01007387 */ /* 0x004fe80000100a00 */
[----:B----4-:R0:W-:Y:S02]  /*890c0*/  STL.64 [R1+0x8690], R8 ;  /* 0x0086900801007387 */ /* 0x0101e40000100a00 */
[----:B0-----:R-:W-:-:S02]  /*890d0*/  IMAD.MOV.U32 R8, RZ, RZ, R29 ;  /* 0x000000ffff087224 */ /* 0x001fc400078e001d */
[----:B------:R-:W-:-:S05]  /*890e0*/  IMAD.MOV.U32 R9, RZ, RZ, R28 ;  /* 0x000000ffff097224 */ /* 0x000fca00078e001c */
[----:B------:R0:W-:Y:S02]  /*890f0*/  STL.64 [R1+0x86b0], R8 ;  /* 0x0086b00801007387 */ /* 0x0001e40000100a00 */
[----:B0-----:R-:W-:Y:S02]  /*89100*/  IMAD.MOV.U32 R8, RZ, RZ, R7 ;  /* 0x000000ffff087224 */ /* 0x001fe400078e0007 */
[----:B------:R-:W-:-:S05]  /*89110*/  IMAD.MOV.U32 R9, RZ, RZ, R6 ;  /* 0x000000ffff097224 */ /* 0x000fca00078e0006 */
[----:B------:R0:W-:Y:S02]  /*89120*/  STL.64 [R1+0x86c8], R8 ;  /* 0x0086c80801007387 */ /* 0x0001e40000100a00 */
[----:B0-----:R-:W-:Y:S02]  /*89130*/  IMAD.MOV.U32 R8, RZ, RZ, R3 ;  /* 0x000000ffff087224 */ /* 0x001fe400078e0003 */
[----:B------:R-:W-:-:S05]  /*89140*/  IMAD.MOV.U32 R9, RZ, RZ, R0 ;  /* 0x000000ffff097224 */ /* 0x000fca00078e0000 */
[----:B------:R0:W-:Y:S04]  /*89150*/  STL.64 [R1+0x86e8], R8 ;  /* 0x0086e80801007387 */ /* 0x0001e80000100a00 */
        /* <DEDUP_REMOVED lines=9> */
[----:B------:R-:W4:Y:S04]  /*891f0*/  LDL.LU.64 R6, [R1+0xeb8] ;  /* 0x000eb80001067983 */ /* 0x000f280000300a00 */
[----:B----4-:R-:W-:Y:S04]  /*89200*/  STL.64 [R1+0x86c0], R6 ;  /* 0x0086c00601007387 */ /* 0x010fe80000100a00 */
[----:B---3--:R0:W-:Y:S04]  /*89210*/  STL.64 [R1+0x86b8], R4 ;  /* 0x0086b80401007387 */ /* 0x0081e80000100a00 */
[----:B0-----:R-:W3:Y:S04]  /*89220*/  LDL.LU.64 R4, [R1+0xef0] ;  /* 0x000ef00001047983 */ /* 0x001ee80000300a00 */
[----:B------:R-:W4:Y:S01]  /*89230*/  LDL.LU.64 R6, [R1+0xef8] ;  /* 0x000ef80001067983 */ /* 0x000f220000300a00 */
[C---:B------:R-:W-:Y:S03]  /*89240*/  HMMA.16816.F32 R12, R20.reuse, R12, R8 ;  /* 0x0000000c140c723c */ /* 0x040fe60000001808 */
[----:B----4-:R-:W-:Y:S04]  /*89250*/  STL.64 [R1+0x86d8], R6 ;  /* 0x0086d80601007387 */ /* 0x010fe80000100a00 */
[----:B---3--:R0:W-:Y:S04]  /*89260*/  STL.64 [R1+0x86d0], R4 ;  /* 0x0086d00401007387 */ /* 0x0081e80000100a00 */
[----:B0-----:R-:W3:Y:S04]  /*89270*/  LDL.LU.64 R4, [R1+0xf30] ;  /* 0x000f300001047983 */ /* 0x001ee80000300a00 */
[----:B------:R-:W3:Y:S04]  /*89280*/  LDL.LU.64 R6, [R1+0xf38] ;  /* 0x000f380001067983 */ /* 0x000ee80000300a00 */
[----:B------:R-:W4:Y:S04]  /*89290*/  LDL.LU.64 R24, [R1+0x90] ;  /* 0x0000900001187983 */ /* 0x000f280000300a00 */
[----:B----4-:R0:W-:Y:S04]  /*892a0*/  STL.64 [R1+0x8678], R24 ;  /* 0x0086781801007387 */ /* 0x0101e80000100a00 */
[----:B0-----:R-:W4:Y:S04]  /*892b0*/  LDL.64 R24, [R1+0xd0] ;  /* 0x0000d00001187983 */ /* 0x001f280000100a00 */
[----:B------:R-:W3:Y:S04]  /*892c0*/  LDL.LU.64 R8, [R1+0x86e8] ;  /* 0x0086e80001087983 */ /* 0x000ee80000300a00 */
[----:B------:R0:W-:Y:S04]  /*892d0*/  STL.64 [R1+0x550], R12 ;  /* 0x0005500c01007387 */ /* 0x0001e80000100a00 */
[----:B------:R1:W-:Y:S04]  /*892e0*/  STL.64 [R1+0x558], R14 ;  /* 0x0005580e01007387 */ /* 0x0003e80000100a00 */
[----:B0-----:R-:W2:Y:S02]  /*892f0*/  LDL.LU.64 R12, [R1+0x86e0] ;  /* 0x0086e000010c7983 */ /* 0x001ea40000300a00 */
[----:B--2---:R-:W-:Y:S06]  /*89300*/  HMMA.16816.F32 R16, R20, R12, R16 ;  /* 0x0000000c1410723c */ /* 0x004fec0000001810 */
[----:B------:R-:W-:-:S02]  /*89310*/  IMAD.MOV.U32 R29, RZ, RZ, R13 ;  /* 0x000000ffff1d7224 */ /* 0x000fc400078e000d */
[----:B------:R-:W2:-:S15]  /*89320*/  LDL.LU.64 R12, [R1+0xe00] ;  /* 0x000e0000010c7983 */ /* 0x000e9e0000300a00 */
[----:B------:R0:W-:Y:S04]  /*89330*/  STL.64 [R1+0x540], R16 ;  /* 0x0005401001007387 */ /* 0x0001e80000100a00 */
[----:B------:R-:W-:Y:S04]  /*89340*/  STL.64 [R1+0x548], R18 ;  /* 0x0005481201007387 */ /* 0x000fe80000100a00 */
[----:B-1----:R-:W2:Y:S04]  /*89350*/  LDL.LU.64 R14, [R1+0xe08] ;  /* 0x000e0800010e7983 */ /* 0x002ea80000300a00 */
[----:B0-----:R-:W4:Y:S01]  /*89360*/  LDL.LU.64 R16, [R1+0x80] ;  /* 0x0000800001107983 */ /* 0x001f220000300a00 */
[C---:B---3--:R-:W-:Y:S03]  /*89370*/  HMMA.16816.F32 R8, R20.reuse, R8, R4 ;  /* 0x000000081408723c */ /* 0x048fe60000001804 */
[----:B----4-:R0:W-:Y:S04]  /*89380*/  STL.64 [R1+0x8670], R16 ;  /* 0x0086701001007387 */ /* 0x0101e80000100a00 */
[----:B0-----:R-:W3:Y:S04]  /*89390*/  LDL.LU.64 R16, [R1+0xc0] ;  /* 0x0000c00001107983 */ /* 0x001ee80000300a00 */
[----:B------:R-:W-:Y:S04]  /*893a0*/  STL [R1+0x8570], R29 ;  /* 0x0085701d01007387 */ /* 0x000fe80000100800 */
        /* <DEDUP_REMOVED lines=13> */
[----:B------:R-:W3:Y:S04]  /*89480*/  LDL.LU.64 R6, [R1+0x86a8] ;  /* 0x0086a80001067983 */ /* 0x000ee80000300a00 */
[----:B------:R-:W3:-:S15]  /*89490*/  LDL.LU.64 R4, [R1+0x86a0] ;  /* 0x0086a00001047983 */ /* 0x000ede0000300a00 */
[----:B------:R-:W-:-:S02]  /*894a0*/  NOP ;  /* 0x0000000000007918 */ /* 0x000fc40000000000 */
[----:B------:R-:W-:Y:S04]  /*894b0*/  STL.64 [R1+0x510], R8 ;  /* 0x0005100801007387 */ /* 0x000fe80000100a00 */
[----:B------:R0:W-:Y:S04]  /*894c0*/  STL.64 [R1+0x518], R10 ;  /* 0x0005180a01007387 */ /* 0x0001e80000100a00 */
[----:B0-----:R-:W4:Y:S04]  /*894d0*/  LDL.LU.64 R10, [R1+0x8698] ;  /* 0x00869800010a7983 */ /* 0x001f280000300a00 */
[----:B------:R-:W4:Y:S02]  /*894e0*/  LDL.LU.64 R8, [R1+0x8690] ;  /* 0x0086900001087983 */ /* 0x000f240000300a00 */
[----:B----4-:R-:W-:-:S15]  /*894f0*/  HMMA.16816.F32 R8, R20, R24, R8 ;  /* 0x000000181408723c */ /* 0x010fde0000001808 */
[----:B------:R-:W-:-:S08]  /*89500*/  NOP ;  /* 0x0000000000007918 */ /* 0x000fd00000000000 */
[----:B------:R0:W-:Y:S04]  /*89510*/  STL.64 [R1+0x500], R8 ;  /* 0x0005000801007387 */ /* 0x0001e80000100a00 */
[----:B------:R-:W-:Y:S04]  /*89520*/  STL.64 [R1+0x508], R10 ;  /* 0x0005080a01007387 */ /* 0x000fe80000100a00 */
[----:B0-----:R-:W2:Y:S01]  /*89530*/  LDL.LU.64 R8, [R1+0x8688] ;  /* 0x0086880001087983 */ /* 0x001ea20000300a00 */
[----:B---3--:R-:W-:Y:S01]  /*89540*/  HMMA.16816.F32 R4, R20, R16, R4 ;  /* 0x000000101404723c */ /* 0x008fe20000001804 */
[----:B------:R-:W-:-:S02]  /*89550*/  IMAD.MOV.U32 R29, RZ, RZ, R25 ;  /* 0x000000ffff1d7224 */ /* 0x000fc400078e0019 */
[----:B------:R-:W3:Y:S04]  /*89560*/  LDL.LU.64 R24, [R1+0xdd0] ;  /* 0x000dd00001187983 */ /* 0x000ee80000300a00 */
[----:B------:R-:W3:Y:S01]  /*89570*/  LDL.LU.64 R26, [R1+0xdd8] ;  /* 0x000dd800011a7983 */ /* 0x000ee20000300a00 */
[----:B------:R-:W-:-:S15]  /*89580*/  IMAD.MOV.U32 R0, RZ, RZ, R17 ;  /* 0x000000ffff007224 */ /* 0x000fde00078e0011 */
[----:B------:R0:W-:Y:S04]  /*89590*/  STL.64 [R1+0x4f0], R4 ;  /* 0x0004f00401007387 */ /* 0x0001e80000100a00 */
[----:B------:R1:W-:Y:S04]  /*895a0*/  STL.64 [R1+0x4f8], R6 ;  /* 0x0004f80601007387 */ /* 0x0003e80000100a00 */
[----:B0-----:R-:W4:Y:S01]  /*895b0*/  LDL.LU.64 R4, [R1+0x8680] ;  /* 0x0086800001047983 */ /* 0x001f220000300a00 */
[----:B-1----:R-:W-:-:S03]  /*895c0*/  IMAD.MOV.U32 R6, RZ, RZ, R16 ;  /* 0x000000ffff067224 */ /* 0x002fc600078e0010 */
[----:B------:R-:W4:Y:S04]  /*895d0*/  LDL.LU.64 R16, [R1+0xd90] ;  /* 0x000d900001107983 */ /* 0x000f280000300a00 */
[----:B------:R-:W4:Y:S04]  /*895e0*/  LDL.LU.64 R18, [R1+0xd98] ;  /* 0x000d980001127983 */ /* 0x000f280000300a00 */
[----:B------:R-:W-:Y:S04]  /*895f0*/  STL [R1+0x84b0], R6 ;  /* 0x0084b00601007387 */ /* 0x000fe80000100800 */
[----:B------:R-:W-:Y:S01]  /*89600*/  STL [R1+0x84ac], R0 ;  /* 0x0084ac0001007387 */ /* 0x000fe20000100800 */
[----:B--2---:R-:W-:Y:S06]  /*89610*/  HMMA.16816.F32 R12, R20, R8, R12 ;  /* 0x00000008140c723c */ /* 0x004fec000000180c */
[----:B------:R-:W-:-:S15]  /*89620*/  MOV R7, R9 ;  /* 0x0000000900077202 */ /* 0x000fde0000000f00 */
[----:B------:R-:W-:-:S02]  /*89630*/  NOP ;  /* 0x0000000000007918 */ /* 0x000fc40000000000 */
[----:B------:R-:W-:Y:S04]  /*89640*/  STL.64 [R1+0x4e0], R12 ;  /* 0x0004e00c01007387 */ /* 0x000fe80000100a00 */
[----:B------:R0:W-:Y:S02]  /*89650*/  STL.64 [R1+0x4e8], R14 ;  /* 0x0004e80e01007387 */ /* 0x0001e40000100a00 */
[----:B0-----:R-:W-:Y:S02]  /*89660*/  IMAD.MOV.U32 R14, RZ, RZ, R8 ;  /* 0x000000ffff0e7224 */ /* 0x001fe400078e0008 */
[----:B------:R-:W2:Y:S04]  /*89670*/  LDL.LU.64 R8, [R1+0x50] ;  /* 0x0000500001087983 */ /* 0x000ea80000300a00 */
[----:B--2---:R0:W-:Y:S04]  /*89680*/  STL.64 [R1+0x8658], R8 ;  /* 0x0086580801007387 */ /* 0x0041e80000100a00 */
[----:B0-----:R-:W2:Y:S04]  /*89690*/  LDL.LU.64 R8, [R1+0x70] ;  /* 0x0000700001087983 */ /* 0x001ea80000300a00 */
[----:B------:R-:W-:Y:S04]  /*896a0*/  STL [R1+0x84b8], R7 ;  /* 0x0084b80701007387 */ /* 0x000fe80000100800 */
[----:B------:R-:W-:Y:S04]  /*896b0*/  STL [R1+0x84b4], R14 ;  /* 0x0084b40e01007387 */ /* 0x000fe80000100800 */
[----:B------:R-:W3:Y:S02]  /*896c0*/  LDL.LU.64 R12, [R1+0xa0] ;  /* 0x0000a000010c7983 */ /* 0x000ee40000300a00 */
[----:B---3--:R-:W-:-:S15]  /*896d0*/  HMMA.16816.F32 R24, R20, R12, R24 ;  /* 0x0000000c1418723c */ /* 0x008fde0000001818 */
[----:B------:R-:W-:-:S08]  /*896e0*/  NOP ;  /* 0x0000000000007918 */ /* 0x000fd00000000000 */
[----:B------:R0:W-:Y:S04]  /*896f0*/  STL.64 [R1+0x4d0], R24 ;  /* 0x0004d01801007387 */ /* 0x0001e80000100a00 */
[----:B------:R-:W-:Y:S04]  /*89700*/  STL.64 [R1+0x4d8], R26 ;  /* 0x0004d81a01007387 */ /* 0x000fe80000100a00 */
[----:B0-----:R-:W4:Y:S01]  /*89710*/  LDL.LU.64 R24, [R1+0x8678] ;  /* 0x0086780001187983 */ /* 0x001f220000300a00 */
[----:B------:R-:W-:Y:S02]  /*89720*/  IMAD.MOV.U32 R15, RZ, RZ, R13 ;  /* 0x000000ffff0f7224 */ /* 0x000fe400078e000d */
[----:B------:R-:W-:-:S03]  /*89730*/  IMAD.MOV.U32 R28, RZ, RZ, R12 ;  /* 0x000000ffff1c7224 */ /* 0x000fc600078e000c */
[----:B------:R0:W-:Y:S04]  /*89740*/  STL [R1+0x84c0], R15 ;  /* 0x0084c00f01007387 */ /* 0x0001e80000100800 */
[----:B------:R-:W3:Y:S04]  /*89750*/  LDL.LU.64 R12, [R1+0xd50] ;  /* 0x000d5000010c7983 */ /* 0x000ee80000300a00 */
[----:B0-----:R-:W3:Y:S04]  /*89760*/  LDL.LU.64 R14, [R1+0xd58] ;  /* 0x000d5800010e7983 */ /* 0x001ee80000300a00 */
[----:B------:R-:W-:Y:S01]  /*89770*/  STL [R1+0x84bc], R28 ;  /* 0x0084bc1c01007387 */ /* 0x000fe20000100800 */
[----:B----4-:R-:W-:Y:S06]  /*89780*/  HMMA.16816.F32 R16, R20, R24, R16 ;  /* 0x000000181410723c */ /* 0x010fec0000001810 */
[----:B------:R-:W-:-:S02]  /*89790*/  IMAD.MOV.U32 R0, RZ, RZ, R24 ;  /* 0x000000ffff007224 */ /* 0x000fc400078e0018 */
[----:B------:R-:W-:-:S15]  /*897a0*/  IMAD.MOV.U32 R3, RZ, RZ, R25 ;  /* 0x000000ffff037224 */ /* 0x000fde00078e0019 */
[----:B------:R0:W-:Y:S04]  /*897b0*/  STL.64 [R1+0x4c0], R16 ;  /* 0x0004c01001007387 */ /* 0x0001e80000100a00 */
[----:B------:R-:W-:Y:S04]  /*897c0*/  STL.64 [R1+0x4c8], R18 ;  /* 0x0004c81201007387 */ /* 0x000fe80000100a00 */
[----:B0-----:R-:W3:Y:S04]  /*897d0*/  LDL.LU.64 R16, [R1+0x8670] ;  /* 0x0086700001107983 */ /* 0x001ee80000300a00 */
[----:B------:R-:W4:Y:S04]  /*897e0*/  LDL.LU.64 R24, [R1+0x40] ;  /* 0x0000400001187983 */ /* 0x000f280000300a00 */
[----:B----4-:R3:W-:Y:S02]  /*897f0*/  STL.64 [R1+0x8650], R24 ;  /* 0x0086501801007387 */ /* 0x0107e40000100a00 */
[----:B---3--:R-:W-:Y:S06]  /*89800*/  HMMA.16816.F32 R24, R20, R16, R12 ;  /* 0x000000101418723c */ /* 0x008fec000000180c */
[----:B------:R-:W-:Y:S01]  /*89810*/  IMAD.MOV.U32 R6, RZ, RZ, R17 ;  /* 0x000000ffff067224 */ /* 0x000fe200078e0011 */
[----:B------:R-:W-:Y:S04]  /*89820*/  STL [R1+0x84c8], R3 ;  /* 0x0084c80301007387 */ /* 0x000fe80000100800 */
[----:B------:R-:W-:Y:S01]  /*89830*/  STL [R1+0x84c4], R0 ;  /* 0x0084c40001007387 */ /* 0x000fe20000100800 */
[----:B------:R-:W-:-:S11]  /*89840*/  IMAD.MOV.U32 R14, RZ, RZ, R16 ;  /* 0x000000ffff0e7224 */ /* 0x000fd600078e0010 */
[----:B------:R-:W-:Y:S04]  /*89850*/  STL.64 [R1+0x4b0], R24 ;  /* 0x0004b01801007387 */ /* 0x000fe80000100a00 */
[----:B------:R-:W-:Y:S04]  /*89860*/  STL.64 [R1+0x4b8], R26 ;  /* 0x0004b81a01007387 */ /* 0x000fe80000100a00 */
[----:B------:R-:W-:Y:S04]  /*89870*/  STL [R1+0x8668], R6 ;  /* 0x0086680601007387 */ /* 0x000fe80000100800 */
[----:B------:R0:W-:Y:S04]  /*89880*/  STL.64 [R1+0x8660], R4 ;  /* 0x0086600401007387 */ /* 0x0001e80000100a00 */
[----:B0-----:R-:W2:Y:S04]  /*89890*/  LDL.LU.64 R4, [R1+0xd20] ;  /* 0x000d200001047983 */ /* 0x001ea80000300a00 */
[----:B------:R-:W2:Y:S04]  /*898a0*/  LDL.LU.64 R6, [R1+0xd28] ;  /* 0x000d280001067983 */ /* 0x000ea80000300a00 */
[----:B------:R-:W3:Y:S04]  /*898b0*/  LDL.LU.64 R24, [R1+0xca0] ;  /* 0x000ca00001187983 */ /* 0x000ee80000300a00 */
[----:B------:R-:W3:Y:S04]  /*898c0*/  LDL.LU.64 R26, [R1+0xca8] ;  /* 0x000ca800011a7983 */ /* 0x000ee80000300a00 */
[----:B------:R-:W4:Y:S04]  /*898d0*/  LDL.64 R16, [R1+0x10] ;  /* 0x0000100001107983 */ /* 0x000f280000100a00 */
[----:B----4-:R0:W-:Y:S04]  /*898e0*/  STL.64 [R1+0x8628], R16 ;  /* 0x0086281001007387 */ /* 0x0101e80000100a00 */
[----:B0-----:R-:W4:Y:S01]  /*898f0*/  LDL.LU.64 R16, [R1+0x20] ;  /* 0x0000200001107983 */ /* 0x001f220000300a00 */
[----:B--2---:R-:W-:Y:S03]  /*89900*/  HMMA.16816.F32 R4, R20, R8, R4 ;  /* 0x000000081404723c */ /* 0x004fe60000001804 */
[----:B----4-:R0:W-:Y:S04]  /*89910*/  STL.64 [R1+0x8638], R16 ;  /* 0x0086381001007387 */ /* 0x0101e80000100a00 */
[----:B0-----:R-:W2:Y:S04]  /*89920*/  LDL.64 R16, [R1+0x30] ;  /* 0x0000300001107983 */ /* 0x001ea80000100a00 */
[----:B------:R-:W-:Y:S04]  /*89930*/  STL [R1+0x84cc], R14 ;  /* 0x0084cc0e01007387 */ /* 0x000fe80000100800 */
[----:B------:R-:W4:Y:S08]  /*89940*/  LDL.LU.64 R12, [R1+0x60] ;  /* 0x00006000010c7983 */ /* 0x000f300000300a00 */
[----:B------:R-:W-:Y:S04]  /*89950*/  STL.64 [R1+0x4a0], R4 ;  /* 0x0004a00401007387 */ /* 0x000fe80000100a00 */
[----:B------:R0:W-:Y:S04]  /*89960*/  STL.64 [R1+0x4a8], R6 ;  /* 0x0004a80601007387 */ /* 0x0001e80000100a00 */
[----:B0-----:R-:W3:Y:S04]  /*89970*/  LDL.LU R6, [R1+0x8668] ;  /* 0x0086680001067983 */ /* 0x001ee80000300800 */
[----:B------:R-:W2:Y:S01]  /*89980*/  LDL.LU.64 R4, [R1+0x8660] ;  /* 0x0086600001047983 */ /* 0x000ea20000300a00 */
[----:B------:R-:W-:-:S02]  /*89990*/  IMAD.MOV.U32 R7, RZ, RZ, R9 ;  /* 0x000000ffff077224 */ /* 0x000fc400078e0009 */
[----:B------:R-:W-:Y:S02]  /*899a0*/  IMAD.MOV.U32 R28, RZ, RZ, R8 ;  /* 0x000000ffff1c7224 */ /* 0x000fe400078e0008 */
[----:B------:R-:W4:Y:S04]  /*899b0*/  LDL.LU.64 R8, [R1+0x8658] ;  /* 0x0086580001087983 */ /* 0x000f280000300a00 */
[----:B---3--:R-:W-:Y:S04]  /*899c0*/  STL.64 [R1+0x8620], R6 ;  /* 0x0086200601007387 */ /* 0x008fe80000100a00 */
[----:B--2---:R0:W-:Y:S04]  /*899d0*/  STL.64 [R1+0x8618], R4 ;  /* 0x0086180401007387 */ /* 0x0041e80000100a00 */
[----:B0-----:R-:W2:Y:S04]  /*899e0*/  LDL.LU.64 R4, [R1+0xce0] ;  /* 0x000ce00001047983 */ /* 0x001ea80000300a00 */
[----:B------:R-:W2:Y:S01]  /*899f0*/  LDL.LU.64 R6, [R1+0xce8] ;  /* 0x000ce80001067983 */ /* 0x000ea20000300a00 */
[----:B----4-:R-:W-:Y:S01]  /*89a00*/  HMMA.16816.F32 R24, R20, R8, R24 ;  /* 0x000000081418723c */ /* 0x010fe20000001818 */
[----:B------:R-:W-:-:S02]  /*89a10*/  IMAD.MOV.U32 R0, RZ, RZ, R12 ;  /* 0x000000ffff007224 */ /* 0x000fc400078e000c */
[----:B------:R-:W-:Y:S01]  /*89a20*/  STL [R1+0x84d8], R28 ;  /* 0x0084d81c01007387 */ /* 0x000fe20000100800 */
[----:B------:R-:W-:Y:S02]  /*89a30*/  IMAD.MOV.U32 R15, RZ, RZ, R13 ;  /* 0x000000ffff0f7224 */ /* 0x000fe400078e000d */
[----:B------:R-:W-:Y:S01]  /*89a40*/  IMAD.MOV.U32 R14, RZ, RZ, R8 ;  /* 0x000000ffff0e7224 */ /* 0x000fe200078e0008 */
[----:B--2---:R-:W-:-:S15]  /*89a50*/  HMMA.16816.F32 R4, R20, R12, R4 ;  /* 0x0000000c1404723c */ /* 0x004fde0000001804 */
[----:B------:R-:W-:-:S08]  /*89a60*/  NOP ;  /* 0x0000000000007918 */ /* 0x000fd00000000000 */
[----:B------:R0:W-:Y:S04]  /*89a70*/  STL.64 [R1+0x490], R4 ;  /* 0x0004900401007387 */ /* 0x0001e80000100a00 */
[----:B------:R1:W-:Y:S04]  /*89a80*/  STL.64 [R1+0x498], R6 ;  /* 0x0004980601007387 */ /* 0x0003e80000100a00 */
[----:B0-----:R-:W2:Y:S04]  /*89a90*/  LDL.LU.64 R4, [R1+0xc70] ;  /* 0x000c700001047983 */ /* 0x001ea80000300a00 */
[----:B-1----:R-:W2:Y:S04]  /*89aa0*/  LDL.LU.64 R6, [R1+0xc78] ;  /* 0x000c780001067983 */ /* 0x002ea80000300a00 */
[----:B------:R-:W-:Y:S04]  /*89ab0*/  STL [R1+0x84dc], R0 ;  /* 0x0084dc0001007387 */ /* 0x000fe80000100800 */
[----:B------:R0:W-:Y:S04]  /*89ac0*/  STL.64 [R1+0x480], R24 ;  /* 0x0004801801007387 */ /* 0x0001e80000100a00 */
[----:B------:R-:W-:Y:S04]  /*89ad0*/  STL.64 [R1+0x488], R26 ;  /* 0x0004881a01007387 */ /* 0x000fe80000100a00 */
[----:B0-----:R-:W2:Y:S04]  /*89ae0*/  LDL.LU.64 R24, [R1+0x8650] ;  /* 0x0086500001187983 */ /* 0x001ea80000300a00 */
[----:B------:R-:W-:Y:S04]  /*89af0*/  STL.64 [R1+0x85d0], R14 ;  /* 0x0085d00e01007387 */ /* 0x000fe80000100a00 */
[----:B------:R-:W3:Y:S04]  /*89b00*/  LDL.LU.64 R12, [R1] ;  /* 0x00000000010c7983 */ /* 0x000ee80000300a00 */
[----:B---3--:R0:W-:Y:S04]  /*89b10*/  STL.64 [R1+0x8630], R12 ;  /* 0x0086300c01007387 */ /* 0x0081e80000100a00 */
[----:B0-----:R-:W3:Y:S04]  /*89b20*/  LDL.LU.64 R12, [R1+0xbf0] ;  /* 0x000bf000010c7983 */ /* 0x001ee80000300a00 */
[----:B------:R-:W4:Y:S01]  /*89b30*/  LDL.LU.64 R14, [R1+0xbf8] ;  /* 0x000bf800010e7983 */ /* 0x000f220000300a00 */
[----:B--2---:R-:W-:Y:S03]  /*89b40*/  HMMA.16816.F32 R4, R20, R24, R4 ;  /* 0x000000181404723c */ /* 0x004fe60000001804 */
[----:B----4-:R-:W-:Y:S04]  /*89b50*/  STL.64 [R1+0x8648], R14 ;  /* 0x0086480e01007387 */ /* 0x010fe80000100a00 */
[----:B---3--:R0:W-:Y:S04]  /*89b60*/  STL.64 [R1+0x8640], R12 ;  /* 0x0086400c01007387 */ /* 0x0081e80000100a00 */
[----:B0-----:R-:W2:Y:S04]  /*89b70*/  LDL.LU.64 R12, [R1+0xc30] ;  /* 0x000c3000010c7983 */ /* 0x001ea80000300a00 */
[----:B------:R-:W2:Y:S01]  /*89b80*/  LDL.LU.64 R14, [R1+0xc38] ;  /* 0x000c3800010e7983 */ /* 0x000ea20000300a00 */
[----:B------:R-:W-:-:S05]  /*89b90*/  IMAD.MOV.U32 R3, RZ, RZ, R9 ;  /* 0x000000ffff037224 */ /* 0x000fca00078e0009 */
[----:B------:R-:W-:Y:S01]  /*89ba0*/  STL [R1+0x8510], R3 ;  /* 0x0085100301007387 */ /* 0x000fe20000100800 */
[----:B------:R-:W-:-:S03]  /*89bb0*/  IMAD.MOV.U32 R0, RZ, RZ, R24 ;  /* 0x000000ffff007224 */ /* 0x000fc600078e0018 */
[----:B------:R0:W-:Y:S01]  /*89bc0*/  STL.64 [R1+0x470], R4 ;  /* 0x0004700401007387 */ /* 0x0001e20000100a00 */
[----:B------:R-:W-:-:S03]  /*89bd0*/  IMAD.MOV.U32 R28, RZ, RZ, R25 ;  /* 0x000000ffff1c7224 */ /* 0x000fc600078e0019 */
[----:B------:R1:W-:Y:S04]  /*89be0*/  STL.64 [R1+0x478], R6 ;  /* 0x0004780601007387 */ /* 0x0003e80000100a00 */
[----:B0-----:R-:W3:Y:S04]  /*89bf0*/  LDL.LU.64 R4, [R1+0xbc0] ;  /* 0x000bc00001047983 */ /* 0x001ee80000300a00 */
[----:B-1----:R-:W3:Y:S04]  /*89c00*/  LDL.LU.64 R6, [R1+0xbc8] ;  /* 0x000bc80001067983 */ /* 0x002ee80000300a00 */
[----:B------:R-:W4:Y:S04]  /*89c10*/  LDL.LU.64 R24, [R1+0xb80] ;  /* 0x000b800001187983 */ /* 0x000f280000300a00 */
[----:B------:R-:W4:Y:S04]  /*89c20*/  LDL.LU.64 R26, [R1+0xb88] ;  /* 0x000b8800011a7983 */ /* 0x000f280000300a00 */
[----:B------:R-:W4:Y:S04]  /*89c30*/  LDL.LU.64 R8, [R1+0xb40] ;  /* 0x000b400001087983 */ /* 0x000f280000300a00 */
[----:B------:R-:W4:Y:S04]  /*89c40*/  LDL.LU.64 R10, [R1+0xb48] ;  /* 0x000b4800010a7983 */ /* 0x000f280000300a00 */
[----:B------:R-:W-:Y:S04]  /*89c50*/  STL [R1+0x855c], R28 ;  /* 0x00855c1c01007387 */ /* 0x000fe80000100800 */
[----:B------:R-:W-:Y:S01]  /*89c60*/  STL [R1+0x8558], R0 ;  /* 0x0085580001007387 */ /* 0x000fe20000100800 */
[----:B------:R-:W-:Y:S01]  /*89c70*/  IMAD.MOV.U32 R3, RZ, RZ, R17 ;  /* 0x000000ffff037224 */ /* 0x000fe200078e0011 */
[----:B--2---:R-:W-:-:S15]  /*89c80*/  HMMA.16816.F32 R12, R20, R16, R12 ;  /* 0x00000010140c723c */ /* 0x004fde000000180c */
[----:B------:R-:W-:-:S08]  /*89c90*/  NOP ;  /* 0x0000000000007918 */ /* 0x000fd00000000000 */
[----:B------:R-:W-:Y:S04]  /*89ca0*/  STL.64 [R1+0x460], R12 ;  /* 0x0004600c01007387 */ /* 0x000fe80000100a00 */
[----:B------:R0:W-:Y:S04]  /*89cb0*/  STL.64 [R1+0x468], R14 ;  /* 0x0004680e01007387 */ /* 0x0001e80000100a00 */
[----:B0-----:R-:W2:Y:S04]  /*89cc0*/  LDL.LU.64 R14, [R1+0x8648] ;  /* 0x00864800010e7983 */ /* 0x001ea80000300a00 */
[----:B------:R-:W2:Y:S04]  /*89cd0*/  LDL.LU.64 R12, [R1+0x8640] ;  /* 0x00864000010c7983 */ /* 0x000ea80000300a00 */
[----:B------:R-:W2:Y:S04]  /*89ce0*/  LDL.LU.64 R16, [R1+0x8638] ;  /* 0x0086380001107983 */ /* 0x000ea80000300a00 */
[----:B------:R-:W-:Y:S01]  /*89cf0*/  STL [R1+0x8560], R3 ;  /* 0x0085600301007387 */ /* 0x000fe20000100800 */
[----:B--2---:R-:W-:Y:S06]  /*89d00*/  HMMA.16816.F32 R12, R20, R16, R12 ;  /* 0x00000010140c723c */ /* 0x004fec000000180c */
[----:B------:R-:W-:-:S02]  /*89d10*/  IMAD.MOV.U32 R28, RZ, RZ, R16 ;  /* 0x000000ffff1c7224 */ /* 0x000fc400078e0010 */
[----:B------:R-:W-:-:S15]  /*89d20*/  IMAD.MOV.U32 R0, RZ, RZ, R17 ;  /* 0x000000ffff007224 */ /* 0x000fde00078e0011 */
[----:B------:R0:W-:Y:S04]  /*89d30*/  STL.64 [R1+0x450], R12 ;  /* 0x0004500c01007387 */ /* 0x0001e80000100a00 */
[----:B------:R-:W-:Y:S04]  /*89d40*/  STL.64 [R1+0x458], R14 ;  /* 0x0004580e01007387 */ /* 0x000fe80000100a00 */
[----:B0-----:R-:W4:Y:S04]  /*89d50*/  LDL.LU.64 R12, [R1+0x8630] ;  /* 0x00863000010c7983 */ /* 0x001f280000300a00 */
[----:B------:R-:W3:Y:S04]  /*89d60*/  LDL.LU.64 R16, [R1+0x8628] ;  /* 0x0086280001107983 */ /* 0x000ee80000300a00 */
[----:B------:R-:W-:Y:S04]  /*89d70*/  STL [R1+0x856c], R0 ;  /* 0x00856c0001007387 */ /* 0x000fe80000100800 */
[----:B------:R-:W-:Y:S01]  /*89d80*/  STL [R1+0x8568], R28 ;  /* 0x0085681c01007387 */ /* 0x000fe20000100800 */
[C---:B---3--:R-:W-:Y:S06]  /*89d90*/  HMMA.16816.F32 R4, R20.reuse, R16, R4 ;  /* 0x000000101404723c */ /* 0x048fec0000001804 */
[----:B----4-:R-:W-:-:S15]  /*89da0*/  HMMA.16816.F32 R24, R20, R12, R24 ;  /* 0x0000000c1418723c */ /* 0x010fde0000001818 */
[----:B------:R-:W-:-:S02]  /*89db0*/  NOP ;  /* 0x0000000000007918 */ /* 0x000fc40000000000 */
[----:B------:R-:W-:Y:S04]  /*89dc0*/  STL.64 [R1+0x440], R4 ;  /* 0x0004400401007387 */ /* 0x000fe80000100a00 */
[----:B------:R0:W-:Y:S04]  /*89dd0*/  STL.64 [R1+0x448], R6 ;  /* 0x0004480601007387 */ /* 0x0001e80000100a00 */
[----:B0-----:R-:W2:Y:S04]  /*89de0*/  LDL.LU.64 R6, [R1+0x8620] ;  /* 0x0086200001067983 */ /* 0x001ea80000300a00 */
[----:B------:R-:W3:Y:S04]  /*89df0*/  LDL.LU.64 R4, [R1+0x8618] ;  /* 0x0086180001047983 */ /* 0x000ee80000300a00 */
[----:B------:R-:W4:Y:S04]  /*89e00*/  LDL.LU R19, [R1+0x8610] ;  /* 0x0086100001137983 */ /* 0x000f280000300800 */
[----:B------:R-:W-:Y:S04]  /*89e10*/  STL.64 [R1+0x430], R24 ;  /* 0x0004301801007387 */ /* 0x000fe80000100a00 */
[----:B------:R0:W-:Y:S04]  /*89e20*/  STL.64 [R1+0x438], R26 ;  /* 0x0004381a01007387 */ /* 0x0001e80000100a00 */
[----:B0-----:R-:W2:Y:S04]  /*89e30*/  LDL.LU.64 R26, [R1+0x8608] ;  /* 0x00860800011a7983 */ /* 0x001ea80000300a00 */
[----:B------:R-:W3:Y:S01]  /*89e40*/  LDL.LU.64 R24, [R1+0x8600] ;  /* 0x0086000001187983 */ /* 0x000ee20000300a00 */
[----:B------:R-:W-:-:S02]  /*89e50*/  IMAD.MOV.U32 R0, RZ, RZ, R12 ;  /* 0x000000ffff007224 */ /* 0x000fc400078e000c */
[----:B------:R-:W-:Y:S02]  /*89e60*/  IMAD.MOV.U32 R28, RZ, RZ, R13 ;  /* 0x000000ffff1c7224 */ /* 0x000fe400078e000d */
[----:B------:R-:W4:Y:S04]  /*89e70*/  LDL.LU.64 R12, [R1+0xb10] ;  /* 0x000b1000010c7983 */ /* 0x000f280000300a00 */
[----:B------:R-:W4:Y:S01]  /*89e80*/  LDL.LU.64 R14, [R1+0xb18] ;  /* 0x000b1800010e7983 */ /* 0x000f220000300a00 */
[----:B---3--:R-:W-:-:S15]  /*89e90*/  HMMA.16816.F32 R8, R20, R24, R8 ;  /* 0x000000181408723c */ /* 0x008fde0000001808 */
[----:B------:R-:W-:-:S08]  /*89ea0*/  NOP ;  /* 0x0000000000007918 */ /* 0x000fd00000000000 */
[----:B------:R-:W-:Y:S04]  /*89eb0*/  STL.64 [R1+0x420], R8 ;  /* 0x0004200801007387 */ /* 0x000fe80000100a00 */
[----:B------:R0:W-:Y:S04]  /*89ec0*/  STL.64 [R1+0x428], R10 ;  /* 0x0004280a01007387 */ /* 0x0001e80000100a00 */
[----:B0-----:R-:W3:Y:S04]  /*89ed0*/  LDL.LU.64 R10, [R1+0x85f8] ;  /* 0x0085f800010a7983 */ /* 0x001ee80000300a00 */
[----:B------:R-:W4:Y:S01]  /*89ee0*/  LDL.LU.64 R8, [R1+0x85f0] ;  /* 0x0085f00001087983 */ /* 0x000f220000300a00 */
[----:B------:R-:W-:-:S03]  /*89ef0*/  IMAD.MOV.U32 R3, RZ, RZ, R17 ;  /* 0x000000ffff037224 */ /* 0x000fc600078e0011 */
[----:B------:R-:W3:Y:S04]  /*89f00*/  LDL.LU.64 R16, [R1+0x1c0] ;  /* 0x0001c00001107983 */ /* 0x000ee80000300a00 */
[----:B--2---:R-:W-:Y:S04]  /*89f10*/  STL.64 [R1+0x8388], R26 ;  /* 0x0083881a01007387 */ /* 0x004fe80000100a00 */
[----:B------:R0:W-:Y:S02]  /*89f20*/  STL.64 [R1+0x8380], R24 ;  /* 0x0083801801007387 */ /* 0x0001e40000100a00 */
[----:B0-----:R-:W-:-:S02]  /*89f30*/  IMAD.MOV.U32 R24, RZ, RZ, R4 ;  /* 0x000000ffff187224 */ /* 0x001fc400078e0004 */
[----:B------:R-:W2:Y:S01]  /*89f40*/  LDL.LU R4, [R1+0x85ec] ;  /* 0x0085ec0001047983 */ /* 0x000ea20000300800 */
[----:B----4-:R-:W-:-:S03]  /*89f50*/  IMAD.MOV.U32 R25, RZ, RZ, R8 ;  /* 0x000000ffff197224 */ /* 0x010fc600078e0008 */
[----:B------:R-:W4:Y:S04]  /*89f60*/  LDL.LU R8, [R1+0x85e8] ;  /* 0x0085e80001087983 */ /* 0x000f280000300800 */
[----:B------:R0:W-:Y:S02]  /*89f70*/  STL.64 [R1+0x8578], R24 ;  /* 0x0085781801007387 */ /* 0x0001e40000100a00 */
[----:B0-----:R-:W-:Y:S02]  /*89f80*/  IMAD.MOV.U32 R24, RZ, RZ, R9 ;  /* 0x000000ffff187224 */ /* 0x001fe400078e0009 */
[----:B------:R-:W4:Y:S01]  /*89f90*/  LDL.LU R9, [R1+0x85e4] ;  /* 0x0085e40001097983 */ /* 0x000f220000300800 */
[----:B---3--:R-:W-:-:S03]  /*89fa0*/  IMAD.MOV.U32 R25, RZ, RZ, R10 ;  /* 0x000000ffff197224 */ /* 0x008fc600078e000a */
[----:B------:R-:W3:Y:S04]  /*89fb0*/  LDL.LU R10, [R1+0x85e0] ;  /* 0x0085e000010a7983 */ /* 0x000ee80000300800 */
[----:B------:R0:W-:Y:S02]  /*89fc0*/  STL.64 [R1+0x8590], R24 ;  /* 0x0085901801007387 */ /* 0x0001e40000100a00 */
[----:B0-----:R-:W-:Y:S02]  /*89fd0*/  IMAD.MOV.U32 R24, RZ, RZ, R11 ;  /* 0x000000ffff187224 */ /* 0x001fe400078e000b */
[----:B------:R-:W3:Y:S01]  /*89fe0*/  LDL.LU R11, [R1+0x85dc] ;  /* 0x0085dc00010b7983 */ /* 0x000ee20000300800 */
[----:B------:R-:W-:-:S03]  /*89ff0*/  IMAD.MOV.U32 R25, RZ, RZ, R5 ;  /* 0x000000ffff197224 */ /* 0x000fc600078e0005 */
[----:B------:R-:W2:Y:S04]  /*8a000*/  LDL.LU R5, [R1+0x85d8] ;  /* 0x0085d80001057983 */ /* 0x000ea80000300800 */
[----:B------:R0:W-:Y:S04]  /*8a010*/  STL.64 [R1+0x85b8], R24 ;  /* 0x0085b81801007387 */ /* 0x0001e80000100a00 */
[----:B0-----:R-:W2:Y:S04]  /*8a020*/  LDL.LU.64 R24, [R1+0xad0] ;  /* 0x000ad00001187983 */ /* 0x001ea80000300a00 */
[----:B------:R-:W2:Y:S01]  /*8a030*/  LDL.LU.64 R26, [R1+0xad8] ;  /* 0x000ad800011a7983 */ /* 0x000ea20000300a00 */
[----:B----4-:R-:W-:-:S15]  /*8a040*/  HMMA.16816.F32 R12, R20, R8, R12 ;  /* 0x00000008140c723c */ /* 0x010fde000000180c */
[----:B------:R-:W-:-:S08]  /*8a050*/  NOP ;  /* 0x0000000000007918 */ /* 0x000fd00000000000 */
[----:B------:R0:W-:Y:S04]  /*8a060*/  STL.64 [R1+0x410], R12 ;  /* 0x0004100c01007387 */ /* 0x0001e80000100a00 */
[----:B------:R1:W-:Y:S04]  /*8a070*/  STL.64 [R1+0x418], R14 ;  /* 0x0004180e01007387 */ /* 0x0003e80000100a00 */
[----:B0-----:R-:W4:Y:S04]  /*8a080*/  LDL.LU.64 R12, [R1+0xaa0] ;  /* 0x000aa000010c7983 */ /* 0x001f280000300a00 */
[----:B-1----:R-:W4:Y:S04]  /*8a090*/  LDL.LU.64 R14, [R1+0xaa8] ;  /* 0x000aa800010e7983 */ /* 0x002f280000300a00 */
[----:B---3--:R-:W-:Y:S04]  /*8a0a0*/  STL.64 [R1+0x8378], R10 ;  /* 0x0083780a01007387 */ /* 0x008fe80000100a00 */
[----:B------:R0:W-:Y:S04]  /*8a0b0*/  STL.64 [R1+0x8370], R8 ;  /* 0x0083700801007387 */ /* 0x0001e80000100a00 */
[----:B0-----:R-:W3:Y:S04]  /*8a0c0*/  LDL.LU.64 R8, [R1+0x1010] ;  /* 0x0010100001087983 */ /* 0x001ee80000300a00 */
[----:B------:R-:W2:Y:S04]  /*8a0d0*/  LDL.LU.64 R10, [R1+0x1018] ;  /* 0x00101800010a7983 */ /* 0x000ea80000300a00 */
[----:B--2---:R-:W-:Y:S04]  /*8a0e0*/  STL.64 [R1+0x8588], R10 ;  /* 0x0085880a01007387 */ /* 0x004fe80000100a00 */
[----:B---3--:R0:W-:Y:S02]  /*8a0f0*/  STL.64 [R1+0x8580], R8 ;  /* 0x0085800801007387 */ /* 0x0081e40000100a00 */
[----:B0-----:R-:W-:Y:S02]  /*8a100*/  HMMA.16816.F32 R8, R20, R4, R24 ;  /* 0x000000041408723c */ /* 0x001fe40000001818 */
[----:B------:R-:W2:Y:S04]  /*8a110*/  LDL.LU.64 R24, [R1+0xa70] ;  /* 0x000a700001187983 */ /* 0x000ea80000300a00 */
[----:B------:R-:W2:-:S15]  /*8a120*/  LDL.LU.64 R26, [R1+0xa78] ;  /* 0x000a7800011a7983 */ /* 0x000e9e0000300a00 */
[----:B------:R-:W-:-:S02]  /*8a130*/  NOP ;  /* 0x0000000000007918 */ /* 0x000fc40000000000 */
[----:B------:R0:W-:Y:S04]  /*8a140*/  STL.64 [R1+0x400], R8 ;  /* 0x0004000801007387 */ /* 0x0001e80000100a00 */
[----:B------:R1:W-:Y:S04]  /*8a150*/  STL.64 [R1+0x408], R10 ;  /* 0x0004080a01007387 */ /* 0x0003e80000100a00 */
[----:B0-----:R-:W3:Y:S04]  /*8a160*/  LDL.LU.64 R8, [R1+0x10c0] ;  /* 0x0010c00001087983 */ /* 0x001ee80000300a00 */
[----:B-1----:R-:W2:Y:S01]  /*8a170*/  LDL.LU.64 R10, [R1+0x10c8] ;  /* 0x0010c800010a7983 */ /* 0x002ea20000300a00 */
[----:B----4-:R-:W-:Y:S03]  /*8a180*/  HMMA.16816.F32 R12, R20, R16, R12 ;  /* 0x00000010140c723c */ /* 0x010fe6000000180c */
[----:B--2---:R-:W-:Y:S04]  /*8a190*/  STL.64 [R1+0x85a0], R10 ;  /* 0x0085a00a01007387 */ /* 0x004fe80000100a00 */
[----:B---3--:R0:W-:Y:S04]  /*8a1a0*/  STL.64 [R1+0x8598], R8 ;  /* 0x0085980801007387 */ /* 0x0081e80000100a00 */
[----:B0-----:R-:W2:Y:S04]  /*8a1b0*/  LDL.LU.64 R8, [R1+0x1120] ;  /* 0x0011200001087983 */ /* 0x001ea80000300a00 */
[----:B------:R-:W2:Y:S04]  /*8a1c0*/  LDL.LU.64 R10, [R1+0x1128] ;  /* 0x00112800010a7983 */ /* 0x000ea80000300a00 */
[----:B------:R0:W-:Y:S04]  /*8a1d0*/  STL.64 [R1+0x8368], R4 ;  /* 0x0083680401007387 */ /* 0x0001e80000100a00 */
[----:B------:R-:W-:Y:S04]  /*8a1e0*/  STL.64 [R1+0x84d0], R6 ;  /* 0x0084d00601007387 */ /* 0x000fe80000100a00 */
[----:B0-----:R-:W3:Y:S04]  /*8a1f0*/  LDL.LU R4, [R1+0x180] ;  /* 0x0001800001047983 */ /* 0x001ee80000300800 */
[----:B------:R0:W-:Y:S04]  /*8a200*/  STL.64 [R1+0x3f0], R12 ;  /* 0x0003f00c01007387 */ /* 0x0001e80000100a00 */
[----:B------:R1:W-:Y:S01]  /*8a210*/  STL.64 [R1+0x3f8], R14 ;  /* 0x0003f80e01007387 */ /* 0x0003e20000100a00 */
[----:B0-----:R-:W-:-:S02]  /*8a220*/  IMAD.MOV.U32 R13, RZ, RZ, R16 ;  /* 0x000000ffff0d7224 */ /* 0x001fc400078e0010 */
[----:B------:R-:W-:Y:S01]  /*8a230*/  IMAD.MOV.U32 R12, RZ, RZ, R17 ;  /* 0x000000ffff0c7224 */ /* 0x000fe200078e0011 */
[----:B-1----:R-:W4:Y:S04]  /*8a240*/  LDL.LU.64 R14, [R1+0x85d0] ;  /* 0x0085d000010e7983 */ /* 0x002f280000300a00 */
[----:B------:R-:W2:Y:S04]  /*8a250*/  LDL.LU R18, [R1+0x85c8] ;  /* 0x0085c80001127983 */ /* 0x000ea80000300800 */
[----:B------:R-:W3:Y:S01]  /*8a260*/  LDL.LU.64 R16, [R1+0x85c0] ;  /* 0x0085c00001107983 */ /* 0x000ee20000300a00 */
[----:B------:R-:W-:-:S03]  /*8a270*/  IMAD.MOV.U32 R5, RZ, RZ, R19 ;  /* 0x000000ffff057224 */ /* 0x000fc600078e0013 */
[----:B------:R0:W-:Y:S02]  /*8a280*/  STL.64 [R1+0x8390], R12 ;  /* 0x0083900c01007387 */ /* 0x0001e40000100a00 */
[----:B0-----:R-:W-:Y:S01]  /*8a290*/  IMAD.MOV.U32 R13, RZ, RZ, R2 ;  /* 0x000000ffff0d7224 */ /* 0x001fe200078e0002 */
[----:B---3--:R-:W-:Y:S01]  /*8a2a0*/  HMMA.16816.F32 R20, R20, R16, R24 ;  /* 0x000000101414723c */ /* 0x008fe20000001818 */
[----:B----4-:R-:W-:Y:S01]  /*8a2b0*/  STL.64 [R1+0x84e0], R14 ;  /* 0x0084e00e01007387 */ /* 0x010fe20000100a00 */
[----:B--2---:R-:W-:-:S03]  /*8a2c0*/  IMAD.MOV.U32 R12, RZ, RZ, R18 ;  /* 0x000000ffff0c7224 */ /* 0x004fc600078e0012 */
[----:B------:R-:W2:Y:S01]  /*8a2d0*/  LDL.LU.64 R24, [R1+0x85b8] ;  /* 0x0085b80001187983 */ /* 0x000ea20000300a00 */
[----:B------:R-:W-:-:S03]  /*8a2e0*/  IMAD.MOV.U32 R2, RZ, RZ, R17 ;  /* 0x000000ffff027224 */ /* 0x000fc600078e0011 */
[----:B------:R-:W2:-:S14]  /*8a2f0*/  LDL.LU.64 R18, [R1+0x85b0] ;  /* 0x0085b00001127983 */ /* 0x000e9c0000300a00 */
[----:B------:R0:W-:Y:S04]  /*8a300*/  STL.64 [R1+0x3b0], R20 ;  /* 0x0003b01401007387 */ /* 0x0001e80000100a00 */
[----:B------:R1:W-:Y:S04]  /*8a310*/  STL.64 [R1+0x3b8], R22 ;  /* 0x0003b81601007387 */ /* 0x0003e80000100a00 */
[----:B------:R-:W2:Y:S04]  /*8a320*/  LDL.LU.64 R16, [R1+0x85a8] ;  /* 0x0085a80001107983 */ /* 0x000ea80000300a00 */
[----:B0-----:R-:W3:Y:S04]  /*8a330*/  LDL.LU.64 R20, [R1+0x1070] ;  /* 0x0010700001147983 */ /* 0x001ee80000300a00 */
[----:B-1----:R-:W3:Y:S01]  /*8a340*/  LDL.LU.64 R22, [R1+0x1078] ;  /* 0x0010780001167983 */ /* 0x002ee20000300a00 */
        /* <DEDUP_REMOVED lines=12> */
[----:B------:R-:W-:Y:S04]  /*8a410*/  STL.64 [R1+0x398], R26 ;  /* 0x0003981a01007387 */ /* 0x000fe80000100a00 */
[----:B0-----:R-:W2:Y:S01]  /*8a420*/  LDL.LU.64 R24, [R1+0x8578] ;  /* 0x0085780001187983 */ /* 0x001ea20000300a00 */
[C---:B---3--:R-:W-:Y:S06]  /*8a430*/  HMMA.16816.F32 R20, R16.reuse, R4, R20 ;  /* 0x000000041014723c */ /* 0x048fec0000001814 */
[----:B--2---:R-:W-:Y:S01]  /*8a440*/  HMMA.16816.F32 R4, R16, R24, R8 ;  /* 0x000000181004723c */ /* 0x004fe20000001808 */
[----:B------:R-:W2:-:S15]  /*8a450*/  LDL.LU R8, [R1+0xd0] ;  /* 0x0000d00001087983 */ /* 0x000e9e0000300800 */
[----:B------:R-:W-:-:S01]  /*8a460*/  NOP ;  /* 0x0000000000007918 */ /* 0x000fc20000000000 */
[----:B------:R-:W-:Y:S01]  /*8a470*/  STL.64 [R1+0x380], R20 ;  /* 0x0003801401007387 */ /* 0x000fe20000100a00 */
[----:B------:R-:W-:-:S03]  /*8a480*/  IMAD.MOV.U32 R9, RZ, RZ, R29 ;  /* 0x000000ffff097224 */ /* 0x000fc600078e001d */
[----:B------:R-:W-:Y:S04]  /*8a490*/  STL.64 [R1+0x388], R22 ;  /* 0x0003881601007387 */ /* 0x000fe80000100a00 */
[----:B------:R-:W-:Y:S04]  /*8a4a0*/  STL.64 [R1+0x370], R4 ;  /* 0x0003700401007387 */ /* 0x000fe80000100a00 */
[----:B------:R-:W-:Y:S04]  /*8a4b0*/  STL.64 [R1+0x378], R6 ;  /* 0x0003780601007387 */ /* 0x000fe80000100a00 */
[----:B------:R-:W3:Y:S04]  /*8a4c0*/  LDL.LU R29, [R1+0x8570] ;  /* 0x00857000011d7983 */ /* 0x000ee80000300800 */
[----:B--2---:R0:W-:Y:S04]  /*8a4d0*/  STL.64 [R1+0x84e8], R8 ;  /* 0x0084e80801007387 */ /* 0x0041e80000100a00 */
[----:B0-----:R-:W2:Y:S04]  /*8a4e0*/  LDL.LU R8, [R1+0x100] ;  /* 0x0001000001087983 */ /* 0x001ea80000300800 */
[----:B------:R-:W2:Y:S01]  /*8a4f0*/  LDL.LU R9, [R1+0x104] ;  /* 0x0001040001097983 */ /* 0x000ea20000300800 */
[----:B------:R-:W-:-:S02]  /*8a500*/  IMAD.MOV.U32 R24, RZ, RZ, R0 ;  /* 0x000000ffff187224 */ /* 0x000fc400078e0000 */
[----:B------:R-:W-:Y:S01]  /*8a510*/  IMAD.MOV.U32 R25, RZ, RZ, R28 ;  /* 0x000000ffff197224 */ /* 0x000fe200078e001c */
[----:B--2---:R0:W-:Y:S04]  /*8a520*/  STL.64 [R1+0x84f8], R8 ;  /* 0x0084f80801007387 */ /* 0x0041e80000100a00 */
[----:B------:R-:W2:Y:S04]  /*8a530*/  LDL.LU R0, [R1+0x856c] ;  /* 0x00856c0001007983 */ /* 0x000ea80000300800 */
[----:B------:R-:W4:Y:S04]  /*8a540*/  LDL.LU R28, [R1+0x8568] ;  /* 0x00856800011c7983 */ /* 0x000f280000300800 */
[----:B0-----:R-:W2:Y:S01]  /*8a550*/  LDL.LU R8, [R1+0x110] ;  /* 0x0001100001087983 */ /* 0x001ea20000300800 */
[----:B---3--:R-:W-:-:S03]  /*8a560*/  IMAD.MOV.U32 R9, RZ, RZ, R29 ;  /* 0x000000ffff097224 */ /* 0x008fc600078e001d */
[----:B------:R-:W3:Y:S04]  /*8a570*/  LDL.LU R29, [R1+0x8564] ;  /* 0x00856400011d7983 */ /* 0x000ee80000300800 */
[----:B--2---:R0:W-:Y:S04]  /*8a580*/  STL.64 [R1+0x8518], R8 ;  /* 0x0085180801007387 */ /* 0x0041e80000100a00 */
[----:B---3--:R-:W1:Y:S04]  /*8a590*/  LDSM.16.MT88.4 R20, [R29+UR4+0x20800] ;  /* 0x020800041d14783b */ /* 0x008e680008004200 */
[----:B0-----:R-:W2:Y:S04]  /*8a5a0*/  LDL.LU.64 R8, [R1+0xfd0] ;  /* 0x000fd00001087983 */ /* 0x001ea80000300a00 */
[----:B------:R-:W2:Y:S04]  /*8a5b0*/  LDL.LU.64 R10, [R1+0xfd8] ;  /* 0x000fd800010a7983 */ /* 0x000ea80000300a00 */
[----:B------:R0:W-:Y:S04]  /*8a5c0*/  STL.64 [R1+0x8398], R24 ;  /* 0x0083981801007387 */ /* 0x0001e80000100a00 */
[----:B0-----:R-:W3:Y:S01]  /*8a5d0*/  LDL.LU R24, [R1+0x10] ;  /* 0x0000100001187983 */ /* 0x001ee20000300800 */
[----:B------:R-:W-:-:S03]  /*8a5e0*/  IMAD.MOV.U32 R25, RZ, RZ, R3 ;  /* 0x000000ffff197224 */ /* 0x000fc600078e0003 */
[----:B------:R-:W4:Y:S04]  /*8a5f0*/  LDL.LU R3, [R1+0x8560] ;  /* 0x0085600001037983 */ /* 0x000f280000300800 */
[----:B------:R-:W4:Y:S04]  /*8a600*/  LDL.LU R4, [R1+0x150] ;  /* 0x0001500001047983 */ /* 0x000f280000300800 */
[----:B------:R-:W4:Y:S04]  /*8a610*/  LDL.LU R5, [R1+0x154] ;  /* 0x0001540001057983 */ /* 0x000f280000300800 */
[----:B---3--:R-:W-:Y:S04]  /*8a620*/  STL.64 [R1+0x83b0], R24 ;  /* 0x0083b01801007387 */ /* 0x008fe80000100a00 */
[----:B-1----:R-:W-:Y:S04]  /*8a630*/  STL.64 [R1+0x8340], R22 ;  /* 0x0083401601007387 */ /* 0x002fe80000100a00 */
[----:B------:R0:W-:Y:S04]  /*8a640*/  STL.64 [R1+0x8338], R20 ;  /* 0x0083381401007387 */ /* 0x0001e80000100a00 */
[----:B0-----:R-:W3:Y:S04]  /*8a650*/  LDL.LU R20, [R1+0xe0] ;  /* 0x0000e00001147983 */ /* 0x001ee80000300800 */
[----:B------:R-:W3:Y:S01]  /*8a660*/  LDL.LU R21, [R1+0xe4] ;  /* 0x0000e40001157983 */ /* 0x000ee20000300800 */
[C---:B--2---:R-:W-:Y:S03]  /*8a670*/  HMMA.16816.F32 R8, R16.reuse, R12, R8 ;  /* 0x0000000c1008723c */ /* 0x044fe60000001808 */
[----:B---3--:R-:W-:Y:S04]  /*8a680*/  STL.64 [R1+0x84f0], R20 ;  /* 0x0084f01401007387 */ /* 0x008fe80000100a00 */
[----:B------:R-:W-:Y:S04]  /*8a690*/  STL [R1+0x7b3c], R29 ;  /* 0x007b3c1d01007387 */ /* 0x000fe80000100800 */
[----:B------:R-:W4:Y:S04]  /*8a6a0*/  LDL.LU.64 R24, [R1+0xf80] ;  /* 0x000f800001187983 */ /* 0x000f280000300a00 */
[----:B------:R-:W4:Y:S08]  /*8a6b0*/  LDL.LU.64 R26, [R1+0xf88] ;  /* 0x000f8800011a7983 */ /* 0x000f300000300a00 */
[----:B------:R0:W-:Y:S04]  /*8a6c0*/  STL.64 [R1+0x360], R8 ;  /* 0x0003600801007387 */ /* 0x0001e80000100a00 */
[----:B------:R1:W-:Y:S04]  /*8a6d0*/  STL.64 [R1+0x368], R10 ;  /* 0x0003680a01007387 */ /* 0x0003e80000100a00 */
[----:B0-----:R-:W2:Y:S04]  /*8a6e0*/  LDL.LU.64 R8, [R1+0xe70] ;  /* 0x000e700001087983 */ /* 0x001ea80000300a00 */
[----:B-1----:R-:W3:Y:S04]  /*8a6f0*/  LDL.LU.64 R10, [R1+0xe78] ;  /* 0x000e7800010a7983 */ /* 0x002ee80000300a00 */
[----:B---3--:R-:W-:Y:S04]  /*8a700*/  STL.64 [R1+0x8528], R10 ;  /* 0x0085280a01007387 */ /* 0x008fe80000100a00 */
[----:B--2---:R0:W-:Y:S04]  /*8a710*/  STL.64 [R1+0x8520], R8 ;  /* 0x0085200801007387 */ /* 0x0041e80000100a00 */
[----:B0-----:R-:W2:Y:S04]  /*8a720*/  LDL.LU R8, [R1+0x130] ;  /* 0x0001300001087983 */ /* 0x001ea80000300800 */
[----:B------:R-:W2:Y:S04]  /*8a730*/  LDL.LU R9, [R1+0x134] ;  /* 0x0001340001097983 */ /* 0x000ea80000300800 */
[----:B--2---:R0:W-:Y:S04]  /*8a740*/  STL.64 [R1+0x8540], R8 ;  /* 0x0085400801007387 */ /* 0x0041e80000100a00 */
[----:B0-----:R-:W2:Y:S04]  /*8a750*/  LDL.LU R8, [R1+0x140] ;  /* 0x0001400001087983 */ /* 0x001ea80000300800 */
[----:B------:R-:W2:Y:S04]  /*8a760*/  LDL.LU R9, [R1+0x144] ;  /* 0x0001440001097983 */ /* 0x000ea80000300800 */
        /* <DEDUP_REMOVED lines=9> */
[----:B------:R-:W4:Y:S01]  /*8a800*/  LDL.LU.64 R22, [R1+0xed8] ;  /* 0x000ed80001167983 */ /* 0x000f220000300a00 */
[----:B------:R-:W-:Y:S03]  /*8a810*/  HMMA.16816.F32 R24, R16, R4, R24 ;  /* 0x000000041018723c */ /* 0x000fe60000001818 */
[----:B----4-:R-:W-:Y:S04]  /*8a820*/  STL.64 [R1+0x8550], R22 ;  /* 0x0085501601007387 */ /* 0x010fe80000100a00 */
[----:B---3--:R0:W-:Y:S04]  /*8a830*/  STL.64 [R1+0x8548], R20 ;  /* 0x0085481401007387 */ /* 0x0081e80000100a00 */
[----:B0-----:R-:W2:Y:S04]  /*8a840*/  LDL.LU.64 R20, [R1+0xf20] ;  /* 0x000f200001147983 */ /* 0x001ea80000300a00 */
[----:B------:R-:W2:Y:S04]  /*8a850*/  LDL.LU.64 R22, [R1+0xf28] ;  /* 0x000f280001167983 */ /* 0x000ea80000300a00 */
[----:B------:R-:W3:Y:S04]  /*8a860*/  LDL.LU.64 R12, [R1+0xd70] ;  /* 0x000d7000010c7983 */ /* 0x000ee80000300a00 */
[----:B------:R-:W3:Y:S04]  /*8a870*/  LDL.LU.64 R14, [R1+0xd78] ;  /* 0x000d7800010e7983 */ /* 0x000ee80000300a00 */
[----:B------:R-:W4:Y:S04]  /*8a880*/  LDL.LU.64 R4, [R1+0xd10] ;  /* 0x000d100001047983 */ /* 0x000f280000300a00 */
[----:B------:R-:W4:Y:S04]  /*8a890*/  LDL.LU.64 R6, [R1+0xd18] ;  /* 0x000d180001067983 */ /* 0x000f280000300a00 */
[----:B------:R0:W-:Y:S04]  /*8a8a0*/  STL.64 [R1+0x350], R24 ;  /* 0x0003501801007387 */ /* 0x0001e80000100a00 */
[----:B------:R-:W-:Y:S01]  /*8a8b0*/  STL.64 [R1+0x358], R26 ;  /* 0x0003581a01007387 */ /* 0x000fe20000100a00 */
[----:B0-----:R-:W-:-:S02]  /*8a8c0*/  IMAD.MOV.U32 R24, RZ, RZ, R28 ;  /* 0x000000ffff187224 */ /* 0x001fc400078e001c */
[----:B------:R-:W-:Y:S01]  /*8a8d0*/  IMAD.MOV.U32 R25, RZ, RZ, R0 ;  /* 0x000000ffff197224 */ /* 0x000fe200078e0000 */
[----:B------:R-:W4:Y:S04]  /*8a8e0*/  LDL.LU R28, [R1+0x855c] ;  /* 0x00855c00011c7983 */ /* 0x000f280000300800 */
[----:B------:R-:W4:Y:S04]  /*8a8f0*/  LDL.LU R0, [R1+0x8558] ;  /* 0x0085580001007983 */ /* 0x000f280000300800 */
[----:B------:R0:W-:Y:S04]  /*8a900*/  STL.64 [R1+0x83c8], R24 ;  /* 0x0083c81801007387 */ /* 0x0001e80000100a00 */
[----:B0-----:R-:W3:Y:S04]  /*8a910*/  LDL.LU R24, [R1+0x120] ;  /* 0x0001200001187983 */ /* 0x001ee80000300800 */
[----:B------:R-:W3:Y:S01]  /*8a920*/  LDL.LU R25, [R1+0x124] ;  /* 0x0001240001197983 */ /* 0x000ee20000300800 */
        /* <DEDUP_REMOVED lines=11> */
[----:B------:R-:W-:Y:S04]  /*8a9e0*/  STL.64 [R1+0x330], R8 ;  /* 0x0003300801007387 */ /* 0x000fe80000100a00 */
[----:B------:R0:W-:Y:S04]  /*8a9f0*/  STL.64 [R1+0x338], R10 ;  /* 0x0003380a01007387 */ /* 0x0001e80000100a00 */
[----:B0-----:R-:W3:Y:S04]  /*8aa00*/  LDL.LU.64 R10, [R1+0x8528] ;  /* 0x00852800010a7983 */ /* 0x001ee80000300a00 */
[----:B------:R-:W3:Y:S02]  /*8aa10*/  LDL.LU.64 R8, [R1+0x8520] ;  /* 0x0085200001087983 */ /* 0x000ee40000300a00 */
[----:B---3--:R-:W-:Y:S02]  /*8aa20*/  HMMA.16816.F32 R24, R16, R24, R8 ;  /* 0x000000181018723c */ /* 0x008fe40000001808 */
[----:B------:R-:W2:-:S15]  /*8aa30*/  LDL.LU.64 R8, [R1+0x8518] ;  /* 0x0085180001087983 */ /* 0x000e9e0000300a00 */
[----:B------:R-:W-:-:S06]  /*8aa40*/  NOP ;  /* 0x0000000000007918 */ /* 0x000fcc0000000000 */
[----:B------:R0:W-:Y:S04]  /*8aa50*/  STL.64 [R1+0x320], R24 ;  /* 0x0003201801007387 */ /* 0x0001e80000100a00 */
[----:B------:R-:W-:Y:S04]  /*8aa60*/  STL.64 [R1+0x328], R26 ;  /* 0x0003281a01007387 */ /* 0x000fe80000100a00 */
[----:B0-----:R-:W3:Y:S01]  /*8aa70*/  LDL.LU R24, [R1+0x30] ;  /* 0x0000300001187983 */ /* 0x001ee20000300800 */
[----:B------:R-:W-:-:S03]  /*8aa80*/  IMAD.MOV.U32 R25, RZ, RZ, R3 ;  /* 0x000000ffff197224 */ /* 0x000fc600078e0003 */
[----:B------:R-:W4:Y:S01]  /*8aa90*/  LDL.LU R3, [R1+0x8510] ;  /* 0x0085100001037983 */ /* 0x000f220000300800 */
[C---:B--2---:R-:W-:Y:S03]  /*8aaa0*/  HMMA.16816.F32 R8, R16.reuse, R8, R20 ;  /* 0x000000081008723c */ /* 0x044fe60000001814 */
[----:B---3--:R0:W-:Y:S04]  /*8aab0*/  STL.64 [R1+0x83e0], R24 ;  /* 0x0083e01801007387 */ /* 0x0081e80000100a00 */
[----:B0-----:R-:W2:Y:S04]  /*8aac0*/  LDL.LU R24, [R1+0xf0] ;  /* 0x0000f00001187983 */ /* 0x001ea80000300800 */
[----:B------:R-:W2:Y:S04]  /*8aad0*/  LDL.LU R25, [R1+0xf4] ;  /* 0x0000f40001197983 */ /* 0x000ea80000300800 */
[----:B------:R-:W3:Y:S04]  /*8aae0*/  LDL.LU.64 R22, [R1+0x8508] ;  /* 0x0085080001167983 */ /* 0x000ee80000300a00 */
[----:B------:R-:W3:Y:S04]  /*8aaf0*/  LDL.LU.64 R20, [R1+0x8500] ;  /* 0x0085000001147983 */ /* 0x000ee80000300a00 */
[----:B------:R0:W-:Y:S04]  /*8ab00*/  STL.64 [R1+0x310], R8 ;  /* 0x0003100801007387 */ /* 0x0001e80000100a00 */
[----:B------:R3:W-:Y:S04]  /*8ab10*/  STL.64 [R1+0x318], R10 ;  /* 0x0003180a01007387 */ /* 0x0007e80000100a00 */
[----:B0-----:R-:W3:Y:S02]  /*8ab20*/  LDL.LU.64 R8, [R1+0x84f8] ;  /* 0x0084f80001087983 */ /* 0x001ee40000300a00 */
[C---:B---3--:R-:W-:Y:S02]  /*8ab30*/  HMMA.16816.F32 R8, R16.reuse, R8, R20 ;  /* 0x000000081008723c */ /* 0x048fe40000001814 */
[----:B------:R-:W3:Y:S04]  /*8ab40*/  LDL.LU.64 R20, [R1+0x84f0] ;  /* 0x0084f00001147983 */ /* 0x000ee80000300a00 */
[----:B--2---:R-:W-:-:S15]  /*8ab50*/  HMMA.16816.F32 R24, R16, R24, R12 ;  /* 0x000000181018723c */ /* 0x004fde000000180c */
[----:B------:R-:W-:-:S02]  /*8ab60*/  NOP ;  /* 0x0000000000007918 */ /* 0x000fc40000000000 */
[----:B------:R0:W-:Y:S04]  /*8ab70*/  STL.64 [R1+0x300], R8 ;  /* 0x0003000801007387 */ /* 0x0001e80000100a00 */
[----:B------:R-:W-:Y:S04]  /*8ab80*/  STL.64 [R1+0x308], R10 ;  /* 0x0003080a01007387 */ /* 0x000fe80000100a00 */
[----:B0-----:R-:W2:Y:S04]  /*8ab90*/  LDL.LU.64 R8, [R1+0x84e8] ;  /* 0x0084e80001087983 */ /* 0x001ea80000300a00 */
[----:B------:R-:W2:Y:S04]  /*8aba0*/  LDL.LU.64 R14, [R1+0x84e0] ;  /* 0x0084e000010e7983 */ /* 0x000ea80000300a00 */
[----:B------:R4:W-:Y:S04]  /*8abb0*/  STL.64 [R1+0x2f0], R24 ;  /* 0x0002f01801007387 */ /* 0x0009e80000100a00 */
[----:B------:R-:W-:Y:S01]  /*8abc0*/  STL.64 [R1+0x2f8], R26 ;  /* 0x0002f81a01007387 */ /* 0x000fe20000100a00 */
[----:B----4-:R-:W-:-:S02]  /*8abd0*/  IMAD.MOV.U32 R24, RZ, RZ, R0 ;  /* 0x000000ffff187224 */ /* 0x010fc400078e0000 */
[----:B------:R-:W-:Y:S01]  /*8abe0*/  IMAD.MOV.U32 R25, RZ, RZ, R28 ;  /* 0x000000ffff197224 */ /* 0x000fe200078e001c */
[----:B------:R-:W4:Y:S04]  /*8abf0*/  LDL.LU R0, [R1+0x84dc] ;  /* 0x0084dc0001007983 */ /* 0x000f280000300800 */
[----:B------:R-:W4:Y:S04]  /*8ac00*/  LDL.LU R28, [R1+0x84d8] ;  /* 0x0084d800011c7983 */ /* 0x000f280000300800 */
[----:B------:R0:W-:Y:S04]  /*8ac10*/  STL.64 [R1+0x83f8], R24 ;  /* 0x0083f81801007387 */ /* 0x0001e80000100a00 */
[----:B0-----:R-:W4:Y:S04]  /*8ac20*/  LDL.LU.64 R24, [R1+0xcc0] ;  /* 0x000cc00001187983 */ /* 0x001f280000300a00 */
[----:B------:R-:W4:Y:S01]  /*8ac30*/  LDL.LU.64 R26, [R1+0xcc8] ;  /* 0x000cc800011a7983 */ /* 0x000f220000300a00 */
[----:B---3--:R-:W-:Y:S03]  /*8ac40*/  HMMA.16816.F32 R20, R16, R20, R4 ;  /* 0x000000141014723c */ /* 0x008fe60000001804 */
[----:B------:R-:W3:-:S15]  /*8ac50*/  LDL.LU.64 R6, [R1+0x84d0] ;  /* 0x0084d00001067983 */ /* 0x000ede0000300a00 */
[----:B------:R-:W-:-:S05]  /*8ac60*/  NOP ;  /* 0x0000000000007918 */ /* 0x000fca0000000000 */
[----:B------:R2:W-:Y:S04]  /*8ac70*/  STL.64 [R1+0x2e0], R20 ;  /* 0x0002e01401007387 */ /* 0x0005e80000100a00 */
[----:B------:R-:W-:Y:S01]  /*8ac80*/  STL.64 [R1+0x2e8], R22 ;  /* 0x0002e81601007387 */ /* 0x000fe20000100a00 */
[----:B--2---:R-:W-:-:S03]  /*8ac90*/  IMAD.MOV.U32 R20, RZ, RZ, R14 ;  /* 0x000000ffff147224 */ /* 0x004fc600078e000e */
[----:B------:R-:W2:Y:S01]  /*8aca0*/  LDL.LU R14, [R1+0x84cc] ;  /* 0x0084cc00010e7983 */ /* 0x000ea20000300800 */
[----:B------:R-:W-:-:S03]  /*8acb0*/  IMAD.MOV.U32 R21, RZ, RZ, R3 ;  /* 0x000000ffff157224 */ /* 0x000fc600078e0003 */
[----:B------:R-:W2:Y:S04]  /*8acc0*/  LDL.LU R3, [R1+0x84c8] ;  /* 0x0084c80001037983 */ /* 0x000ea80000300800 */
[----:B------:R4:W-:Y:S02]  /*8acd0*/  STL.64 [R1+0x8400], R20 ;  /* 0x0084001401007387 */ /* 0x0009e40000100a00 */
[----:B----4-:R-:W-:Y:S01]  /*8ace0*/  IMAD.MOV.U32 R20, RZ, RZ, R0 ;  /* 0x000000ffff147224 */ /* 0x010fe200078e0000 */
[----:B------:R-:W-:Y:S01]  /*8acf0*/  HMMA.16816.F32 R8, R16, R8, R24 ;  /* 0x000000081008723c */ /* 0x000fe20000001818 */
[----:B------:R-:W-:Y:S01]  /*8ad00*/  IMAD.MOV.U32 R21, RZ, RZ, R15 ;  /* 0x000000ffff157224 */ /* 0x000fe200078e000f */
[----:B------:R-:W4:-:S15]  /*8ad10*/  LDL.LU R0, [R1+0x84c4] ;  /* 0x0084c40001007983 */ /* 0x000f1e0000300800 */
[----:B------:R-:W-:-:S06]  /*8ad20*/  NOP ;  /* 0x0000000000007918 */ /* 0x000fcc0000000000 */
[----:B------:R-:W-:Y:S04]  /*8ad30*/  STL.64 [R1+0x2d0], R8 ;  /* 0x0002d00801007387 */ /* 0x000fe80000100a00 */
[----:B------:R-:W-:Y:S04]  /*8ad40*/  STL.64 [R1+0x2d8], R10 ;  /* 0x0002d80a01007387 */ /* 0x000fe80000100a00 */
[----:B------:R-:W4:Y:S04]  /*8ad50*/  LDL.LU R15, [R1+0x84c0] ;  /* 0x0084c000010f7983 */ /* 0x000f280000300800 */
[----:B------:R0:W-:Y:S02]  /*8ad60*/  STL.64 [R1+0x8418], R20 ;  /* 0x0084181401007387 */ /* 0x0001e40000100a00 */
[----:B0-----:R-:W-:-:S02]  /*8ad70*/  IMAD.MOV.U32 R20, RZ, RZ, R28 ;  /* 0x000000ffff147224 */ /* 0x001fc400078e001c */
[----:B------:R-:W4:Y:S01]  /*8ad80*/  LDL.LU R28, [R1+0x84bc] ;  /* 0x0084bc00011c7983 */ /* 0x000f220000300800 */
[----:B---3--:R-:W-:-:S03]  /*8ad90*/  MOV R21, R7 ;  /* 0x0000000700157202 */ /* 0x008fc60000000f00 */
[----:B------:R-:W3:Y:S04]  /*8ada0*/  LDL.LU R7, [R1+0x84b8] ;  /* 0x0084b80001077983 */ /* 0x000ee80000300800 */
[----:B------:R2:W-:Y:S02]  /*8adb0*/  STL.64 [R1+0x8430], R20 ;  /* 0x0084301401007387 */ /* 0x0005e40000100a00 */
[----:B--2---:R-:W-:Y:S02]  /*8adc0*/  IMAD.MOV.U32 R20, RZ, RZ, R14 ;  /* 0x000000ffff147224 */ /* 0x004fe400078e000e */
[----:B------:R-:W2:Y:S01]  /*8add0*/  LDL.LU R14, [R1+0x84b4] ;  /* 0x0084b400010e7983 */ /* 0x000ea20000300800 */
[----:B------:R-:W-:-:S03]  /*8ade0*/  IMAD.MOV.U32 R21, RZ, RZ, R6 ;  /* 0x000000ffff157224 */ /* 0x000fc600078e0006 */
[----:B------:R-:W2:Y:S04]  /*8adf0*/  LDL.LU R6, [R1+0x84b0] ;  /* 0x0084b00001067983 */ /* 0x000ea80000300800 */
[----:B------:R0:W-:Y:S02]  /*8ae00*/  STL.64 [R1+0x8448], R20 ;  /* 0x0084481401007387 */ /* 0x0001e40000100a00 */
[----:B0-----:R-:W-:Y:S02]  /*8ae10*/  IMAD.MOV.U32 R21, RZ, RZ, R3 ;  /* 0x000000ffff157224 */ /* 0x001fe400078e0003 */
[----:B----4-:R-:W-:Y:S02]  /*8ae20*/  IMAD.MOV.U32 R20, RZ, RZ, R0 ;  /* 0x000000ffff147224 */ /* 0x010fe400078e0000 */
[----:B------:R-:W4:Y:S04]  /*8ae30*/  LDL.LU R0, [R1+0x84ac] ;  /* 0x0084ac0001007983 */ /* 0x000f280000300800 */
[----:B------:R-:W4:Y:S04]  /*8ae40*/  LDL.LU R3, [R1+0x84a8] ;  /* 0x0084a80001037983 */ /* 0x000f280000300800 */
[----:B------:R0:W-:Y:S02]  /*8ae50*/  STL.64 [R1+0x8460], R20 ;  /* 0x0084601401007387 */ /* 0x0001e40000100a00 */
[----:B0-----:R-:W-:-:S02]  /*8ae60*/  IMAD.MOV.U32 R21, RZ, RZ, R15 ;  /* 0x000000ffff157224 */ /* 0x001fc400078e000f */
[----:B------:R-:W-:-:S05]  /*8ae70*/  IMAD.MOV.U32 R20, RZ, RZ, R28 ;  /* 0x000000ffff147224 */ /* 0x000fca00078e001c */
[----:B------:R3:W-:Y:S02]  /*8ae80*/  STL.64 [R1+0x8478], R20 ;  /* 0x0084781401007387 */ /* 0x0007e40000100a00 */
[----:B---3--:R-:W-:Y:S02]  /*8ae90*/  IMAD.MOV.U32 R21, RZ, RZ, R7 ;  /* 0x000000ffff157224 */ /* 0x008fe400078e0007 */
[----:B--2---:R-:W-:-:S05]  /*8aea0*/  IMAD.MOV.U32 R20, RZ, RZ, R14 ;  /* 0x000000ffff147224 */ /* 0x004fca00078e000e */
[----:B------:R-:W-:Y:S04]  /*8aeb0*/  STL.64 [R1+0x8490], R20 ;  /* 0x0084901401007387 */ /* 0x000fe80000100a00 */
[----:B------:R-:W2:Y:S04]  /*8aec0*/  LDL.LU.64 R24, [R1+0xa60] ;  /* 0x000a600001187983 */ /* 0x000ea80000300a00 */
[----:B------:R-:W3:Y:S04]  /*8aed0*/  LDL.LU.64 R26, [R1+0xa68] ;  /* 0x000a6800011a7983 */ /* 0x000ee80000300a00 */
[----:B---3--:R-:W-:Y:S04]  /*8aee0*/  STL.64 [R1+0x8410], R26 ;  /* 0x0084101a01007387 */ /* 0x008fe80000100a00 */
[----:B--2---:R0:W-:Y:S04]  /*8aef0*/  STL.64 [R1+0x8408], R24 ;  /* 0x0084081801007387 */ /* 0x0041e80000100a00 */
[----:B0-----:R-:W2:Y:S04]  /*8af00*/  LDL.LU.64 R24, [R1+0xa80] ;  /* 0x000a800001187983 */ /* 0x001ea80000300a00 */
        /* <DEDUP_REMOVED lines=24> */
[----:B------:R-:W2:Y:S04]  /*8b090*/  LDL.LU.64 R26, [R1+0xc68] ;  /* 0x000c6800011a7983 */ /* 0x000ea80000300a00 */
        /* <DEDUP_REMOVED lines=10> */
[----:B------:R-:W-:-:S02]  /*8b140*/  IMAD.MOV.U32 R20, RZ, RZ, R6 ;  /* 0x000000ffff147224 */ /* 0x000fc400078e0006 */
[----:B------:R-:W-:-:S07]  /*8b150*/  IMAD.MOV.U32 R21, RZ, RZ, R0 ;  /* 0x000000ffff157224 */ /* 0x000fce00078e0000 */
[C---:B--2---:R-:W-:Y:S01]  /*8b160*/  HMMA.16816.F32 R20, R16.reuse, R20, R24 ;  /* 0x000000141014723c */ /* 0x044fe20000001818 */
[----:B----4-:R-:W-:Y:S04]  /*8b170*/  STL.64 [R1+0x83d8], R14 ;  /* 0x0083d80e01007387 */ /* 0x010fe80000100a00 */
[----:B---3--:R0:W-:Y:S04]  /*8b180*/  STL.64 [R1+0x83d0], R12 ;  /* 0x0083d00c01007387 */ /* 0x0081e80000100a00 */
[----:B0-----:R-:W2:Y:S04]  /*8b190*/  LDL.LU.64 R12, [R1+0xa40] ;  /* 0x000a4000010c7983 */ /* 0x001ea80000300a00 */
[----:B------:R-:W3:Y:S04]  /*8b1a0*/  LDL.LU.64 R14, [R1+0xa48] ;  /* 0x000a4800010e7983 */ /* 0x000ee80000300a00 */
[----:B---3--:R-:W-:Y:S04]  /*8b1b0*/  STL.64 [R1+0x83f0], R14 ;  /* 0x0083f00e01007387 */ /* 0x008fe80000100a00 */
[----:B--2---:R0:W-:Y:S04]  /*8b1c0*/  STL.64 [R1+0x83e8], R12 ;  /* 0x0083e80c01007387 */ /* 0x0041e80000100a00 */
[----:B0-----:R-:W2:Y:S04]  /*8b1d0*/  LDL.LU.64 R12, [R1+0xa50] ;  /* 0x000a5000010c7983 */ /* 0x001ea80000300a00 */
[----:B------:R-:W2:Y:S04]  /*8b1e0*/  LDL.LU.64 R14, [R1+0xa58] ;  /* 0x000a5800010e7983 */ /* 0x000ea80000300a00 */
[----:B------:R-:W3:Y:S04]  /*8b1f0*/  LDL.LU.64 R8, [R1+0xa00] ;  /* 0x000a000001087983 */ /* 0x000ee80000300a00 */
[----:B------:R-:W3:Y:S04]  /*8b200*/  LDL.LU.64 R10, [R1+0xa08] ;  /* 0x000a0800010a7983 */ /* 0x000ee80000300a00 */
[----:B------:R-:W4:Y:S04]  /*8b210*/  LDL.LU.64 R4, [R1+0x9e0] ;  /* 0x0009e00001047983 */ /* 0x000f280000300a00 */
[----:B------:R-:W4:Y:S04]  /*8b220*/  LDL.LU.64 R6, [R1+0x9e8] ;  /* 0x0009e80001067983 */ /* 0x000f280000300a00 */
[----:B------:R-:W2:Y:S04]  /*8b230*/  LDL.LU.64 R26, [R1+0x84a0] ;  /* 0x0084a000011a7983 */ /* 0x000ea80000300a00 */
[----:B------:R-:W2:Y:S04]  /*8b240*/  LDL.LU.64 R24, [R1+0x8498] ;  /* 0x0084980001187983 */ /* 0x000ea80000300a00 */
        /* <DEDUP_REMOVED lines=46> */
[----:B------:R-:W2:-:S15]  /*8b530*/  LDL.LU.64 R24, [R1+0x83f8] ;  /* 0x0083f80001187983 */ /* 0x000e9e0000300a00 */
[----:B------:R-:W-:-:S06]  /*8b540*/  NOP ;  /* 0x0000000000007918 */ /* 0x000fcc0000000000 */
[----:B------:R0:W-:Y:S04]  /*8b550*/  STL.64 [R1+0x250], R20 ;  /* 0x0002501401007387 */ /* 0x0001e80000100a00 */
[----:B------:R1:W-:Y:S04]  /*8b560*/  STL.64 [R1+0x258], R22 ;  /* 0x0002581601007387 */ /* 0x0003e80000100a00 */
[----:B0-----:R-:W4:Y:S04]  /*8b570*/  LDL.LU.64 R20, [R1+0x9d0] ;  /* 0x0009d00001147983 */ /* 0x001f280000300a00 */
[----:B-1----:R-:W4:Y:S01]  /*8b580*/  LDL.LU.64 R22, [R1+0x9d8] ;  /* 0x0009d80001167983 */ /* 0x002f220000300a00 */
        /* <DEDUP_REMOVED lines=31> */
[----:B------:R-:W-:Y:S04]  /*8b780*/  STL.64 [R1+0x200], R24 ;  /* 0x0002001801007387 */ /* 0x000fe80000100a00 */
[----:B------:R0:W-:Y:S04]  /*8b790*/  STL.64 [R1+0x208], R26 ;  /* 0x0002081a01007387 */ /* 0x0001e80000100a00 */
[----:B0-----:R-:W2:Y:S04]  /*8b7a0*/  LDL.LU.64 R26, [R1+0x8388] ;  /* 0x00838800011a7983 */ /* 0x001ea80000300a00 */
[----:B------:R-:W3:Y:S02]  /*8b7b0*/  LDL.LU.64 R24, [R1+0x8380] ;  /* 0x0083800001187983 */ /* 0x000ee40000300a00 */
[----:B---3--:R-:W-:-:S15]  /*8b7c0*/  HMMA.16816.F32 R8, R16, R24, R8 ;  /* 0x000000181008723c */ /* 0x008fde0000001808 */
[----:B------:R-:W-:-:S08]  /*8b7d0*/  NOP ;  /* 0x0000000000007918 */ /* 0x000fd00000000000 */
[----:B------:R-:W-:Y:S04]  /*8b7e0*/  STL.64 [R1+0x1f0], R8 ;  /* 0x0001f00801007387 */ /* 0x000fe80000100a00 */
[----:B------:R0:W-:Y:S04]  /*8b7f0*/  STL.64 [R1+0x1f8], R10 ;  /* 0x0001f80a01007387 */ /* 0x0001e80000100a00 */
[----:B0-----:R-:W3:Y:S04]  /*8b800*/  LDL.LU.64 R10, [R1+0x8378] ;  /* 0x00837800010a7983 */ /* 0x001ee80000300a00 */
[----:B------:R-:W4:Y:S02]  /*8b810*/  LDL.LU.64 R8, [R1+0x8370] ;  /* 0x0083700001087983 */ /* 0x000f240000300a00 */
[----:B----4-:R-:W-:-:S15]  /*8b820*/  HMMA.16816.F32 R4, R16, R8, R4 ;  /* 0x000000081004723c */ /* 0x010fde0000001804 */
[----:B------:R-:W-:-:S09]  /*8b830*/  NOP ;  /* 0x0000000000007918 */ /* 0x000fd20000000000 */
[----:B------:R-:W-:Y:S02]  /*8b840*/  IMAD.MOV.U32 R24, RZ, RZ, R4 ;  /* 0x000000ffff187224 */ /* 0x000fe400078e0004 */
[----:B------:R-:W-:Y:S02]  /*8b850*/  IMAD.MOV.U32 R9, RZ, RZ, R5 ;  /* 0x000000ffff097224 */ /* 0x000fe400078e0005 */
[----:B------:R-:W4:Y:S01]  /*8b860*/  LDL.LU.64 R4, [R1+0x8368] ;  /* 0x0083680001047983 */ /* 0x000f220000300a00 */
[----:B------:R-:W-:Y:S02]  /*8b870*/  IMAD.MOV.U32 R8, RZ, RZ, R6 ;  /* 0x000000ffff087224 */ /* 0x000fe400078e0006 */
[----:B------:R-:W-:Y:S01]  /*8b880*/  IMAD.MOV.U32 R0, RZ, RZ, R7 ;  /* 0x000000ffff007224 */ /* 0x000fe200078e0007 */
[----:B--2---:R-:W-:Y:S04]  /*8b890*/  STL.64 [R1+0x81a8], R26 ;  /* 0x0081a81a01007387 */ /* 0x004fe80000100a00 */
[----:B------:R-:W-:Y:S04]  /*8b8a0*/  STL [R1+0x81a0], R24 ;  /* 0x0081a01801007387 */ /* 0x000fe80000100800 */
[----:B---3--:R-:W-:Y:S04]  /*8b8b0*/  STL.64 [R1+0x8178], R10 ;  /* 0x0081780a01007387 */ /* 0x008fe80000100a00 */
[----:B------:R-:W-:Y:S04]  /*8b8c0*/  STL.64 [R1+0x8170], R8 ;  /* 0x0081700801007387 */ /* 0x000fe80000100a00 */
[----:B------:R-:W-:Y:S01]  /*8b8d0*/  STL [R1+0x7b40], R0 ;  /* 0x007b400001007387 */ /* 0x000fe20000100800 */
[----:B----4-:R-:W-:-:S15]  /*8b8e0*/  HMMA.16816.F32 R4, R16, R4, R20 ;  /* 0x000000041004723c */ /* 0x010fde0000001814 */
[----:B------:R-:W-:-:S08]  /*8b8f0*/  NOP ;  /* 0x0000000000007918 */ /* 0x000fd00000000000 */
[----:B------:R0:W-:Y:S01]  /*8b900*/  STL.64 [R1+0x1d0], R4 ;  /* 0x0001d00401007387 */ /* 0x0001e20000100a00 */
[----:B------:R-:W-:Y:S02]  /*8b910*/  IMAD.MOV.U32 R29, RZ, RZ, R6 ;  /* 0x000000ffff1d7224 */ /* 0x000fe400078e0006 */
[----:B------:R-:W-:Y:S02]  /*8b920*/  IMAD.MOV.U32 R28, RZ, RZ, R7 ;  /* 0x000000ffff1c7224 */ /* 0x000fe400078e0007 */
[----:B------:R-:W2:Y:S04]  /*8b930*/  LDL.64 R6, [R1+0x188] ;  /* 0x0001880001067983 */ /* 0x000ea80000100a00 */
[----:B--2---:R1:W-:Y:S04]  /*8b940*/  STL.64 [R1+0x8308], R6 ;  /* 0x0083080601007387 */ /* 0x0043e80000100a00 */
[----:B0-----:R-:W2:Y:S04]  /*8b950*/  LDL.LU R4, [R1+0x970] ;  /* 0x0009700001047983 */ /* 0x001ea80000300800 */
[----:B------:R-:W2:Y:S04]  /*8b960*/  LDL.LU R5, [R1+0x974] ;  /* 0x0009740001057983 */ /* 0x000ea80000300800 */
[----:B-1----:R-:W3:Y:S04]  /*8b970*/  LDL.LU R6, [R1+0x978] ;  /* 0x0009780001067983 */ /* 0x002ee80000300800 */
[----:B------:R-:W3:Y:S04]  /*8b980*/  LDL.LU R7, [R1+0x97c] ;  /* 0x00097c0001077983 */ /* 0x000ee80000300800 */
[----:B------:R-:W4:Y:S04]  /*8b990*/  LDL.LU.64 R20, [R1+0x9b0] ;  /* 0x0009b00001147983 */ /* 0x000f280000300a00 */
[----:B------:R-:W2:Y:S04]  /*8b9a0*/  LDL.LU.64 R22, [R1+0x9b8] ;  /* 0x0009b80001167983 */ /* 0x000ea80000300a00 */
[----:B--2---:R-:W-:Y:S04]  /*8b9b0*/  STL.64 [R1+0x8350], R22 ;  /* 0x0083501601007387 */ /* 0x004fe80000100a00 */
[----:B----4-:R-:W-:Y:S04]  /*8b9c0*/  STL.64 [R1+0x8348], R20 ;  /* 0x0083481401007387 */ /* 0x010fe80000100a00 */
[----:B---3--:R0:W-:Y:S04]  /*8b9d0*/  STL.64 [R1+0x8328], R6 ;  /* 0x0083280601007387 */ /* 0x0081e80000100a00 */
[----:B------:R1:W-:Y:S04]  /*8b9e0*/  STL.64 [R1+0x8320], R4 ;  /* 0x0083200401007387 */ /* 0x0003e80000100a00 */
[----:B0-----:R-:W2:Y:S01]  /*8b9f0*/  LDL.64 R6, [R1+0x1a8] ;  /* 0x0001a80001067983 */ /* 0x001ea20000100a00 */
[----:B------:R-:W-:-:S03]  /*8ba00*/  IMAD.MOV.U32 R9, RZ, RZ, R3 ;  /* 0x000000ffff097224 */ /* 0x000fc600078e0003 */
[----:B--2---:R0:W-:Y:S04]  /*8ba10*/  STL.64 [R1+0x8358], R6 ;  /* 0x0083580601007387 */ /* 0x0041e80000100a00 */
[----:B-1----:R-:W2:Y:S04]  /*8ba20*/  LDL.LU.64 R4, [R1+0x9c0] ;  /* 0x0009c00001047983 */ /* 0x002ea80000300a00 */
[----:B0-----:R-:W2:Y:S04]  /*8ba30*/  LDL.LU.64 R6, [R1+0x9c8] ;  /* 0x0009c80001067983 */ /* 0x001ea80000300a00 */
[----:B------:R-:W3:Y:S04]  /*8ba40*/  LDL.LU R8, [R1+0x950] ;  /* 0x0009500001087983 */ /* 0x000ee80000300800 */
[----:B------:R-:W4:Y:S04]  /*8ba50*/  LDL.LU R3, [R1+0x8364] ;  /* 0x0083640001037983 */ /* 0x000f280000300800 */
[----:B------:R-:W3:Y:S04]  /*8ba60*/  LDL.LU R10, [R1+0x958] ;  /* 0x00095800010a7983 */ /* 0x000ee80000300800 */
[----:B------:R-:W3:Y:S01]  /*8ba70*/  LDL.LU R11, [R1+0x95c] ;  /* 0x00095c00010b7983 */ /* 0x000ee20000300800 */
[----:B------:R-:W-:-:S02]  /*8ba80*/  IMAD.MOV.U32 R20, RZ, RZ, R13 ;  /* 0x000000ffff147224 */ /* 0x000fc400078e000d */
[----:B------:R-:W-:Y:S02]  /*8ba90*/  IMAD.MOV.U32 R21, RZ, RZ, R12 ;  /* 0x000000ffff157224 */ /* 0x000fe400078e000c */
[----:B----4-:R-:W0:Y:S05]  /*8baa0*/  LDSM.16.MT88.4 R12, [R3+UR4+0x20800] ;  /* 0x02080004030c783b */ /* 0x010e2a0008004200 */
[----:B--2---:R-:W-:Y:S01]  /*8bab0*/  HMMA.16816.F32 R20, R16, R20, R4 ;  /* 0x000000141014723c */ /* 0x004fe20000001804 */
[----:B---3--:R1:W-:Y:S04]  /*8bac0*/  STL.64 [R1+0x8318], R10 ;  /* 0x0083180a01007387 */ /* 0x0083e80000100a00 */
[----:B------:R-:W-:Y:S04]  /*8bad0*/  STL.64 [R1+0x8310], R8 ;  /* 0x0083100801007387 */ /* 0x000fe80000100a00 */
[----:B------:R-:W2:Y:S04]  /*8bae0*/  LDL.64 R26, [R1+0x178] ;  /* 0x00017800011a7983 */ /* 0x000ea80000100a00 */
[----:B-1----:R-:W3:Y:S04]  /*8baf0*/  LDL.64 R10, [R1+0x198] ;  /* 0x00019800010a7983 */ /* 0x002ee80000100a00 */
[----:B------:R-:W-:Y:S04]  /*8bb00*/  STL [R1+0x7b48], R28 ;  /* 0x007b481c01007387 */ /* 0x000fe80000100800 */
[----:B------:R-:W-:Y:S04]  /*8bb10*/  STL [R1+0x7b44], R29 ;  /* 0x007b441d01007387 */ /* 0x000fe80000100800 */
[----:B0-----:R-:W-:Y:S04]  /*8bb20*/  STL.64 [R1+0x80f0], R14 ;  /* 0x0080f00e01007387 */ /* 0x001fe80000100a00 */
[----:B------:R0:W-:Y:S04]  /*8bb30*/  STL.64 [R1+0x80e8], R12 ;  /* 0x0080e80c01007387 */ /* 0x0001e80000100a00 */
[----:B0-----:R-:W4:Y:S01]  /*8bb40*/  LDL.LU R12, [R1+0x1b0] ;  /* 0x0001b000010c7983 */ /* 0x001f220000300800 */
[----:B------:R-:W-:-:S03]  /*8bb50*/  IMAD.MOV.U32 R13, RZ, RZ, R2 ;  /* 0x000000ffff0d7224 */ /* 0x000fc600078e0002 */
[----:B------:R-:W2:Y:S04]  /*8bb60*/  LDL.LU R2, [R1+0x8360] ;  /* 0x0083600001027983 */ /* 0x000ea80000300800 */
[----:B------:R-:W3:Y:S04]  /*8bb70*/  LDL R14, [R1+0x1b8] ;  /* 0x0001b800010e7983 */ /* 0x000ee80000100800 */
[----:B------:R-:W3:Y:S04]  /*8bb80*/  LDL R15, [R1+0x1bc] ;  /* 0x0001bc00010f7983 */ /* 0x000ee80000100800 */
[----:B------:R-:W-:Y:S04]  /*8bb90*/  STL [R1+0x78bc], R3 ;  /* 0x0078bc0301007387 */ /* 0x000fe80000100800 */
[----:B------:R-:W3:Y:S04]  /*8bba0*/  LDL.LU.64 R6, [R1+0x8358] ;  /* 0x0083580001067983 */ /* 0x000ee80000300a00 */
[----:B------:R-:W-:Y:S04]  /*8bbb0*/  STL.64 [R1+0x9d0], R20 ;  /* 0x0009d01401007387 */ /* 0x000fe80000100a00 */
[----:B------:R0:W-:Y:S04]  /*8bbc0*/  STL.64 [R1+0x9d8], R22 ;  /* 0x0009d81601007387 */ /* 0x0001e80000100a00 */
[----:B0-----:R-:W4:Y:S04]  /*8bbd0*/  LDL.LU.64 R22, [R1+0x8350] ;  /* 0x0083500001167983 */ /* 0x001f280000300a00 */
[----:B------:R-:W4:Y:S02]  /*8bbe0*/  LDL.LU.64 R20, [R1+0x8348] ;  /* 0x0083480001147983 */ /* 0x000f240000300a00 */
[----:B----4-:R-:W-:Y:S02]  /*8bbf0*/  HMMA.16816.F32 R16, R16, R12, R20 ;  /* 0x0000000c1010723c */ /* 0x010fe40000001814 */
[----:B------:R-:W4:Y:S04]  /*8bc00*/  LDL.LU.64 R22, [R1+0x8340] ;  /* 0x0083400001167983 */ /* 0x000f280000300a00 */
[----:B------:R-:W4:-:S15]  /*8bc10*/  LDL.LU.64 R20, [R1+0x8338] ;  /* 0x0083380001147983 */ /* 0x000f1e0000300a00 */
[----:B------:R-:W-:-:S02]  /*8bc20*/  NOP ;  /* 0x0000000000007918 */ /* 0x000fc40000000000 */
[----:B------:R0:W-:Y:S04]  /*8bc30*/  STL.64 [R1+0x9b0], R16 ;  /* 0x0009b01001007387 */ /* 0x0001e80000100a00 */
[----:B------:R1:W-:Y:S04]  /*8bc40*/  STL.64 [R1+0x9b8], R18 ;  /* 0x0009b81201007387 */ /* 0x0003e80000100a00 */
[----:B0-----:R-:W4:Y:S01]  /*8bc50*/  LDL.LU R16, [R1+0x960] ;  /* 0x0009600001107983 */ /* 0x001f220000300800 */
[----:B--2---:R-:W-:-:S03]  /*8bc60*/  IMAD.MOV.U32 R17, RZ, RZ, R2 ;  /* 0x000000ffff117224 */ /* 0x004fc600078e0002 */
[----:B------:R-:W2:Y:S04]  /*8bc70*/  LDL.LU R2, [R1+0x8330] ;  /* 0x0083300001027983 */ /* 0x000ea80000300800 */
[----:B-1----:R-:W4:Y:S04]  /*8bc80*/  LDL.LU R18, [R1+0x968] ;  /* 0x0009680001127983 */ /* 0x002f280000300800 */
[----:B------:R-:W4:Y:S04]  /*8bc90*/  LDL.LU R19, [R1+0x96c] ;  /* 0x00096c0001137983 */ /* 0x000f280000300800 */
[----:B---3--:R0:W-:Y:S04]  /*8bca0*/  STL.64 [R1+0x8100], R14 ;  /* 0x0081000e01007387 */ /* 0x0081e80000100a00 */
[----:B------:R-:W4:Y:S04]  /*8bcb0*/  LDL.LU R12, [R1+0x980] ;  /* 0x00098000010c7983 */ /* 0x000f280000300800 */
[----:B------:R-:W4:Y:S04]  /*8bcc0*/  LDL.LU R13, [R1+0x984] ;  /* 0x00098400010d7983 */ /* 0x000f280000300800 */
[----:B0-----:R-:W4:Y:S01]  /*8bcd0*/  LDL.LU R14, [R1+0x988] ;  /* 0x00098800010e7983 */ /* 0x001f220000300800 */
[----:B------:R-:W-:-:S02]  /*8bce0*/  IMAD.MOV.U32 R0, RZ, RZ, R7 ;  /* 0x000000ffff007224 */ /* 0x000fc400078e0007 */
[----:B--2---:R-:W-:-:S07]  /*8bcf0*/  IMAD.MOV.U32 R15, RZ, RZ, R2 ;  /* 0x000000ffff0f7224 */ /* 0x004fce00078e0002 */
[----:B----4-:R-:W-:-:S15]  /*8bd00*/  HMMA.16816.F32 R12, R20, R6, R12 ;  /* 0x00000006140c723c */ /* 0x010fde000000180c */
[----:B------:R-:W-:-:S08]  /*8bd10*/  NOP ;  /* 0x0000000000007918 */ /* 0x000fd00000000000 */
[----:B------:R0:W-:Y:S04]  /*8bd20*/  STL.64 [R1+0x980], R12 ;  /* 0x0009800c01007387 */ /* 0x0001e80000100a00 */
[----:B------:R1:W-:Y:S01]  /*8bd30*/  STL.64 [R1+0x988], R14 ;  /* 0x0009880e01007387 */ /* 0x0003e20000100a00 */
[----:B0-----:R-:W-:-:S03]  /*8bd40*/  IMAD.MOV.U32 R12, RZ, RZ, R6 ;  /* 0x000000ffff0c7224 */ /* 0x001fc600078e0006 */
[----:B------:R-:W2:Y:S04]  /*8bd50*/  LDL.LU.64 R6, [R1+0x8328] ;  /* 0x0083280001067983 */ /* 0x000ea80000300a00 */
[----:B------:R-:W2:Y:S01]  /*8bd60*/  LDL.LU.64 R4, [R1+0x8320] ;  /* 0x0083200001047983 */ /* 0x000ea20000300a00 */
[----:B-1----:R-:W-:Y:S02]  /*8bd70*/  IMAD.MOV.U32 R14, RZ, RZ, R10 ;  /* 0x000000ffff0e7224 */ /* 0x002fe400078e000a */
[----:B------:R-:W-:Y:S01]  /*8bd80*/  IMAD.MOV.U32 R13, RZ, RZ, R11 ;  /* 0x000000ffff0d7224 */ /* 0x000fe200078e000b */
[----:B------:R-:W-:Y:S04]  /*8bd90*/  STL [R1+0x8144], R0 ;  /* 0x0081440001007387 */ /* 0x000fe80000100800 */
[----:B------:R-:W-:Y:S01]  /*8bda0*/  STL [R1+0x8140], R12 ;  /* 0x0081400c01007387 */ /* 0x000fe20000100800 */
[----:B--2---:R-:W-:Y:S03]  /*8bdb0*/  HMMA.16816.F32 R4, R20, R10, R4 ;  /* 0x0000000a1404723c */ /* 0x004fe60000001804 */
[----:B------:R-:W2:Y:S04]  /*8bdc0*/  LDL.LU.64 R10, [R1+0x8318] ;  /* 0x00831800010a7983 */ /* 0x000ea80000300a00 */
[----:B------:R-:W2:-:S15]  /*8bdd0*/  LDL.LU.64 R8, [R1+0x8310] ;  /* 0x0083100001087983 */ /* 0x000e9e0000300a00 */
[----:B------:R-:W-:-:S01]  /*8bde0*/  NOP ;  /* 0x0000000000007918 */ /* 0x000fc20000000000 */
[----:B------:R-:W-:Y:S01]  /*8bdf0*/  STL.64 [R1+0x970], R4 ;  /* 0x0009700401007387 */ /* 0x000fe20000100a00 */
[----:B------:R-:W-:-:S03]  /*8be00*/  IMAD.MOV.U32 R2, RZ, RZ, R7 ;  /* 0x000000ffff027224 */ /* 0x000fc600078e0007 */
[----:B------:R0:W-:Y:S04]  /*8be10*/  STL [R1+0x978], R6 ;  /* 0x0009780601007387 */ /* 0x0001e80000100800 */
[----:B0-----:R-:W3:Y:S04]  /*8be20*/  LDL.LU.64 R6, [R1+0x8308] ;  /* 0x0083080001067983 */ /* 0x001ee80000300a00 */
[----:B------:R-:W-:Y:S04]  /*8be30*/  STL [R1+0x814c], R13 ;  /* 0x00814c0d01007387 */ /* 0x000fe80000100800 */
[----:B------:R-:W-:Y:S04]  /*8be40*/  STL [R1+0x8148], R14 ;  /* 0x0081480e01007387 */ /* 0x000fe80000100800 */
[----:B------:R0:W-:Y:S01]  /*8be50*/  STL [R1+0x78b8], R2 ;  /* 0x0078b80201007387 */ /* 0x0001e20000100800 */
[----:B---3--:R-:W-:Y:S06]  /*8be60*/  HMMA.16816.F32 R16, R20, R6, R16 ;  /* 0x000000061410723c */ /* 0x008fec0000001810 */
[----:B------:R-:W-:-:S02]  /*8be70*/  IMAD.MOV.U32 R15, RZ, RZ, R6 ;  /* 0x000000ffff0f7224 */ /* 0x000fc400078e0006 */
[----:B0-----:R-:W-:Y:S02]  /*8be80*/  IMAD.MOV.U32 R2, RZ, RZ, R7 ;  /* 0x000000ffff027224 */ /* 0x001fe400078e0007 */
[----:B--2---:R-:W-:-:S13]  /*8be90*/  HMMA.16816.F32 R4, R20, R26, R8 ;  /* 0x0000001a1404723c */ /* 0x004fda0000001808 */
[----:B------:R-:W-:Y:S04]  /*8bea0*/  STL.64 [R1+0x960], R16 ;  /* 0x0009601001007387 */ /* 0x000fe80000100a00 */
[----:B------:R-:W-:Y:S04]  /*8beb0*/  STL.64 [R1+0x968], R18 ;  /* 0x0009681201007387 */ /* 0x000fe80000100a00 */
[----:B------:R-:W-:Y:S04]  /*8bec0*/  STL [R1+0x8154], R2 ;  /* 0x0081540201007387 */ /* 0x000fe80000100800 */
[----:B------:R-:W-:Y:S04]  /*8bed0*/  STL [R1+0x8150], R15 ;  /* 0x0081500f01007387 */ /* 0x000fe80000100800 */
[----:B------:R0:W-:Y:S04]  /*8bee0*/  STL [R1+0x950], R4 ;  /* 0x0009500401007387 */ /* 0x0001e80000100800 */
[----:B------:R1:W-:Y:S04]  /*8bef0*/  STL.64 [R1+0x958], R6 ;  /* 0x0009580601007387 */ /* 0x0003e80000100a00 */
[----:B------:R-:W2:Y:S01]  /*8bf00*/  LDL.LU R8, [R1+0x8c0] ;  /* 0x0008c00001087983 */ /* 0x000ea20000300800 */
[----:B------:R-:W-:-:S03]  /*8bf10*/  IMAD.MOV.U32 R3, RZ, RZ, R5 ;  /* 0x000000ffff037224 */ /* 0x000fc600078e0005 */
[----:B------:R-:W2:Y:S04]  /*8bf20*/  LDL.LU R9, [R1+0x8c4] ;  /* 0x0008c40001097983 */ /* 0x000ea80000300800 */
[----:B------:R-:W3:Y:S04]  /*8bf30*/  LDL.LU R10, [R1+0x8c8] ;  /* 0x0008c800010a7983 */ /* 0x000ee80000300800 */
[----:B------:R-:W3:Y:S04]  /*8bf40*/  LDL.LU R11, [R1+0x8cc] ;  /* 0x0008cc00010b7983 */ /* 0x000ee80000300800 */
[----:B0-----:R-:W4:Y:S04]  /*8bf50*/  LDL.LU R4, [R1+0x930] ;  /* 0x0009300001047983 */ /* 0x001f280000300800 */
[----:B------:R-:W4:Y:S04]  /*8bf60*/  LDL.LU R5, [R1+0x934] ;  /* 0x0009340001057983 */ /* 0x000f280000300800 */
[----:B-1----:R-:W2:Y:S04]  /*8bf70*/  LDL.LU R6, [R1+0x938] ;  /* 0x0009380001067983 */ /* 0x002ea80000300800 */
[----:B------:R-:W2:Y:S04]  /*8bf80*/  LDL.LU R7, [R1+0x93c] ;  /* 0x00093c0001077983 */ /* 0x000ea80000300800 */
[----:B--2---:R0:W-:Y:S04]  /*8bf90*/  STL.64 [R1+0x8300], R6 ;  /* 0x0083000601007387 */ /* 0x0041e80000100a00 */
[----:B----4-:R-:W-:Y:S04]  /*8bfa0*/  STL.64 [R1+0x82f8], R4 ;  /* 0x0082f80401007387 */ /* 0x010fe80000100a00 */
[----:B------:R-:W2:Y:S04]  /*8bfb0*/  LDL.64 R14, [R1+0x148] ;  /* 0x00014800010e7983 */ /* 0x000ea80000100a00 */
[----:B0-----:R-:W4:Y:S04]  /*8bfc0*/  LDL.64 R6, [R1+0x168] ;  /* 0x0001680001067983 */ /* 0x001f280000100a00 */
[----:B--2---:R0:W-:Y:S04]  /*8bfd0*/  STL.64 [R1+0x82f0], R14 ;  /* 0x0082f00e01007387 */ /* 0x0041e80000100a00 */
[----:B0-----:R-:W2:Y:S04]  /*8bfe0*/  LDL.64 R14, [R1+0x158] ;  /* 0x00015800010e7983 */ /* 0x001ea80000100a00 */
[----:B---3--:R0:W-:Y:S04]  /*8bff0*/  STL.64 [R1+0x82b0], R10 ;  /* 0x0082b00a01007387 */ /* 0x0081e80000100a00 */
[----:B------:R-:W-:Y:S04]  /*8c000*/  STL.64 [R1+0x82a8], R8 ;  /* 0x0082a80801007387 */ /* 0x000fe80000100a00 */
[----:B0-----:R-:W3:Y:S04]  /*8c010*/  LDL.64 R10, [R1+0x108] ;  /* 0x00010800010a7983 */ /* 0x001ee80000100a00 */
[----:B---3--:R0:W-:Y:S04]  /*8c020*/  STL.64 [R1+0x82b8], R10 ;  /* 0x0082b80a01007387 */ /* 0x0081e80000100a00 */
[----:B0-----:R-:W3:Y:S04]  /*8c030*/  LDL.64 R10, [R1+0x118] ;  /* 0x00011800010a7983 */ /* 0x001ee80000100a00 */
[----:B---3--:R0:W-:Y:S04]  /*8c040*/  STL.64 [R1+0x82c0], R10 ;  /* 0x0082c00a01007387 */ /* 0x0081e80000100a00 */
[----:B0-----:R-:W3:Y:S04]  /*8c050*/  LDL.64 R10, [R1+0x128] ;  /* 0x00012800010a7983 */ /* 0x001ee80000100a00 */
[----:B---3--:R0:W-:Y:S04]  /*8c060*/  STL.64 [R1+0x82d0], R10 ;  /* 0x0082d00a01007387 */ /* 0x0081e80000100a00 */
[----:B0-----:R-:W3:Y:S01]  /*8c070*/  LDL.64 R10, [R1+0x138] ;  /* 0x00013800010a7983 */ /* 0x001ee20000100a00 */
[----:B------:R-:W-:-:S02]  /*8c080*/  IMAD.MOV.U32 R17, RZ, RZ, R26 ;  /* 0x000000ffff117224 */ /* 0x000fc400078e001a */
[----:B------:R-:W-:Y:S01]  /*8c090*/  IMAD.MOV.U32 R16, RZ, RZ, R27 ;  /* 0x000000ffff107224 */ /* 0x000fe200078e001b */
[----:B---3--:R0:W-:Y:S04]  /*8c0a0*/  STL.64 [R1+0x82e8], R10 ;  /* 0x0082e80a01007387 */ /* 0x0081e80000100a00 */
[----:B------:R-:W3:Y:S04]  /*8c0b0*/  LDL.LU R8, [R1+0x920] ;  /* 0x0009200001087983 */ /* 0x000ee80000300800 */
[----:B------:R-:W3:Y:S04]  /*8c0c0*/  LDL.LU R9, [R1+0x924] ;  /* 0x0009240001097983 */ /* 0x000ee80000300800 */
[----:B0-----:R-:W3:Y:S04]  /*8c0d0*/  LDL.LU R10, [R1+0x928] ;  /* 0x00092800010a7983 */ /* 0x001ee80000300800 */
[----:B------:R-:W3:Y:S04]  /*8c0e0*/  LDL.LU R11, [R1+0x92c] ;  /* 0x00092c00010b7983 */ /* 0x000ee80000300800 */
[----:B------:R-:W4:Y:S04]  /*8c0f0*/  LDL.64 R26, [R1+0xe8] ;  /* 0x0000e800011a7983 */ /* 0x000f280000100a00 */
[----:B----4-:R0:W-:Y:S04]  /*8c100*/  STL.64 [R1+0x82c8], R26 ;  /* 0x0082c81a01007387 */ /* 0x0101e80000100a00 */
[----:B------:R-:W4:Y:S04]  /*8c110*/  LDL.LU R24, [R1+0x900] ;  /* 0x0009000001187983 */ /* 0x000f280000300800 */
[----:B------:R-:W4:Y:S04]  /*8c120*/  LDL.LU R25, [R1+0x904] ;  /* 0x0009040001197983 */ /* 0x000f280000300800 */
[----:B0-----:R-:W2:Y:S04]  /*8c130*/  LDL.LU R26, [R1+0x908] ;  /* 0x00090800011a7983 */ /* 0x001ea80000300800 */
[----:B------:R-:W2:Y:S04]  /*8c140*/  LDL.LU R27, [R1+0x90c] ;  /* 0x00090c00011b7983 */ /* 0x000ea80000300800 */
[----:B--2---:R-:W-:Y:S04]  /*8c150*/  STL.64 [R1+0x82e0], R26 ;  /* 0x0082e01a01007387 */ /* 0x004fe80000100a00 */
[----:B----4-:R0:W-:Y:S04]  /*8c160*/  STL.64 [R1+0x82d8], R24 ;  /* 0x0082d81801007387 */ /* 0x0101e80000100a00 */
[----:B0-----:R-:W2:Y:S04]  /*8c170*/  LDL.LU R24, [R1+0x910] ;  /* 0x0009100001187983 */ /* 0x001ea80000300800 */
[----:B------:R-:W2:Y:S04]  /*8c180*/  LDL.LU R25, [R1+0x914] ;  /* 0x0009140001197983 */ /* 0x000ea80000300800 */
[----:B------:R-:W2:Y:S04]  /*8c190*/  LDL.LU R26, [R1+0x918] ;  /* 0x00091800011a7983 */ /* 0x000ea80000300800 */
[----:B------:R-:W2:Y:S04]  /*8c1a0*/  LDL.LU R27, [R1+0x91c] ;  /* 0x00091c00011b7983 */ /* 0x000ea80000300800 */
[----:B------:R0:W-:Y:S04]  /*8c1b0*/  STL [R1+0x815c], R16 ;  /* 0x00815c1001007387 */ /* 0x0001e80000100800 */
[----:B------:R1:W-:Y:S04]  /*8c1c0*/  STL [R1+0x8158], R17 ;  /* 0x0081581101007387 */ /* 0x0003e80000100800 */
[----:B0-----:R-:W4:Y:S04]  /*8c1d0*/  LDL.LU R16, [R1+0x940] ;  /* 0x0009400001107983 */ /* 0x001f280000300800 */
[----:B-1----:R-:W4:Y:S04]  /*8c1e0*/  LDL.LU R17, [R1+0x944] ;  /* 0x0009440001117983 */ /* 0x002f280000300800 */
[----:B------:R-:W4:Y:S04]  /*8c1f0*/  LDL.LU R18, [R1+0x948] ;  /* 0x0009480001127983 */ /* 0x000f280000300800 */
[----:B------:R-:W4:Y:S04]  /*8c200*/  LDL.LU R19, [R1+0x94c] ;  /* 0x00094c0001137983 */ /* 0x000f280000300800 */
[----:B------:R-:W-:Y:S01]  /*8c210*/  STL [R1+0x7b4c], R3 ;  /* 0x007b4c0301007387 */ /* 0x000fe20000100800 */
[----:B----4-:R-:W-:-:S15]  /*8c220*/  HMMA.16816.F32 R16, R20, R6, R16 ;  /* 0x000000061410723c */ /* 0x010fde0000001810 */
[----:B------:R-:W-:-:S08]  /*8c230*/  NOP ;  /* 0x0000000000007918 */ /* 0x000fd00000000000 */
[----:B------:R-:W-:Y:S04]  /*8c240*/  STL.64 [R1+0x940], R16 ;  /* 0x0009401001007387 */ /* 0x000fe80000100a00 */
[----:B------:R0:W-:Y:S02]  /*8c250*/  STL.64 [R1+0x948], R18 ;  /* 0x0009481201007387 */ /* 0x0001e40000100a00 */
[----:B0-----:R-:W-:Y:S02]  /*8c260*/  IMAD.MOV.U32 R19, RZ, RZ, R6 ;  /* 0x000000ffff137224 */ /* 0x001fe400078e0006 */
[----:B------:R-:W-:Y:S02]  /*8c270*/  IMAD.MOV.U32 R18, RZ, RZ, R7 ;  /* 0x000000ffff127224 */ /* 0x000fe400078e0007 */
[----:B------:R-:W4:Y:S04]  /*8c280*/  LDL.LU.64 R6, [R1+0x8300] ;  /* 0x0083000001067983 */ /* 0x000f280000300a00 */
[----:B------:R-:W4:Y:S04]  /*8c290*/  LDL.LU.64 R4, [R1+0x82f8] ;  /* 0x0082f80001047983 */ /* 0x000f280000300a00 */
[----:B------:R0:W-:Y:S04]  /*8c2a0*/  STL [R1+0x8164], R18 ;  /* 0x0081641201007387 */ /* 0x0001e80000100800 */
[----:B------:R1:W-:Y:S04]  /*8c2b0*/  STL [R1+0x8160], R19 ;  /* 0x0081601301007387 */ /* 0x0003e80000100800 */
[----:B------:R-:W2:Y:S04]  /*8c2c0*/  LDL.LU R16, [R1+0x8f0] ;  /* 0x0008f00001107983 */ /* 0x000ea80000300800 */
[----:B------:R-:W2:Y:S04]  /*8c2d0*/  LDL.LU R17, [R1+0x8f4] ;  /* 0x0008f40001117983 */ /* 0x000ea80000300800 */
[----:B0-----:R-:W2:Y:S04]  /*8c2e0*/  LDL.LU R18, [R1+0x8f8] ;  /* 0x0008f80001127983 */ /* 0x001ea80000300800 */
[----:B-1----:R-:W2:Y:S01]  /*8c2f0*/  LDL.LU R19, [R1+0x8fc] ;  /* 0x0008fc0001137983 */ /* 0x002ea20000300800 */
[----:B----4-:R-:W-:-:S15]  /*8c300*/  HMMA.16816.F32 R4, R20, R14, R4 ;  /* 0x0000000e1404723c */ /* 0x010fde0000001804 */
[----:B------:R-:W-:-:S08]  /*8c310*/  NOP ;  /* 0x0000000000007918 */ /* 0x000fd00000000000 */
[----:B------:R-:W-:Y:S04]  /*8c320*/  STL.64 [R1+0x930], R4 ;  /* 0x0009300401007387 */ /* 0x000fe80000100a00 */
[----:B------:R0:W-:Y:S02]  /*8c330*/  STL.64 [R1+0x938], R6 ;  /* 0x0009380601007387 */ /* 0x0001e40000100a00 */
[----:B0-----:R-:W-:Y:S02]  /*8c340*/  IMAD.MOV.U32 R7, RZ, RZ, R14 ;  /* 0x000000ffff077224 */ /* 0x001fe400078e000e */
[----:B------:R-:W-:Y:S02]  /*8c350*/  IMAD.MOV.U32 R6, RZ, RZ, R15 ;  /* 0x000000ffff067224 */ /* 0x000fe400078e000f */
[----:B------:R-:W3:Y:S04]  /*8c360*/  LDL.LU.64 R14, [R1+0x82f0] ;  /* 0x0082f000010e7983 */ /* 0x000ee80000300a00 */
[----:B------:R0:W-:Y:S04]  /*8c370*/  STL [R1+0x816c], R6 ;  /* 0x00816c0601007387 */ /* 0x0001e80000100800 */
[----:B------:R1:W-:Y:S04]  /*8c380*/  STL [R1+0x8168], R7 ;  /* 0x0081680701007387 */ /* 0x0003e80000100800 */
[----:B------:R-:W4:Y:S04]  /*8c390*/  LDL.LU R4, [R1+0x8e0] ;  /* 0x0008e00001047983 */ /* 0x000f280000300800 */
[----:B------:R-:W4:Y:S04]  /*8c3a0*/  LDL.LU R5, [R1+0x8e4] ;  /* 0x0008e40001057983 */ /* 0x000f280000300800 */
[----:B0-----:R-:W4:Y:S04]  /*8c3b0*/  LDL.LU R6, [R1+0x8e8] ;  /* 0x0008e80001067983 */ /* 0x001f280000300800 */
[----:B-1----:R-:W4:Y:S01]  /*8c3c0*/  LDL.LU R7, [R1+0x8ec] ;  /* 0x0008ec0001077983 */ /* 0x002f220000300800 */
[----:B---3--:R-:W-:-:S15]  /*8c3d0*/  HMMA.16816.F32 R8, R20, R14, R8 ;  /* 0x0000000e1408723c */ /* 0x008fde0000001808 */
[----:B------:R-:W-:-:S08]  /*8c3e0*/  NOP ;  /* 0x0000000000007918 */ /* 0x000fd00000000000 */
[----:B------:R-:W-:Y:S04]  /*8c3f0*/  STL.64 [R1+0x920], R8 ;  /* 0x0009200801007387 */ /* 0x000fe80000100a00 */
[----:B------:R0:W-:Y:S04]  /*8c400*/  STL.64 [R1+0x928], R10 ;  /* 0x0009280a01007387 */ /* 0x0001e80000100a00 */
[----:B0-----:R-:W2:Y:S01]  /*8c410*/  LDL.LU.64 R10, [R1+0x82e8] ;  /* 0x0082e800010a7983 */ /* 0x001ea20000300a00 */
[----:B------:R-:W-:Y:S01]  /*8c420*/  IMAD.MOV.U32 R0, RZ, RZ, R14 ;  /* 0x000000ffff007224 */ /* 0x000fe200078e000e */
[----:B--2---:R-:W-:Y:S06]  /*8c430*/  HMMA.16816.F32 R24, R20, R10, R24 ;  /* 0x0000000a1418723c */ /* 0x004fec0000001818 */
[----:B------:R-:W-:-:S02]  /*8c440*/  IMAD.MOV.U32 R13, RZ, RZ, R10 ;  /* 0x000000ffff0d7224 */ /* 0x000fc400078e000a */
[----:B------:R-:W-:-:S15]  /*8c450*/  IMAD.MOV.U32 R14, RZ, RZ, R11 ;  /* 0x000000ffff0e7224 */ /* 0x000fde00078e000b */
[----:B------:R-:W-:Y:S04]  /*8c460*/  STL.64 [R1+0x910], R24 ;  /* 0x0009101801007387 */ /* 0x000fe80000100a00 */
[----:B------:R0:W-:Y:S04]  /*8c470*/  STL.64 [R1+0x918], R26 ;  /* 0x0009181a01007387 */ /* 0x0001e80000100a00 */
[----:B0-----:R-:W2:Y:S04]  /*8c480*/  LDL.LU.64 R26, [R1+0x82e0] ;  /* 0x0082e000011a7983 */ /* 0x001ea80000300a00 */
[----:B------:R-:W2:Y:S04]  /*8c490*/  LDL.LU.64 R24, [R1+0x82d8] ;  /* 0x0082d80001187983 */ /* 0x000ea80000300a00 */
[----:B------:R-:W2:Y:S01]  /*8c4a0*/  LDL.LU.64 R10, [R1+0x82d0] ;  /* 0x0082d000010a7983 */ /* 0x000ea20000300a00 */
[----:B------:R-:W-:Y:S01]  /*8c4b0*/  IMAD.MOV.U32 R12, RZ, RZ, R15 ;  /* 0x000000ffff0c7224 */ /* 0x000fe200078e000f */
[----:B--2---:R-:W-:Y:S06]  /*8c4c0*/  HMMA.16816.F32 R24, R20, R10, R24 ;  /* 0x0000000a1418723c */ /* 0x004fec0000001818 */
[----:B------:R-:W-:-:S02]  /*8c4d0*/  IMAD.MOV.U32 R2, RZ, RZ, R10 ;  /* 0x000000ffff027224 */ /* 0x000fc400078e000a */
[----:B------:R-:W-:-:S15]  /*8c4e0*/  IMAD.MOV.U32 R15, RZ, RZ, R11 ;  /* 0x000000ffff0f7224 */ /* 0x000fde00078e000b */
[----:B------:R-:W-:Y:S04]  /*8c4f0*/  STL.64 [R1+0x900], R24 ;  /* 0x0009001801007387 */ /* 0x000fe80000100a00 */
[----:B------:R0:W-:Y:S04]  /*8c500*/  STL.64 [R1+0x908], R26 ;  /* 0x0009081a01007387 */ /* 0x0001e80000100a00 */
[----:B0-----:R-:W2:Y:S04]  /*8c510*/  LDL.LU.64 R26, [R1+0x82c8] ;  /* 0x0082c800011a7983 */ /* 0x001ea80000300a00 */
[----:B------:R-:W3:Y:S04]  /*8c520*/  LDL.LU.64 R10, [R1+0x82c0] ;  /* 0x0082c000010a7983 */ /* 0x000ee80000300a00 */
[----:B------:R0:W-:Y:S04]  /*8c530*/  STL.64 [R1+0x8188], R14 ;  /* 0x0081880e01007387 */ /* 0x0001e80000100a00 */
[----:B------:R-:W-:Y:S04]  /*8c540*/  STL.64 [R1+0x8180], R12 ;  /* 0x0081800c01007387 */ /* 0x000fe80000100a00 */
[----:B0-----:R-:W2:Y:S04]  /*8c550*/  LDL R14, [R1+0xf8] ;  /* 0x0000f800010e7983 */ /* 0x001ea80000100800 */
[----:B------:R-:W2:Y:S01]  /*8c560*/  LDL R15, [R1+0xfc] ;  /* 0x0000fc00010f7983 */ /* 0x000ea20000100800 */
[----:B---3--:R-:W-:-:S15]  /*8c570*/  HMMA.16816.F32 R16, R20, R10, R16 ;  /* 0x0000000a1410723c */ /* 0x008fde0000001810 */
[----:B------:R-:W-:-:S08]  /*8c580*/  NOP ;  /* 0x0000000000007918 */ /* 0x000fd00000000000 */
[----:B------:R-:W-:Y:S04]  /*8c590*/  STL.64 [R1+0x8f0], R16 ;  /* 0x0008f01001007387 */ /* 0x000fe80000100a00 */
[----:B------:R0:W-:Y:S02]  /*8c5a0*/  STL.64 [R1+0x8f8], R18 ;  /* 0x0008f81201007387 */ /* 0x0001e40000100a00 */
[----:B0-----:R-:W-:Y:S02]  /*8c5b0*/  IMAD.MOV.U32 R18, RZ, RZ, R10 ;  /* 0x000000ffff127224 */ /* 0x001fe400078e000a */
[----:B------:R-:W-:Y:S02]  /*8c5c0*/  IMAD.MOV.U32 R19, RZ, RZ, R11 ;  /* 0x000000ffff137224 */ /* 0x000fe400078e000b */
[----:B------:R-:W4:Y:S02]  /*8c5d0*/  LDL.LU.64 R10, [R1+0x82b8] ;  /* 0x0082b800010a7983 */ /* 0x000f240000300a00 */
[----:B----4-:R-:W-:-:S15]  /*8c5e0*/  HMMA.16816.F32 R4, R20, R10, R4 ;  /* 0x0000000a1404723c */ /* 0x010fde0000001804 */
[----:B------:R-:W-:-:S08]  /*8c5f0*/  NOP ;  /* 0x0000000000007918 */ /* 0x000fd00000000000 */
[----:B------:R-:W-:Y:S04]  /*8c600*/  STL.64 [R1+0x8e0], R4 ;  /* 0x0008e00401007387 */ /* 0x000fe80000100a00 */
[----:B------:R0:W-:Y:S02]  /*8c610*/  STL.64 [R1+0x8e8], R6 ;  /* 0x0008e80601007387 */ /* 0x0001e40000100a00 */
[----:B0-----:R-:W-:Y:S02]  /*8c620*/  IMAD.MOV.U32 R6, RZ, RZ, R10 ;  /* 0x000000ffff067224 */ /* 0x001fe400078e000a */
[----:B------:R-:W-:Y:S02]  /*8c630*/  IMAD.MOV.U32 R7, RZ, RZ, R11 ;  /* 0x000000ffff077224 */ /* 0x000fe400078e000b */
[----:B------:R-:W3:Y:S04]  /*8c640*/  LDL.LU.64 R10, [R1+0x82b0] ;  /* 0x0082b000010a7983 */ /* 0x000ee80000300a00 */
[----:B------:R-:W3:Y:S04]  /*8c650*/  LDL.LU.64 R8, [R1+0x82a8] ;  /* 0x0082a80001087983 */ /* 0x000ee80000300a00 */
[----:B------:R0:W-:Y:S04]  /*8c660*/  STL.64 [R1+0x82a0], R6 ;  /* 0x0082a00601007387 */ /* 0x0001e80000100a00 */
[----:B------:R-:W2:Y:S04]  /*8c670*/  LDL.LU R4, [R1+0x8d0] ;  /* 0x0008d00001047983 */ /* 0x000ea80000300800 */
[----:B------:R-:W2:Y:S04]  /*8c680*/  LDL.LU R5, [R1+0x8d4] ;  /* 0x0008d40001057983 */ /* 0x000ea80000300800 */
[----:B0-----:R-:W2:Y:S04]  /*8c690*/  LDL.LU R6, [R1+0x8d8] ;  /* 0x0008d80001067983 */ /* 0x001ea80000300800 */
[----:B------:R-:W2:Y:S02]  /*8c6a0*/  LDL.LU R7, [R1+0x8dc] ;  /* 0x0008dc0001077983 */ /* 0x000ea40000300800 */
[C---:B--2---:R-:W-:Y:S06]  /*8c6b0*/  HMMA.16816.F32 R12, R20.reuse, R14, R4 ;  /* 0x0000000e140c723c */ /* 0x044fec0000001804 */
[----:B---3--:R-:W-:-:S15]  /*8c6c0*/  HMMA.16816.F32 R4, R20, R26, R8 ;  /* 0x0000001a1404723c */ /* 0x008fde0000001808 */
[----:B------:R-:W-:-:S02]  /*8c6d0*/  NOP ;  /* 0x0000000000007918 */ /* 0x000fc40000000000 */
[----:B------:R-:W-:Y:S04]  /*8c6e0*/  STL.64 [R1+0x8d0], R12 ;  /* 0x0008d00c01007387 */ /* 0x000fe80000100a00 */
[----:B------:R0:W-:Y:S04]  /*8c6f0*/  STL.64 [R1+0x8d8], R14 ;  /* 0x0008d80e01007387 */ /* 0x0001e80000100a00 */
[----:B------:R-:W-:Y:S04]  /*8c700*/  STL.64 [R1+0x8c0], R4 ;  /* 0x0008c00401007387 */ /* 0x000fe80000100a00 */
[----:B------:R-:W-:Y:S04]  /*8c710*/  STL.64 [R1+0x8c8], R6 ;  /* 0x0008c80601007387 */ /* 0x000fe80000100a00 */
[----:B0-----:R-:W2:Y:S04]  /*8c720*/  LDL.64 R14, [R1+0x88] ;  /* 0x00008800010e7983 */ /* 0x001ea80000100a00 */
[----:B--2---:R0:W-:Y:S04]  /*8c730*/  STL.64 [R1+0x8238], R14 ;  /* 0x0082380e01007387 */ /* 0x0041e80000100a00 */
[----:B0-----:R-:W2:Y:S04]  /*8c740*/  LDL.64 R14, [R1+0x98] ;  /* 0x00009800010e7983 */ /* 0x001ea80000100a00 */
[----:B--2---:R0:W-:Y:S04]  /*8c750*/  STL.64 [R1+0x8250], R14 ;  /* 0x0082500e01007387 */ /* 0x0041e80000100a00 */
[----:B0-----:R-:W2:Y:S04]  /*8c760*/  LDL.64 R14, [R1+0xa8] ;  /* 0x0000a800010e7983 */ /* 0x001ea80000100a00 */
[----:B--2---:R0:W-:Y:S04]  /*8c770*/  STL.64 [R1+0x8268], R14 ;  /* 0x0082680e01007387 */ /* 0x0041e80000100a00 */
[----:B0-----:R-:W2:Y:S04]  /*8c780*/  LDL.64 R14, [R1+0xb8] ;  /* 0x0000b800010e7983 */ /* 0x001ea80000100a00 */
[----:B--2---:R0:W-:Y:S04]  /*8c790*/  STL.64 [R1+0x8280], R14 ;  /* 0x0082800e01007387 */ /* 0x0041e80000100a00 */
[----:B------:R-:W2:Y:S04]  /*8c7a0*/  LDL.LU R8, [R1+0x850] ;  /* 0x0008500001087983 */ /* 0x000ea80000300800 */
[----:B------:R-:W2:Y:S04]  /*8c7b0*/  LDL.LU R9, [R1+0x854] ;  /* 0x0008540001097983 */ /* 0x000ea80000300800 */
[----:B------:R-:W3:Y:S04]  /*8c7c0*/  LDL.LU R10, [R1+0x858] ;  /* 0x00085800010a7983 */ /* 0x000ee80000300800 */
[----:B------:R-:W3:Y:S04]  /*8c7d0*/  LDL.LU R11, [R1+0x85c] ;  /* 0x00085c00010b7983 */ /* 0x000ee80000300800 */
[----:B------:R-:W4:Y:S04]  /*8c7e0*/  LDL.LU R4, [R1+0x8b0] ;  /* 0x0008b00001047983 */ /* 0x000f280000300800 */
[----:B------:R-:W4:Y:S04]  /*8c7f0*/  LDL.LU R5, [R1+0x8b4] ;  /* 0x0008b40001057983 */ /* 0x000f280000300800 */
[----:B------:R-:W4:Y:S04]  /*8c800*/  LDL.LU R6, [R1+0x8b8] ;  /* 0x0008b80001067983 */ /* 0x000f280000300800 */
[----:B------:R-:W4:Y:S04]  /*8c810*/  LDL.LU R7, [R1+0x8bc] ;  /* 0x0008bc0001077983 */ /* 0x000f280000300800 */
[----:B0-----:R-:W2:Y:S04]  /*8c820*/  LDL.64 R14, [R1+0xc8] ;  /* 0x0000c800010e7983 */ /* 0x001ea80000100a00 */
[----:B--2---:R0:W-:Y:S04]  /*8c830*/  STL.64 [R1+0x8298], R14 ;  /* 0x0082980e01007387 */ /* 0x0041e80000100a00 */
[----:B0-----:R-:W4:Y:S04]  /*8c840*/  LDL.64 R14, [R1+0xd8] ;  /* 0x0000d800010e7983 */ /* 0x001f280000100a00 */
[----:B---3--:R-:W-:Y:S04]  /*8c850*/  STL.64 [R1+0x8248], R10 ;  /* 0x0082480a01007387 */ /* 0x008fe80000100a00 */
[----:B------:R0:W-:Y:S04]  /*8c860*/  STL.64 [R1+0x8240], R8 ;  /* 0x0082400801007387 */ /* 0x0001e80000100a00 */
[----:B0-----:R-:W2:Y:S04]  /*8c870*/  LDL.LU R8, [R1+0x870] ;  /* 0x0008700001087983 */ /* 0x001ea80000300800 */
[----:B------:R-:W2:Y:S04]  /*8c880*/  LDL.LU R9, [R1+0x874] ;  /* 0x0008740001097983 */ /* 0x000ea80000300800 */
[----:B------:R-:W3:Y:S04]  /*8c890*/  LDL.LU R10, [R1+0x878] ;  /* 0x00087800010a7983 */ /* 0x000ee80000300800 */
[----:B------:R-:W3:Y:S04]  /*8c8a0*/  LDL.LU R11, [R1+0x87c] ;  /* 0x00087c00010b7983 */ /* 0x000ee80000300800 */
[----:B---3--:R-:W-:Y:S04]  /*8c8b0*/  STL.64 [R1+0x8260], R10 ;  /* 0x0082600a01007387 */ /* 0x008fe80000100a00 */
[----:B--2---:R0:W-:Y:S04]  /*8c8c0*/  STL.64 [R1+0x8258], R8 ;  /* 0x0082580801007387 */ /* 0x0041e80000100a00 */
[----:B0-----:R-:W2:Y:S04]  /*8c8d0*/  LDL.LU R8, [R1+0x880] ;  /* 0x0008800001087983 */ /* 0x001ea80000300800 */
[----:B------:R-:W2:Y:S04]  /*8c8e0*/  LDL.LU R9, [R1+0x884] ;  /* 0x0008840001097983 */ /* 0x000ea80000300800 */
[----:B------:R-:W3:Y:S04]  /*8c8f0*/  LDL.LU R10, [R1+0x888] ;  /* 0x00088800010a7983 */ /* 0x000ee80000300800 */
[----:B------:R-:W3:Y:S01]  /*8c900*/  LDL.LU R11, [R1+0x88c] ;  /* 0x00088c00010b7983 */ /* 0x000ee20000300800 */
[----:B----4-:R-:W-:Y:S03]  /*8c910*/  HMMA.16816.F32 R4, R20, R14, R4 ;  /* 0x0000000e1404723c */ /* 0x010fe60000001804 */
[----:B---3--:R-:W-:Y:S04]  /*8c920*/  STL.64 [R1+0x8278], R10 ;  /* 0x0082780a01007387 */ /* 0x008fe80000100a00 */
[----:B--2---:R0:W-:Y:S04]  /*8c930*/  STL.64 [R1+0x8270], R8 ;  /* 0x0082700801007387 */ /* 0x0041e80000100a00 */
[----:B0-----:R-:W2:Y:S04]  /*8c940*/  LDL.LU R8, [R1+0x890] ;  /* 0x0008900001087983 */ /* 0x001ea80000300800 */
[----:B------:R-:W2:Y:S04]  /*8c950*/  LDL.LU R9, [R1+0x894] ;  /* 0x0008940001097983 */ /* 0x000ea80000300800 */
[----:B------:R-:W3:Y:S04]  /*8c960*/  LDL.LU R10, [R1+0x898] ;  /* 0x00089800010a7983 */ /* 0x000ee80000300800 */
[----:B------:R-:W3:Y:S01]  /*8c970*/  LDL.LU R11, [R1+0x89c] ;  /* 0x00089c00010b7983 */ /* 0x000ee20000300800 */
[----:B------:R-:W-:Y:S01]  /*8c980*/  IMAD.MOV.U32 R16, RZ, RZ, R26 ;  /* 0x000000ffff107224 */ /* 0x000fe200078e001a */
[----:B------:R-:W-:Y:S01]  /*8c990*/  MOV R17, R27 ;  /* 0x0000001b00117202 */ /* 0x000fe20000000f00 */
[----:B------:R-:W-:Y:S01]  /*8c9a0*/  IMAD.MOV.U32 R3, RZ, RZ, R15 ;  /* 0x000000ffff037224 */ /* 0x000fe200078e000f */
[----:B---3--:R-:W-:Y:S04]  /*8c9b0*/  STL.64 [R1+0x8290], R10 ;  /* 0x0082900a01007387 */ /* 0x008fe80000100a00 */
[----:B--2---:R0:W-:Y:S04]  /*8c9c0*/  STL.64 [R1+0x8288], R8 ;  /* 0x0082880801007387 */ /* 0x0041e80000100a00 */
[----:B0-----:R-:W2:Y:S04]  /*8c9d0*/  LDL.LU R8, [R1+0x8a0] ;  /* 0x0008a00001087983 */ /* 0x001ea80000300800 */
[----:B------:R-:W2:Y:S04]  /*8c9e0*/  LDL.LU R9, [R1+0x8a4] ;  /* 0x0008a40001097983 */ /* 0x000ea80000300800 */
[----:B------:R-:W2:Y:S04]  /*8c9f0*/  LDL.LU R10, [R1+0x8a8] ;  /* 0x0008a800010a7983 */ /* 0x000ea80000300800 */
[----:B------:R-:W2:Y:S04]  /*8ca00*/  LDL.LU R11, [R1+0x8ac] ;  /* 0x0008ac00010b7983 */ /* 0x000ea80000300800 */
[----:B------:R-:W3:Y:S04]  /*8ca10*/  LDL.64 R26, [R1+0x78] ;  /* 0x00007800011a7983 */ /* 0x000ee80000100a00 */
[----:B------:R-:W-:Y:S04]  /*8ca20*/  STL.64 [R1+0x8198], R18 ;  /* 0x0081981201007387 */ /* 0x000fe80000100a00 */
[----:B------:R0:W-:Y:S04]  /*8ca30*/  STL.64 [R1+0x8190], R16 ;  /* 0x0081901001007387 */ /* 0x0001e80000100a00 */
[----:B0-----:R-:W4:Y:S04]  /*8ca40*/  LDL.LU R16, [R1+0x860] ;  /* 0x0008600001107983 */ /* 0x001f280000300800 */
[----:B------:R-:W4:Y:S04]  /*8ca50*/  LDL.LU R17, [R1+0x864] ;  /* 0x0008640001117983 */ /* 0x000f280000300800 */
[----:B------:R-:W4:Y:S04]  /*8ca60*/  LDL.LU R18, [R1+0x868] ;  /* 0x0008680001127983 */ /* 0x000f280000300800 */
[----:B------:R-:W4:Y:S04]  /*8ca70*/  LDL.LU R19, [R1+0x86c] ;  /* 0x00086c0001137983 */ /* 0x000f280000300800 */
[----:B------:R0:W-:Y:S04]  /*8ca80*/  STL.64 [R1+0x8b0], R4 ;  /* 0x0008b00401007387 */ /* 0x0001e80000100a00 */
[----:B------:R1:W-:Y:S01]  /*8ca90*/  STL.64 [R1+0x8b8], R6 ;  /* 0x0008b80601007387 */ /* 0x0003e20000100a00 */
[----:B0-----:R-:W-:-:S03]  /*8caa0*/  IMAD.MOV.U32 R4, RZ, RZ, R14 ;  /* 0x000000ffff047224 */ /* 0x001fc600078e000e */
[----:B-1----:R-:W4:Y:S04]  /*8cab0*/  LDL.LU.64 R6, [R1+0x82a0] ;  /* 0x0082a00001067983 */ /* 0x002f280000300a00 */
[----:B------:R-:W2:Y:S04]  /*8cac0*/  LDL.LU.64 R14, [R1+0x8298] ;  /* 0x00829800010e7983 */ /* 0x000ea80000300a00 */
[----:B------:R-:W-:Y:S04]  /*8cad0*/  STL [R1+0x7f84], R3 ;  /* 0x007f840301007387 */ /* 0x000fe80000100800 */
[----:B------:R-:W-:Y:S01]  /*8cae0*/  STL [R1+0x7f80], R4 ;  /* 0x007f800401007387 */ /* 0x000fe20000100800 */
        /* <DEDUP_REMOVED lines=35> */
[----:B0-----:R-:W3:Y:S04]  /*8cd20*/  LDL.LU.64 R10, [R1+0x8248] ;  /* 0x00824800010a7983 */ /* 0x001ee80000300a00 */
[----:B------:R-:W3:Y:S04]  /*8cd30*/  LDL.LU.64 R8, [R1+0x8240] ;  /* 0x0082400001087983 */ /* 0x000ee80000300a00 */
[----:B------:R-:W4:Y:S04]  /*8cd40*/  LDL.LU.64 R14, [R1+0x8238] ;  /* 0x00823800010e7983 */ /* 0x000f280000300a00 */
[----:B------:R-:W-:Y:S04]  /*8cd50*/  STL [R1+0x7fa4], R5 ;  /* 0x007fa40501007387 */ /* 0x000fe80000100800 */
[----:B------:R-:W-:Y:S01]  /*8cd60*/  STL [R1+0x7fa0], R4 ;  /* 0x007fa00401007387 */ /* 0x000fe20000100800 */
[C---:B---3--:R-:W-:Y:S06]  /*8cd70*/  HMMA.16816.F32 R8, R20.reuse, R26, R8 ;  /* 0x0000001a1408723c */ /* 0x048fec0000001808 */
[----:B----4-:R-:W-:Y:S06]  /*8cd80*/  HMMA.16816.F32 R16, R20, R14, R16 ;  /* 0x0000000e1410723c */ /* 0x010fec0000001810 */
[----:B------:R-:W-:-:S02]  /*8cd90*/  IMAD.MOV.U32 R29, RZ, RZ, R15 ;  /* 0x000000ffff1d7224 */ /* 0x000fc400078e000f */
[----:B------:R-:W-:-:S15]  /*8cda0*/  IMAD.MOV.U32 R28, RZ, RZ, R14 ;  /* 0x000000ffff1c7224 */ /* 0x000fde00078e000e */
[----:B------:R0:W-:Y:S04]  /*8cdb0*/  STL.64 [R1+0x860], R16 ;  /* 0x0008601001007387 */ /* 0x0001e80000100a00 */
[----:B------:R1:W-:Y:S04]  /*8cdc0*/  STL.64 [R1+0x868], R18 ;  /* 0x0008681201007387 */ /* 0x0003e80000100a00 */
[----:B------:R-:W-:Y:S04]  /*8cdd0*/  STL [R1+0x7fac], R29 ;  /* 0x007fac1d01007387 */ /* 0x000fe80000100800 */
[----:B------:R-:W-:Y:S04]  /*8cde0*/  STL [R1+0x7fa8], R28 ;  /* 0x007fa81c01007387 */ /* 0x000fe80000100800 */
[----:B------:R-:W-:Y:S04]  /*8cdf0*/  STL.64 [R1+0x850], R8 ;  /* 0x0008500801007387 */ /* 0x000fe80000100a00 */
[----:B------:R-:W-:Y:S04]  /*8ce00*/  STL.64 [R1+0x858], R10 ;  /* 0x0008580a01007387 */ /* 0x000fe80000100a00 */
[----:B0-----:R-:W2:Y:S04]  /*8ce10*/  LDL.LU R16, [R1+0x7e0] ;  /* 0x0007e00001107983 */ /* 0x001ea80000300800 */
[----:B------:R-:W2:Y:S04]  /*8ce20*/  LDL.LU R17, [R1+0x7e4] ;  /* 0x0007e40001117983 */ /* 0x000ea80000300800 */
[----:B-1----:R-:W3:Y:S04]  /*8ce30*/  LDL.LU R18, [R1+0x7e8] ;  /* 0x0007e80001127983 */ /* 0x002ee80000300800 */
[----:B------:R-:W3:Y:S04]  /*8ce40*/  LDL.LU R19, [R1+0x7ec] ;  /* 0x0007ec0001137983 */ /* 0x000ee80000300800 */
[----:B---3--:R-:W-:Y:S04]  /*8ce50*/  STL.64 [R1+0x81b8], R18 ;  /* 0x0081b81201007387 */ /* 0x008fe80000100a00 */
[----:B--2---:R0:W-:Y:S04]  /*8ce60*/  STL.64 [R1+0x81b0], R16 ;  /* 0x0081b01001007387 */ /* 0x0041e80000100a00 */
[----:B0-----:R-:W2:Y:S04]  /*8ce70*/  LDL.LU R16, [R1+0x7f0] ;  /* 0x0007f00001107983 */ /* 0x001ea80000300800 */
[----:B------:R-:W2:Y:S04]  /*8ce80*/  LDL.LU R17, [R1+0x7f4] ;  /* 0x0007f40001117983 */ /* 0x000ea80000300800 */
[----:B------:R-:W3:Y:S04]  /*8ce90*/  LDL.LU R18, [R1+0x7f8] ;  /* 0x0007f80001127983 */ /* 0x000ee80000300800 */
[----:B------:R-:W3:Y:S04]  /*8cea0*/  LDL.LU R19, [R1+0x7fc] ;  /* 0x0007fc0001137983 */ /* 0x000ee80000300800 */
[----:B---3--:R0:W-:Y:S04]  /*8ceb0*/  STL.64 [R1+0x81c8], R18 ;  /* 0x0081c81201007387 */ /* 0x0081e80000100a00 */
[----:B--2---:R-:W-:Y:S04]  /*8cec0*/  STL.64 [R1+0x81c0], R16 ;  /* 0x0081c01001007387 */ /* 0x004fe80000100a00 */
[----:B0-----:R-:W2:Y:S04]  /*8ced0*/  LDL.64 R18, [R1+0x28] ;  /* 0x0000280001127983 */ /* 0x001ea80000100a00 */
[----:B--2---:R0:W-:Y:S04]  /*8cee0*/  STL.64 [R1+0x81d8], R18 ;  /* 0x0081d81201007387 */ /* 0x0041e80000100a00 */
[----:B0-----:R-:W2:Y:S04]  /*8cef0*/  LDL.64 R18, [R1+0x38] ;  /* 0x0000380001127983 */ /* 0x001ea80000100a00 */
[----:B--2---:R0:W-:Y:S04]  /*8cf00*/  STL.64 [R1+0x81f0], R18 ;  /* 0x0081f01201007387 */ /* 0x0041e80000100a00 */
[----:B0-----:R-:W2:Y:S04]  /*8cf10*/  LDL.64 R18, [R1+0x48] ;  /* 0x0000480001127983 */ /* 0x001ea80000100a00 */
[----:B--2---:R0:W-:Y:S04]  /*8cf20*/  STL.64 [R1+0x8208], R18 ;  /* 0x0082081201007387 */ /* 0x0041e80000100a00 */
[----:B0-----:R-:W2:Y:S01]  /*8cf30*/  LDL.64 R18, [R1+0x58] ;  /* 0x0000580001127983 */ /* 0x001ea20000100a00 */
[----:B------:R-:W-:-:S02]  /*8cf40*/  IMAD.MOV.U32 R4, RZ, RZ, R26 ;  /* 0x000000ffff047224 */ /* 0x000fc400078e001a */
[----:B------:R-:W-:Y:S01]  /*8cf50*/  IMAD.MOV.U32 R3, RZ, RZ, R27 ;  /* 0x000000ffff037224 */ /* 0x000fe200078e001b */
[----:B--2---:R0:W-:Y:S04]  /*8cf60*/  STL.64 [R1+0x8220], R18 ;  /* 0x0082201201007387 */ /* 0x0041e80000100a00 */
[----:B------:R-:W2:Y:S04]  /*8cf70*/  LDL.64 R26, [R1+0x18] ;  /* 0x00001800011a7983 */ /* 0x000ea80000100a00 */
[----:B0-----:R-:W3:Y:S04]  /*8cf80*/  LDL.64 R18, [R1+0x68] ;  /* 0x0000680001127983 */ /* 0x001ee80000100a00 */
[----:B--2---:R0:W-:Y:S04]  /*8cf90*/  STL.64 [R1+0x81d0], R26 ;  /* 0x0081d01a01007387 */ /* 0x0041e80000100a00 */
[----:B------:R-:W2:Y:S04]  /*8cfa0*/  LDL.LU R24, [R1+0x800] ;  /* 0x0008000001187983 */ /* 0x000ea80000300800 */
[----:B------:R-:W2:Y:S04]  /*8cfb0*/  LDL.LU R25, [R1+0x804] ;  /* 0x0008040001197983 */ /* 0x000ea80000300800 */
[----:B0-----:R-:W4:Y:S04]  /*8cfc0*/  LDL.LU R26, [R1+0x808] ;  /* 0x00080800011a7983 */ /* 0x001f280000300800 */
[----:B------:R-:W4:Y:S04]  /*8cfd0*/  LDL.LU R27, [R1+0x80c] ;  /* 0x00080c00011b7983 */ /* 0x000f280000300800 */
[----:B----4-:R-:W-:Y:S04]  /*8cfe0*/  STL.64 [R1+0x81e8], R26 ;  /* 0x0081e81a01007387 */ /* 0x010fe80000100a00 */
[----:B--2---:R0:W-:Y:S04]  /*8cff0*/  STL.64 [R1+0x81e0], R24 ;  /* 0x0081e01801007387 */ /* 0x0041e80000100a00 */
[----:B0-----:R-:W2:Y:S04]  /*8d000*/  LDL.LU R24, [R1+0x810] ;  /* 0x0008100001187983 */ /* 0x001ea80000300800 */
[----:B------:R-:W2:Y:S04]  /*8d010*/  LDL.LU R25, [R1+0x814] ;  /* 0x0008140001197983 */ /* 0x000ea80000300800 */
[----:B------:R-:W4:Y:S04]  /*8d020*/  LDL.LU R26, [R1+0x818] ;  /* 0x00081800011a7983 */ /* 0x000f280000300800 */
        /* <DEDUP_REMOVED lines=17> */
[----:B------:R-:W2:Y:S04]  /*8d140*/  LDL.LU R26, [R1+0x848] ;  /* 0x00084800011a7983 */ /* 0x000ea80000300800 */
[----:B------:R-:W2:Y:S04]  /*8d150*/  LDL.LU R27, [R1+0x84c] ;  /* 0x00084c00011b7983 */ /* 0x000ea80000300800 */
[----:B------:R-:W4:Y:S04]  /*8d160*/  LDL.64 R14, [R1+0x8] ;  /* 0x00000800010e7983 */ /* 0x000f280000100a00 */
[----:B------:R-:W4:Y:S04]  /*8d170*/  LDL.LU R8, [R1+0x7d0] ;  /* 0x0007d00001087983 */ /* 0x000f280000300800 */
[----:B------:R-:W4:Y:S04]  /*8d180*/  LDL.LU R9, [R1+0x7d4] ;  /* 0x0007d40001097983 */ /* 0x000f280000300800 */
[----:B------:R-:W4:Y:S04]  /*8d190*/  LDL.LU R10, [R1+0x7d8] ;  /* 0x0007d800010a7983 */ /* 0x000f280000300800 */
[----:B------:R-:W4:Y:S04]  /*8d1a0*/  LDL.LU R11, [R1+0x7dc] ;  /* 0x0007dc00010b7983 */ /* 0x000f280000300800 */
[----:B------:R-:W-:Y:S04]  /*8d1b0*/  STL [R1+0x7fb4], R3 ;  /* 0x007fb40301007387 */ /* 0x000fe80000100800 */
[----:B------:R-:W-:Y:S01]  /*8d1c0*/  STL [R1+0x7fb0], R4 ;  /* 0x007fb00401007387 */ /* 0x000fe20000100800 */
[----:B---3--:R-:W-:-:S02]  /*8d1d0*/  IMAD.MOV.U32 R28, RZ, RZ, R18 ;  /* 0x000000ffff1c7224 */ /* 0x008fc400078e0012 */
        /* <DEDUP_REMOVED lines=47> */
[----:B------:R-:W2:Y:S02]  /*8d4d0*/  LDL.LU.64 R16, [R1+0x81c0] ;  /* 0x0081c00001107983 */ /* 0x000ea40000300a00 */
[----:B--2---:R-:W-:Y:S06]  /*8d4e0*/  HMMA.16816.F32 R16, R20, R26, R16 ;  /* 0x0000001a1410723c */ /* 0x004fec0000001810 */
[----:B------:R-:W-:-:S02]  /*8d4f0*/  IMAD.MOV.U32 R3, RZ, RZ, R26 ;  /* 0x000000ffff037224 */ /* 0x000fc400078e001a */
[----:B------:R-:W-:-:S15]  /*8d500*/  IMAD.MOV.U32 R25, RZ, RZ, R27 ;  /* 0x000000ffff197224 */ /* 0x000fde00078e001b */
[----:B------:R-:W-:Y:S04]  /*8d510*/  STL.64 [R1+0x7f0], R16 ;  /* 0x0007f01001007387 */ /* 0x000fe80000100a00 */
[----:B------:R0:W-:Y:S04]  /*8d520*/  STL.64 [R1+0x7f8], R18 ;  /* 0x0007f81201007387 */ /* 0x0001e80000100a00 */
[----:B0-----:R-:W2:Y:S04]  /*8d530*/  LDL.LU.64 R18, [R1+0x81b8] ;  /* 0x0081b80001127983 */ /* 0x001ea80000300a00 */
[----:B------:R-:W2:Y:S04]  /*8d540*/  LDL.LU.64 R16, [R1+0x81b0] ;  /* 0x0081b00001107983 */ /* 0x000ea80000300a00 */
[----:B------:R-:W3:Y:S04]  /*8d550*/  LDL.LU.64 R26, [R1+0x81a8] ;  /* 0x0081a800011a7983 */ /* 0x000ee80000300a00 */
[----:B------:R-:W3:Y:S01]  /*8d560*/  LDL.LU R24, [R1+0x81a0] ;  /* 0x0081a00001187983 */ /* 0x000ee20000300800 */
[----:B----4-:R-:W-:-:S02]  /*8d570*/  IMAD.MOV.U32 R5, RZ, RZ, R14 ;  /* 0x000000ffff057224 */ /* 0x010fc400078e000e */
[----:B------:R-:W-:Y:S01]  /*8d580*/  IMAD.MOV.U32 R4, RZ, RZ, R15 ;  /* 0x000000ffff047224 */ /* 0x000fe200078e000f */
[C---:B--2---:R-:W-:Y:S06]  /*8d590*/  HMMA.16816.F32 R16, R20.reuse, R14, R16 ;  /* 0x0000000e1410723c */ /* 0x044fec0000001810 */
[----:B---3--:R-:W-:-:S15]  /*8d5a0*/  HMMA.16816.F32 R8, R20, R26, R8 ;  /* 0x0000001a1408723c */ /* 0x008fde0000001808 */
[----:B------:R-:W-:-:S02]  /*8d5b0*/  NOP ;  /* 0x0000000000007918 */ /* 0x000fc40000000000 */
[----:B------:R-:W-:Y:S04]  /*8d5c0*/  STL.64 [R1+0x7e0], R16 ;  /* 0x0007e01001007387 */ /* 0x000fe80000100a00 */
[----:B------:R0:W-:Y:S04]  /*8d5d0*/  STL.64 [R1+0x7e8], R18 ;  /* 0x0007e81201007387 */ /* 0x0001e80000100a00 */
[----:B0-----:R-:W2:Y:S04]  /*8d5e0*/  LDL.LU.64 R18, [R1+0x8198] ;  /* 0x0081980001127983 */ /* 0x001ea80000300a00 */
[----:B------:R-:W3:Y:S04]  /*8d5f0*/  LDL.LU.64 R16, [R1+0x8190] ;  /* 0x0081900001107983 */ /* 0x000ee80000300a00 */
[----:B------:R-:W4:Y:S04]  /*8d600*/  LDL.LU.64 R14, [R1+0x8188] ;  /* 0x00818800010e7983 */ /* 0x000f280000300a00 */
[----:B------:R-:W3:Y:S04]  /*8d610*/  LDL.LU.64 R12, [R1+0x8180] ;  /* 0x00818000010c7983 */ /* 0x000ee80000300a00 */
[----:B------:R-:W-:Y:S04]  /*8d620*/  STL.64 [R1+0x7d0], R8 ;  /* 0x0007d00801007387 */ /* 0x000fe80000100a00 */
[----:B------:R0:W-:Y:S04]  /*8d630*/  STL.64 [R1+0x7d8], R10 ;  /* 0x0007d80a01007387 */ /* 0x0001e80000100a00 */
[----:B0-----:R-:W2:Y:S04]  /*8d640*/  LDL.LU.64 R10, [R1+0x8178] ;  /* 0x00817800010a7983 */ /* 0x001ea80000300a00 */
[----:B------:R-:W4:Y:S04]  /*8d650*/  LDL.LU.64 R8, [R1+0x8170] ;  /* 0x0081700001087983 */ /* 0x000f280000300a00 */
[----:B------:R-:W-:Y:S04]  /*8d660*/  STL.64 [R1+0x7e38], R26 ;  /* 0x007e381a01007387 */ /* 0x000fe80000100a00 */
[----:B------:R0:W-:Y:S04]  /*8d670*/  STL [R1+0x7e30], R24 ;  /* 0x007e301801007387 */ /* 0x0001e80000100800 */
[----:B------:R1:W-:Y:S04]  /*8d680*/  STL [R1+0x7fd8], R25 ;  /* 0x007fd81901007387 */ /* 0x0003e80000100800 */
[----:B0-----:R-:W2:Y:S04]  /*8d690*/  LDL.LU R24, [R1+0x7c0] ;  /* 0x0007c00001187983 */ /* 0x001ea80000300800 */
[----:B-1----:R-:W2:Y:S04]  /*8d6a0*/  LDL.LU R25, [R1+0x7c4] ;  /* 0x0007c40001197983 */ /* 0x002ea80000300800 */
[----:B------:R-:W2:Y:S04]  /*8d6b0*/  LDL.LU R26, [R1+0x7c8] ;  /* 0x0007c800011a7983 */ /* 0x000ea80000300800 */
[----:B------:R-:W2:Y:S02]  /*8d6c0*/  LDL.LU R27, [R1+0x7cc] ;  /* 0x0007cc00011b7983 */ /* 0x000ea40000300800 */
[----:B--2---:R-:W-:-:S15]  /*8d6d0*/  HMMA.16816.F32 R24, R20, R10, R24 ;  /* 0x0000000a1418723c */ /* 0x004fde0000001818 */
[----:B------:R-:W-:-:S08]  /*8d6e0*/  NOP ;  /* 0x0000000000007918 */ /* 0x000fd00000000000 */
[----:B------:R0:W-:Y:S04]  /*8d6f0*/  STL.64 [R1+0x7c0], R24 ;  /* 0x0007c01801007387 */ /* 0x0001e80000100a00 */
[----:B------:R1:W-:Y:S04]  /*8d700*/  STL.64 [R1+0x7c8], R26 ;  /* 0x0007c81a01007387 */ /* 0x0003e80000100a00 */
[----:B0-----:R-:W2:Y:S04]  /*8d710*/  LDL.LU R24, [R1+0x700] ;  /* 0x0007000001187983 */ /* 0x001ea80000300800 */
[----:B------:R-:W2:Y:S04]  /*8d720*/  LDL.LU R25, [R1+0x704] ;  /* 0x0007040001197983 */ /* 0x000ea80000300800 */
[----:B-1----:R-:W3:Y:S04]  /*8d730*/  LDL.LU R26, [R1+0x708] ;  /* 0x00070800011a7983 */ /* 0x002ee80000300800 */
[----:B------:R-:W3:Y:S04]  /*8d740*/  LDL.LU R27, [R1+0x70c] ;  /* 0x00070c00011b7983 */ /* 0x000ee80000300800 */
[----:B---3--:R0:W-:Y:S04]  /*8d750*/  STL.64 [R1+0x7fe8], R26 ;  /* 0x007fe81a01007387 */ /* 0x0081e80000100a00 */
[----:B--2---:R-:W-:Y:S01]  /*8d760*/  STL.64 [R1+0x7fe0], R24 ;  /* 0x007fe01801007387 */ /* 0x004fe20000100a00 */
[----:B0-----:R-:W-:-:S02]  /*8d770*/  IMAD.MOV.U32 R26, RZ, RZ, R6 ;  /* 0x000000ffff1a7224 */ /* 0x001fc400078e0006 */
[----:B------:R-:W-:Y:S01]  /*8d780*/  IMAD.MOV.U32 R27, RZ, RZ, R7 ;  /* 0x000000ffff1b7224 */ /* 0x000fe200078e0007 */
[----:B------:R-:W2:Y:S04]  /*8d790*/  LDL.LU R6, [R1+0x816c] ;  /* 0x00816c0001067983 */ /* 0x000ea80000300800 */
[----:B------:R-:W3:Y:S04]  /*8d7a0*/  LDL.LU R7, [R1+0x8168] ;  /* 0x0081680001077983 */ /* 0x000ee80000300800 */
[----:B------:R0:W-:Y:S02]  /*8d7b0*/  STL.64 [R1+0x7ff8], R26 ;  /* 0x007ff81a01007387 */ /* 0x0001e40000100a00 */
[----:B0-----:R-:W-:-:S02]  /*8d7c0*/  IMAD.MOV.U32 R26, RZ, RZ, R18 ;  /* 0x000000ffff1a7224 */ /* 0x001fc400078e0012 */
[----:B------:R-:W-:Y:S01]  /*8d7d0*/  IMAD.MOV.U32 R27, RZ, RZ, R19 ;  /* 0x000000ffff1b7224 */ /* 0x000fe200078e0013 */
[----:B------:R-:W2:Y:S04]  /*8d7e0*/  LDL.LU R18, [R1+0x8164] ;  /* 0x0081640001127983 */ /* 0x000ea80000300800 */
[----:B------:R-:W2:Y:S04]  /*8d7f0*/  LDL.LU R19, [R1+0x8160] ;  /* 0x0081600001137983 */ /* 0x000ea80000300800 */
[----:B------:R0:W-:Y:S04]  /*8d800*/  STL.64 [R1+0x8010], R26 ;  /* 0x0080101a01007387 */ /* 0x0001e80000100a00 */
[----:B------:R1:W-:Y:S04]  /*8d810*/  STL.64 [R1+0x7e28], R10 ;  /* 0x007e280a01007387 */ /* 0x0003e80000100a00 */
[----:B----4-:R4:W-:Y:S01]  /*8d820*/  STL.64 [R1+0x7e20], R8 ;  /* 0x007e200801007387 */ /* 0x0109e20000100a00 */
[----:B0-----:R-:W-:-:S02]  /*8d830*/  IMAD.MOV.U32 R26, RZ, RZ, R2 ;  /* 0x000000ffff1a7224 */ /* 0x001fc400078e0002 */
[----:B------:R-:W-:Y:S02]  /*8d840*/  IMAD.MOV.U32 R27, RZ, RZ, R15 ;  /* 0x000000ffff1b7224 */ /* 0x000fe400078e000f */
[----:B-1----:R-:W-:Y:S02]  /*8d850*/  IMAD.MOV.U32 R10, RZ, RZ, R16 ;  /* 0x000000ffff0a7224 */ /* 0x002fe400078e0010 */
[----:B------:R-:W2:Y:S01]  /*8d860*/  LDL.LU R16, [R1+0x815c] ;  /* 0x00815c0001107983 */ /* 0x000ea20000300800 */
[----:B------:R-:W-:-:S03]  /*8d870*/  IMAD.MOV.U32 R11, RZ, RZ, R17 ;  /* 0x000000ffff0b7224 */ /* 0x000fc600078e0011 */
[----:B------:R-:W2:Y:S04]  /*8d880*/  LDL.LU R17, [R1+0x8158] ;  /* 0x0081580001117983 */ /* 0x000ea80000300800 */
[----:B------:R-:W2:Y:S04]  /*8d890*/  LDL.LU R2, [R1+0x8154] ;  /* 0x0081540001027983 */ /* 0x000ea80000300800 */
[----:B------:R-:W2:Y:S04]  /*8d8a0*/  LDL.LU R15, [R1+0x8150] ;  /* 0x00815000010f7983 */ /* 0x000ea80000300800 */
[----:B------:R-:W-:Y:S04]  /*8d8b0*/  STL.64 [R1+0x8028], R26 ;  /* 0x0080281a01007387 */ /* 0x000fe80000100a00 */
[----:B------:R0:W-:Y:S04]  /*8d8c0*/  STL.64 [R1+0x7ff0], R10 ;  /* 0x007ff00a01007387 */ /* 0x0001e80000100a00 */
[----:B----4-:R-:W4:Y:S04]  /*8d8d0*/  LDL.LU R8, [R1+0x710] ;  /* 0x0007100001087983 */ /* 0x010f280000300800 */
[----:B------:R-:W4:Y:S04]  /*8d8e0*/  LDL.LU R9, [R1+0x714] ;  /* 0x0007140001097983 */ /* 0x000f280000300800 */
[----:B0-----:R-:W3:Y:S04]  /*8d8f0*/  LDL.LU R10, [R1+0x718] ;  /* 0x00071800010a7983 */ /* 0x001ee80000300800 */
[----:B------:R-:W3:Y:S01]  /*8d900*/  LDL.LU R11, [R1+0x71c] ;  /* 0x00071c00010b7983 */ /* 0x000ee20000300800 */
[----:B------:R-:W-:-:S02]  /*8d910*/  IMAD.MOV.U32 R26, RZ, RZ, R13 ;  /* 0x000000ffff1a7224 */ /* 0x000fc400078e000d */
[----:B------:R-:W-:Y:S01]  /*8d920*/  IMAD.MOV.U32 R27, RZ, RZ, R14 ;  /* 0x000000ffff1b7224 */ /* 0x000fe200078e000e */
[----:B------:R-:W2:Y:S04]  /*8d930*/  LDL.LU R13, [R1+0x814c] ;  /* 0x00814c00010d7983 */ /* 0x000ea80000300800 */
[----:B------:R-:W2:Y:S04]  /*8d940*/  LDL.LU R14, [R1+0x8148] ;  /* 0x00814800010e7983 */ /* 0x000ea80000300800 */
[----:B------:R-:W-:Y:S04]  /*8d950*/  STL.64 [R1+0x8040], R26 ;  /* 0x0080401a01007387 */ /* 0x000fe80000100a00 */
[----:B---3--:R-:W-:Y:S04]  /*8d960*/  STL.64 [R1+0x8008], R10 ;  /* 0x0080080a01007387 */ /* 0x008fe80000100a00 */
[----:B----4-:R0:W-:Y:S04]  /*8d970*/  STL.64 [R1+0x8000], R8 ;  /* 0x0080000801007387 */ /* 0x0101e80000100a00 */
[----:B0-----:R-:W3:Y:S04]  /*8d980*/  LDL.LU R8, [R1+0x720] ;  /* 0x0007200001087983 */ /* 0x001ee80000300800 */
[----:B------:R-:W3:Y:S04]  /*8d990*/  LDL.LU R9, [R1+0x724] ;  /* 0x0007240001097983 */ /* 0x000ee80000300800 */
[----:B------:R-:W4:Y:S04]  /*8d9a0*/  LDL.LU R10, [R1+0x728] ;  /* 0x00072800010a7983 */ /* 0x000f280000300800 */
[----:B------:R-:W4:Y:S01]  /*8d9b0*/  LDL.LU R11, [R1+0x72c] ;  /* 0x00072c00010b7983 */ /* 0x000f220000300800 */
[----:B------:R-:W-:-:S02]  /*8d9c0*/  IMAD.MOV.U32 R26, RZ, RZ, R0 ;  /* 0x000000ffff1a7224 */ /* 0x000fc400078e0000 */
[----:B------:R-:W-:Y:S01]  /*8d9d0*/  IMAD.MOV.U32 R27, RZ, RZ, R12 ;  /* 0x000000ffff1b7224 */ /* 0x000fe200078e000c */
[----:B------:R-:W2:Y:S04]  /*8d9e0*/  LDL.LU R0, [R1+0x8144] ;  /* 0x0081440001007983 */ /* 0x000ea80000300800 */
[----:B------:R-:W2:Y:S04]  /*8d9f0*/  LDL.LU R12, [R1+0x8140] ;  /* 0x00814000010c7983 */ /* 0x000ea80000300800 */
[----:B------:R-:W-:Y:S04]  /*8da00*/  STL.64 [R1+0x8058], R26 ;  /* 0x0080581a01007387 */ /* 0x000fe80000100a00 */
[----:B----4-:R-:W-:Y:S04]  /*8da10*/  STL.64 [R1+0x8020], R10 ;  /* 0x0080200a01007387 */ /* 0x010fe80000100a00 */
[----:B---3--:R0:W-:Y:S04]  /*8da20*/  STL.64 [R1+0x8018], R8 ;  /* 0x0080180801007387 */ /* 0x0081e80000100a00 */
[----:B0-----:R-:W3:Y:S04]  /*8da30*/  LDL.LU R8, [R1+0x730] ;  /* 0x0007300001087983 */ /* 0x001ee80000300800 */
[----:B------:R-:W3:Y:S04]  /*8da40*/  LDL.LU R9, [R1+0x734] ;  /* 0x0007340001097983 */ /* 0x000ee80000300800 */
[----:B------:R-:W4:Y:S04]  /*8da50*/  LDL.LU R10, [R1+0x738] ;  /* 0x00073800010a7983 */ /* 0x000f280000300800 */
[----:B------:R-:W4:Y:S01]  /*8da60*/  LDL.LU R11, [R1+0x73c] ;  /* 0x00073c00010b7983 */ /* 0x000f220000300800 */
[----:B------:R-:W-:-:S02]  /*8da70*/  IMAD.MOV.U32 R26, RZ, RZ, R7 ;  /* 0x000000ffff1a7224 */ /* 0x000fc400078e0007 */
[----:B--2---:R-:W-:Y:S01]  /*8da80*/  IMAD.MOV.U32 R27, RZ, RZ, R6 ;  /* 0x000000ffff1b7224 */ /* 0x004fe200078e0006 */
        /* <DEDUP_REMOVED lines=10> */
[----:B------:R-:W-:-:S05]  /*8db30*/  IMAD.MOV.U32 R27, RZ, RZ, R18 ;  /* 0x000000ffff1b7224 */ /* 0x000fca00078e0012 */
[----:B------:R-:W-:Y:S04]  /*8db40*/  STL.64 [R1+0x8088], R26 ;  /* 0x0080881a01007387 */ /* 0x000fe80000100a00 */
[----:B----4-:R-:W-:Y:S04]  /*8db50*/  STL.64 [R1+0x8050], R10 ;  /* 0x0080500a01007387 */ /* 0x010fe80000100a00 */
[----:B---3--:R0:W-:Y:S04]  /*8db60*/  STL.64 [R1+0x8048], R8 ;  /* 0x0080480801007387 */ /* 0x0081e80000100a00 */
[----:B0-----:R-:W3:Y:S04]  /*8db70*/  LDL.LU R8, [R1+0x750] ;  /* 0x0007500001087983 */ /* 0x001ee80000300800 */
[----:B------:R-:W3:Y:S01]  /*8db80*/  LDL.LU R9, [R1+0x754] ;  /* 0x0007540001097983 */ /* 0x000ee20000300800 */
[----:B------:R-:W-:Y:S01]  /*8db90*/  MOV R26, R17 ;  /* 0x00000011001a7202 */ /* 0x000fe20000000f00 */
[----:B------:R-:W-:-:S02]  /*8dba0*/  IMAD.MOV.U32 R27, RZ, RZ, R16 ;  /* 0x000000ffff1b7224 */ /* 0x000fc400078e0010 */
[----:B--2---:R-:W-:Y:S02]  /*8dbb0*/  IMAD.MOV.U32 R10, RZ, RZ, R6 ;  /* 0x000000ffff0a7224 */ /* 0x004fe400078e0006 */
[----:B------:R-:W2:Y:S01]  /*8dbc0*/  LDL.LU R6, [R1+0x8134] ;  /* 0x0081340001067983 */ /* 0x000ea20000300800 */
[----:B------:R-:W-:-:S03]  /*8dbd0*/  IMAD.MOV.U32 R11, RZ, RZ, R7 ;  /* 0x000000ffff0b7224 */ /* 0x000fc600078e0007 */
[----:B------:R-:W4:Y:S04]  /*8dbe0*/  LDL.LU R7, [R1+0x8130] ;  /* 0x0081300001077983 */ /* 0x000f280000300800 */
[----:B------:R0:W-:Y:S02]  /*8dbf0*/  STL.64 [R1+0x80a0], R26 ;  /* 0x0080a01a01007387 */ /* 0x0001e40000100a00 */
[----:B0-----:R-:W-:Y:S02]  /*8dc00*/  IMAD.MOV.U32 R26, RZ, RZ, R15 ;  /* 0x000000ffff1a7224 */ /* 0x001fe400078e000f */
[----:B------:R-:W-:-:S05]  /*8dc10*/  IMAD.MOV.U32 R27, RZ, RZ, R2 ;  /* 0x000000ffff1b7224 */ /* 0x000fca00078e0002 */
[----:B------:R-:W-:Y:S04]  /*8dc20*/  STL.64 [R1+0x80b8], R26 ;  /* 0x0080b81a01007387 */ /* 0x000fe80000100a00 */
[----:B------:R-:W-:Y:S04]  /*8dc30*/  STL.64 [R1+0x8068], R10 ;  /* 0x0080680a01007387 */ /* 0x000fe80000100a00 */
[----:B---3--:R0:W-:Y:S04]  /*8dc40*/  STL.64 [R1+0x8060], R8 ;  /* 0x0080600801007387 */ /* 0x0081e80000100a00 */
[----:B0-----:R-:W3:Y:S04]  /*8dc50*/  LDL.LU R8, [R1+0x760] ;  /* 0x0007600001087983 */ /* 0x001ee80000300800 */
[----:B------:R-:W3:Y:S04]  /*8dc60*/  LDL.LU R9, [R1+0x764] ;  /* 0x0007640001097983 */ /* 0x000ee80000300800 */
[----:B------:R-:W2:Y:S04]  /*8dc70*/  LDL.LU R10, [R1+0x768] ;  /* 0x00076800010a7983 */ /* 0x000ea80000300800 */
[----:B------:R-:W2:Y:S01]  /*8dc80*/  LDL.LU R11, [R1+0x76c] ;  /* 0x00076c00010b7983 */ /* 0x000ea20000300800 */
[----:B------:R-:W-:-:S02]  /*8dc90*/  IMAD.MOV.U32 R26, RZ, RZ, R14 ;  /* 0x000000ffff1a7224 */ /* 0x000fc400078e000e */
[----:B------:R-:W-:-:S05]  /*8dca0*/  IMAD.MOV.U32 R27, RZ, RZ, R13 ;  /* 0x000000ffff1b7224 */ /* 0x000fca00078e000d */
[----:B------:R0:W-:Y:S02]  /*8dcb0*/  STL.64 [R1+0x80d0], R26 ;  /* 0x0080d01a01007387 */ /* 0x0001e40000100a00 */
[----:B0-----:R-:W-:Y:S02]  /*8dcc0*/  IMAD.MOV.U32 R26, RZ, RZ, R12 ;  /* 0x000000ffff1a7224 */ /* 0x001fe400078e000c */
[----:B------:R-:W-:Y:S01]  /*8dcd0*/  IMAD.MOV.U32 R27, RZ, RZ, R0 ;  /* 0x000000ffff1b7224 */ /* 0x000fe200078e0000 */
[----:B--2---:R4:W-:Y:S04]  /*8dce0*/  STL.64 [R1+0x8080], R10 ;  /* 0x0080800a01007387 */ /* 0x0049e80000100a00 */
[----:B---3--:R0:W-:Y:S01]  /*8dcf0*/  STL.64 [R1+0x8078], R8 ;  /* 0x0080780801007387 */ /* 0x0081e20000100a00 */
[----:B----4-:R-:W-:-:S02]  /*8dd00*/  IMAD.MOV.U32 R10, RZ, RZ, R7 ;  /* 0x000000ffff0a7224 */ /* 0x010fc400078e0007 */
[----:B------:R-:W-:Y:S01]  /*8dd10*/  IMAD.MOV.U32 R11, RZ, RZ, R6 ;  /* 0x000000ffff0b7224 */ /* 0x000fe200078e0006 */
[----:B0-----:R-:W2:Y:S04]  /*8dd20*/  LDL.LU R8, [R1+0x770] ;  /* 0x0007700001087983 */ /* 0x001ea80000300800 */
[----:B------:R-:W2:Y:S04]  /*8dd30*/  LDL.LU R9, [R1+0x774] ;  /* 0x0007740001097983 */ /* 0x000ea80000300800 */
[----:B------:R-:W3:Y:S04]  /*8dd40*/  LDL.LU R7, [R1+0x812c] ;  /* 0x00812c0001077983 */ /* 0x000ee80000300800 */
[----:B------:R-:W4:Y:S04]  /*8dd50*/  LDL.LU R6, [R1+0x8128] ;  /* 0x0081280001067983 */ /* 0x000f280000300800 */
[----:B------:R-:W4:Y:S04]  /*8dd60*/  LDL.64 R14, [R1+0x1c8] ;  /* 0x0001c800010e7983 */ /* 0x000f280000100a00 */
[----:B------:R0:W-:Y:S04]  /*8dd70*/  STL.64 [R1+0x80f8], R26 ;  /* 0x0080f81a01007387 */ /* 0x0001e80000100a00 */
[----:B------:R-:W2:Y:S04]  /*8dd80*/  LDL.LU R24, [R1+0x3e0] ;  /* 0x0003e00001187983 */ /* 0x000ea80000300800 */
[----:B------:R-:W2:Y:S04]  /*8dd90*/  LDL.LU R25, [R1+0x3e4] ;  /* 0x0003e40001197983 */ /* 0x000ea80000300800 */
[----:B0-----:R-:W3:Y:S04]  /*8dda0*/  LDL.LU R26, [R1+0x3e8] ;  /* 0x0003e800011a7983 */ /* 0x001ee80000300800 */
[----:B------:R-:W3:Y:S04]  /*8ddb0*/  LDL.LU R27, [R1+0x3ec] ;  /* 0x0003ec00011b7983 */ /* 0x000ee80000300800 */
[----:B------:R-:W4:Y:S04]  /*8ddc0*/  LDL.LU R16, [R1+0x7b0] ;  /* 0x0007b00001107983 */ /* 0x000f280000300800 */
[----:B------:R-:W4:Y:S04]  /*8ddd0*/  LDL.LU R17, [R1+0x7b4] ;  /* 0x0007b40001117983 */ /* 0x000f280000300800 */
[----:B------:R-:W4:Y:S04]  /*8dde0*/  LDL.LU R18, [R1+0x7b8] ;  /* 0x0007b80001127983 */ /* 0x000f280000300800 */
[----:B------:R-:W4:Y:S04]  /*8ddf0*/  LDL.LU R19, [R1+0x7bc] ;  /* 0x0007bc0001137983 */ /* 0x000f280000300800 */
[----:B---3--:R-:W-:Y:S04]  /*8de00*/  STL.64 [R1+0x8110], R26 ;  /* 0x0081101a01007387 */ /* 0x008fe80000100a00 */
[----:B--2---:R0:W-:Y:S04]  /*8de10*/  STL.64 [R1+0x8108], R24 ;  /* 0x0081081801007387 */ /* 0x0041e80000100a00 */
[----:B0-----:R-:W2:Y:S04]  /*8de20*/  LDL.LU R24, [R1+0x7a0] ;  /* 0x0007a00001187983 */ /* 0x001ea80000300800 */
[----:B------:R-:W2:Y:S04]  /*8de30*/  LDL.LU R25, [R1+0x7a4] ;  /* 0x0007a40001197983 */ /* 0x000ea80000300800 */
[----:B------:R-:W2:Y:S04]  /*8de40*/  LDL.LU R26, [R1+0x7a8] ;  /* 0x0007a800011a7983 */ /* 0x000ea80000300800 */
[----:B------:R-:W2:Y:S04]  /*8de50*/  LDL.LU R27, [R1+0x7ac] ;  /* 0x0007ac00011b7983 */ /* 0x000ea80000300800 */
[----:B------:R-:W-:Y:S04]  /*8de60*/  STL.64 [R1+0x8098], R10 ;  /* 0x0080980a01007387 */ /* 0x000fe80000100a00 */
[----:B------:R0:W-:Y:S04]  /*8de70*/  STL.64 [R1+0x8090], R8 ;  /* 0x0080900801007387 */ /* 0x0001e80000100a00 */
[----:B0-----:R-:W3:Y:S04]  /*8de80*/  LDL.LU R8, [R1+0x780] ;  /* 0x0007800001087983 */ /* 0x001ee80000300800 */
[----:B------:R-:W3:Y:S04]  /*8de90*/  LDL.LU R9, [R1+0x784] ;  /* 0x0007840001097983 */ /* 0x000ee80000300800 */
[----:B------:R-:W4:Y:S04]  /*8dea0*/  LDL.LU R10, [R1+0x788] ;  /* 0x00078800010a7983 */ /* 0x000f280000300800 */
[----:B------:R-:W4:Y:S04]  /*8deb0*/  LDL.LU R11, [R1+0x78c] ;  /* 0x00078c00010b7983 */ /* 0x000f280000300800 */
[----:B----4-:R0:W-:Y:S04]  /*8dec0*/  STL.64 [R1+0x80b0], R10 ;  /* 0x0080b00a01007387 */ /* 0x0101e80000100a00 */
[----:B---3--:R1:W-:Y:S01]  /*8ded0*/  STL.64 [R1+0x80a8], R8 ;  /* 0x0080a80801007387 */ /* 0x0083e20000100a00 */
[----:B0-----:R-:W-:-:S03]  /*8dee0*/  IMAD.MOV.U32 R10, RZ, RZ, R7 ;  /* 0x000000ffff0a7224 */ /* 0x001fc600078e0007 */
[----:B-1----:R-:W3:Y:S01]  /*8def0*/  LDL.LU R8, [R1+0x790] ;  /* 0x0007900001087983 */ /* 0x002ee20000300800 */
[----:B------:R-:W-:-:S03]  /*8df00*/  IMAD.MOV.U32 R9, RZ, RZ, R6 ;  /* 0x000000ffff097224 */ /* 0x000fc600078e0006 */
[----:B------:R-:W4:Y:S04]  /*8df10*/  LDL.LU R6, [R1+0x8124] ;  /* 0x0081240001067983 */ /* 0x000f280000300800 */
[----:B------:R-:W2:Y:S04]  /*8df20*/  LDL.LU R7, [R1+0x8120] ;  /* 0x0081200001077983 */ /* 0x000ea80000300800 */
[----:B------:R-:W3:Y:S04]  /*8df30*/  LDL.LU R11, [R1+0x79c] ;  /* 0x00079c00010b7983 */ /* 0x000ee80000300800 */
[----:B---3--:R4:W-:Y:S04]  /*8df40*/  STL.64 [R1+0x80c8], R10 ;  /* 0x0080c80a01007387 */ /* 0x0089e80000100a00 */
[----:B------:R0:W-:Y:S01]  /*8df50*/  STL.64 [R1+0x80c0], R8 ;  /* 0x0080c00801007387 */ /* 0x0001e20000100a00 */
[----:B----4-:R-:W-:-:S02]  /*8df60*/  IMAD.MOV.U32 R10, RZ, RZ, R6 ;  /* 0x000000ffff0a7224 */ /* 0x010fc400078e0006 */
[----:B--2---:R-:W-:Y:S01]  /*8df70*/  IMAD.MOV.U32 R11, RZ, RZ, R7 ;  /* 0x000000ffff0b7224 */ /* 0x004fe200078e0007 */
[----:B0-----:R-:W2:Y:S04]  /*8df80*/  LDL.LU R8, [R1+0x3c0] ;  /* 0x0003c00001087983 */ /* 0x001ea80000300800 */
[----:B------:R-:W2:Y:S04]  /*8df90*/  LDL.LU R9, [R1+0x3c4] ;  /* 0x0003c40001097983 */ /* 0x000ea80000300800 */
[----:B------:R-:W3:Y:S04]  /*8dfa0*/  LDL.LU R6, [R1+0x811c] ;  /* 0x00811c0001067983 */ /* 0x000ee80000300800 */
[----:B------:R-:W3:Y:S01]  /*8dfb0*/  LDL.LU R7, [R1+0x8118] ;  /* 0x0081180001077983 */ /* 0x000ee20000300800 */
[----:B------:R-:W-:Y:S03]  /*8dfc0*/  HMMA.16816.F32 R24, R20, R14, R24 ;  /* 0x0000000e1418723c */ /* 0x000fe60000001818 */
[----:B------:R-:W-:Y:S03]  /*8dfd0*/  STL.64 [R1+0x80e0], R10 ;  /* 0x0080e00a01007387 */ /* 0x000fe60000100a00 */
[----:B------:R-:W-:-:S02]  /*8dfe0*/  IMAD.MOV.U32 R2, RZ, RZ, R14 ;  /* 0x000000ffff027224 */ /* 0x000fc400078e000e */
[----:B------:R-:W-:Y:S01]  /*8dff0*/  IMAD.MOV.U32 R0, RZ, RZ, R15 ;  /* 0x000000ffff007224 */ /* 0x000fe200078e000f */
[C---:B---3--:R-:W-:Y:S01]  /*8e000*/  HMMA.16816.F32 R16, R20.reuse, R6, R16 ;  /* 0x000000061410723c */ /* 0x048fe20000001810 */
[----:B--2---:R0:W-:Y:S04]  /*8e010*/  STL.64 [R1+0x80d8], R8 ;  /* 0x0080d80801007387 */ /* 0x0041e80000100a00 */
[----:B0-----:R-:W2:Y:S04]  /*8e020*/  LDL.LU R8, [R1+0x3d0] ;  /* 0x0003d00001087983 */ /* 0x001ea80000300800 */
[----:B------:R-:W2:Y:S04]  /*8e030*/  LDL.LU R9, [R1+0x3d4] ;  /* 0x0003d40001097983 */ /* 0x000ea80000300800 */
[----:B------:R-:W2:Y:S04]  /*8e040*/  LDL.LU R10, [R1+0x3d8] ;  /* 0x0003d800010a7983 */ /* 0x000ea80000300800 */
[----:B------:R-:W2:Y:S04]  /*8e050*/  LDL.LU R11, [R1+0x3dc] ;  /* 0x0003dc00010b7983 */ /* 0x000ea80000300800 */
[----:B------:R-:W-:Y:S04]  /*8e060*/  STL.64 [R1+0x7e40], R6 ;  /* 0x007e400601007387 */ /* 0x000fe80000100a00 */
[----:B------:R-:W-:Y:S04]  /*8e070*/  STL.64 [R1+0x7b0], R16 ;  /* 0x0007b01001007387 */ /* 0x000fe80000100a00 */
[----:B------:R-:W-:Y:S04]  /*8e080*/  STL.64 [R1+0x7b8], R18 ;  /* 0x0007b81201007387 */ /* 0x000fe80000100a00 */
[----:B------:R-:W-:Y:S04]  /*8e090*/  STL.64 [R1+0x7a0], R24 ;  /* 0x0007a01801007387 */ /* 0x000fe80000100a00 */
[----:B------:R0:W-:Y:S04]  /*8e0a0*/  STL.64 [R1+0x7a8], R26 ;  /* 0x0007a81a01007387 */ /* 0x0001e80000100a00 */
[----:B0-----:R-:W3:Y:S04]  /*8e0b0*/  LDL.LU.64 R26, [R1+0x8110] ;  /* 0x00811000011a7983 */ /* 0x001ee80000300a00 */
[----:B------:R-:W3:Y:S04]  /*8e0c0*/  LDL.LU.64 R24, [R1+0x8108] ;  /* 0x0081080001187983 */ /* 0x000ee80000300a00 */
[----:B------:R-:W3:Y:S02]  /*8e0d0*/  LDL.LU.64 R14, [R1+0x8100] ;  /* 0x00810000010e7983 */ /* 0x000ee40000300a00 */
[----:B---3--:R-:W-:Y:S02]  /*8e0e0*/  HMMA.16816.F32 R20, R20, R14, R24 ;  /* 0x0000000e1414723c */ /* 0x008fe40000001818 */
[----:B------:R-:W2:Y:S04]  /*8e0f0*/  LDL.LU.64 R26, [R1+0x80f8] ;  /* 0x0080f800011a7983 */ /* 0x000ea80000300a00 */
[----:B------:R-:W2:Y:S04]  /*8e100*/  LDL.LU.64 R14, [R1+0x80f0] ;  /* 0x0080f000010e7983 */ /* 0x000ea80000300a00 */
[----:B------:R-:W2:-:S13]  /*8e110*/  LDL.LU.64 R12, [R1+0x80e8] ;  /* 0x0080e800010c7983 */ /* 0x000e9a0000300a00 */
[----:B------:R0:W-:Y:S04]  /*8e120*/  STL.64 [R1+0x3e0], R20 ;  /* 0x0003e01401007387 */ /* 0x0001e80000100a00 */
[----:B------:R1:W-:Y:S04]  /*8e130*/  STL.64 [R1+0x3e8], R22 ;  /* 0x0003e81601007387 */ /* 0x0003e80000100a00 */
[----:B0-----:R-:W3:Y:S04]  /*8e140*/  LDL.LU R20, [R1+0x6f0] ;  /* 0x0006f00001147983 */ /* 0x001ee80000300800 */
[----:B------:R-:W3:Y:S04]  /*8e150*/  LDL.LU R21, [R1+0x6f4] ;  /* 0x0006f40001157983 */ /* 0x000ee80000300800 */
[----:B-1----:R-:W3:Y:S04]  /*8e160*/  LDL.LU R22, [R1+0x6f8] ;  /* 0x0006f80001167983 */ /* 0x002ee80000300800 */
[----:B------:R-:W3:Y:S01]  /*8e170*/  LDL.LU R23, [R1+0x6fc] ;  /* 0x0006fc0001177983 */ /* 0x000ee20000300800 */
[----:B--2---:R-:W-:Y:S03]  /*8e180*/  HMMA.16816.F32 R24, R12, R26, R8 ;  /* 0x0000001a0c18723c */ /* 0x004fe60000001808 */
[----:B------:R-:W2:Y:S04]  /*8e190*/  LDL.LU.64 R10, [R1+0x80e0] ;  /* 0x0080e000010a7983 */ /* 0x000ea80000300a00 */
[----:B------:R-:W2:-:S15]  /*8e1a0*/  LDL.LU.64 R8, [R1+0x80d8] ;  /* 0x0080d80001087983 */ /* 0x000e9e0000300a00 */
[----:B------:R-:W-:-:S01]  /*8e1b0*/  NOP ;  /* 0x0000000000007918 */ /* 0x000fc20000000000 */
[----:B------:R-:W-:Y:S04]  /*8e1c0*/  STL.64 [R1+0x3d0], R24 ;  /* 0x0003d01801007387 */ /* 0x000fe80000100a00 */
[----:B------:R0:W-:Y:S04]  /*8e1d0*/  STL.64 [R1+0x3d8], R26 ;  /* 0x0003d81a01007387 */ /* 0x0001e80000100a00 */
[----:B0-----:R-:W2:Y:S01]  /*8e1e0*/  LDL.LU.64 R26, [R1+0x80d0] ;  /* 0x0080d000011a7983 */ /* 0x001ea20000300a00 */
[----:B------:R-:W0:Y:S01]  /*8e1f0*/  S2R R19, SR_TID.X ;  /* 0x0000000000137919 */ /* 0x000e220000002100 */
[----:B--2---:R-:W-:Y:S02]  /*8e200*/  HMMA.16816.F32 R24, R12, R26, R8 ;  /* 0x0000001a0c18723c */ /* 0x004fe40000001808 */
[----:B------:R-:W2:Y:S04]  /*8e210*/  LDL.LU.64 R10, [R1+0x80c8] ;  /* 0x0080c800010a7983 */ /* 0x000ea80000300a00 */
[----:B------:R-:W2:-:S15]  /*8e220*/  LDL.LU.64 R8, [R1+0x80c0] ;  /* 0x0080c00001087983 */ /* 0x000e9e0000300a00 */
[----:B------:R-:W-:-:S02]  /*8e230*/  NOP ;  /* 0x0000000000007918 */ /* 0x000fc40000000000 */
[----:B------:R-:W-:Y:S04]  /*8e240*/  STL.64 [R1+0x3c0], R24 ;  /* 0x0003c01801007387 */ /* 0x000fe80000100a00 */
[----:B------:R1:W-:Y:S04]  /*8e250*/  STL.64 [R1+0x3c8], R26 ;  /* 0x0003c81a01007387 */ /* 0x0003e80000100a00 */
[----:B-1----:R-:W2:Y:S01]  /*8e260*/  LDL.LU.64 R26, [R1+0x80b8] ;  /* 0x0080b800011a7983 */ /* 0x002ea20000300a00 */
[----:B0-----:R-:W-:-:S05]  /*8e270*/  LOP3.LUT R18, R19, 0x7, RZ, 0xc0, !PT ;  /* 0x0000000713127812 */ /* 0x001fca00078ec0ff */
[----:B------:R-:W-:Y:S02]  /*8e280*/  IMAD R17, R18, 0x90, RZ ;  /* 0x0000009012117824 */ /* 0x000fe400078e02ff */
[C---:B------:R-:W-:Y:S02]  /*8e290*/  IMAD.SHL.U32 R18, R19.reuse, 0x40, RZ ;  /* 0x0000004013127824 */ /* 0x040fe400078e00ff */
[----:B------:R-:W-:-:S05]  /*8e2a0*/  IMAD.SHL.U32 R19, R19, 0x2, RZ ;  /* 0x0000000213137824 */ /* 0x000fca00078e00ff */
[----:B------:R-:W-:-:S04]  /*8e2b0*/  LOP3.LUT R19, R17, 0x10, R19, 0x78, !PT ;  /* 0x0000001011137812 */ /* 0x000fc800078e7813 */
[----:B------:R-:W-:-:S04]  /*8e2c0*/  LOP3.LUT R19, R19, 0x400, R18, 0xf8, !PT ;  /* 0x0000040013137812 */ /* 0x000fc800078ef812 */
[----:B------:R-:W-:-:S06]  /*8e2d0*/  LOP3.LUT R19, R19, 0x40, RZ, 0x3c, !PT ;  /* 0x0000004013137812 */ /* 0x000fcc00078e3cff */
[----:B------:R-:W0:Y:S04]  /*8e2e0*/  LDSM.16.MT88.4 R16, [R19+UR4+0x20800] ;  /* 0x020800041310783b */ /* 0x000e280008004200 */
[----:B0-----:R0:W-:Y:S04]  /*8e2f0*/  STL.64 [R1+0x7df0], R18 ;  /* 0x007df01201007387 */ /* 0x0011e80000100a00 */
[----:B------:R-:W-:Y:S04]  /*8e300*/  STL.64 [R1+0x7de8], R16 ;  /* 0x007de81001007387 */ /* 0x000fe80000100a00 */
[----:B0-----:R-:W4:Y:S04]  /*8e310*/  LDL R18, [R1+0xf8] ;  /* 0x0000f80001127983 */ /* 0x001f280000100800 */
[----:B------:R-:W4:Y:S01]  /*8e320*/  LDL R19, [R1+0xfc] ;  /* 0x0000fc0001137983 */ /* 0x000f220000100800 */
[----:B--2---:R-:W-:Y:S03]  /*8e330*/  HMMA.16816.F32 R24, R12, R26, R8 ;  /* 0x0000001a0c18723c */ /* 0x004fe60000001808 */
[----:B------:R-:W2:Y:S04]  /*8e340*/  LDL.LU.64 R10, [R1+0x80b0] ;  /* 0x0080b000010a7983 */ /* 0x000ea80000300a00 */
[----:B------:R-:W2:-:S15]  /*8e350*/  LDL.LU.64 R8, [R1+0x80a8] ;  /* 0x0080a80001087983 */ /* 0x000e9e0000300a00 */
[----:B------:R-:W-:-:S01]  /*8e360*/  NOP ;  /* 0x0000000000007918 */ /* 0x000fc20000000000 */
[----:B------:R-:W-:Y:S04]  /*8e370*/  STL.64 [R1+0x790], R24 ;  /* 0x0007901801007387 */ /* 0x000fe80000100a00 */
        /* <DEDUP_REMOVED lines=52> */
[----:B------:R-:W3:-:S15]  /*8e6c0*/  LDL.LU.64 R10, [R1+0x7ff0] ;  /* 0x007ff000010a7983 */ /* 0x000ede0000300a00 */
[----:B------:R-:W-:-:S06]  /*8e6d0*/  NOP ;  /* 0x0000000000007918 */ /* 0x000fcc0000000000 */
[----:B------:R-:W-:Y:S04]  /*8e6e0*/  STL.64 [R1+0x710], R24 ;  /* 0x0007101801007387 */ /* 0x000fe80000100a00 */
[----:B------:R0:W-:Y:S04]  /*8e6f0*/  STL.64 [R1+0x718], R26 ;  /* 0x0007181a01007387 */ /* 0x0001e80000100a00 */
[----:B0-----:R-:W4:Y:S04]  /*8e700*/  LDL.LU.64 R26, [R1+0x7fe8] ;  /* 0x007fe800011a7983 */ /* 0x001f280000300a00 */
[----:B------:R-:W4:Y:S02]  /*8e710*/  LDL.LU.64 R24, [R1+0x7fe0] ;  /* 0x007fe00001187983 */ /* 0x000f240000300a00 */
[----:B----4-:R-:W-:Y:S02]  /*8e720*/  HMMA.16816.F32 R16, R12, R18, R24 ;  /* 0x000000120c10723c */ /* 0x010fe40000001818 */
[----:B------:R-:W2:-:S15]  /*8e730*/  LDL.LU R25, [R1+0x7fd8] ;  /* 0x007fd80001197983 */ /* 0x000e9e0000300800 */
[----:B------:R-:W-:-:S06]  /*8e740*/  NOP ;  /* 0x0000000000007918 */ /* 0x000fcc0000000000 */
[----:B------:R-:W-:Y:S04]  /*8e750*/  STL.64 [R1+0x700], R16 ;  /* 0x0007001001007387 */ /* 0x000fe80000100a00 */
[----:B------:R3:W-:Y:S04]  /*8e760*/  STL.64 [R1+0x708], R18 ;  /* 0x0007081201007387 */ /* 0x0007e80000100a00 */
[----:B------:R-:W4:Y:S01]  /*8e770*/  LDL.LU R8, [R1+0x600] ;  /* 0x0006000001087983 */ /* 0x000f220000300800 */
[----:B---3--:R-:W-:-:S15]  /*8e780*/  HMMA.16816.F32 R16, R12, R10, R20 ;  /* 0x0000000a0c10723c */ /* 0x008fde0000001814 */
[----:B------:R-:W-:-:S08]  /*8e790*/  NOP ;  /* 0x0000000000007918 */ /* 0x000fd00000000000 */
[----:B------:R-:W-:Y:S04]  /*8e7a0*/  STL.64 [R1+0x6f0], R16 ;  /* 0x0006f01001007387 */ /* 0x000fe80000100a00 */
[----:B------:R-:W-:Y:S04]  /*8e7b0*/  STL.64 [R1+0x6f8], R18 ;  /* 0x0006f81201007387 */ /* 0x000fe80000100a00 */
[----:B------:R-:W4:Y:S04]  /*8e7c0*/  LDL.LU R9, [R1+0x604] ;  /* 0x0006040001097983 */ /* 0x000f280000300800 */
[----:B------:R-:W3:Y:S04]  /*8e7d0*/  LDL.LU R10, [R1+0x608] ;  /* 0x00060800010a7983 */ /* 0x000ee80000300800 */
[----:B------:R-:W3:Y:S01]  /*8e7e0*/  LDL.LU R11, [R1+0x60c] ;  /* 0x00060c00010b7983 */ /* 0x000ee20000300800 */
[----:B------:R-:W-:-:S02]  /*8e7f0*/  IMAD.MOV.U32 R26, RZ, RZ, R5 ;  /* 0x000000ffff1a7224 */ /* 0x000fc400078e0005 */
[----:B------:R-:W-:Y:S01]  /*8e800*/  IMAD.MOV.U32 R27, RZ, RZ, R4 ;  /* 0x000000ffff1b7224 */ /* 0x000fe200078e0004 */
[----:B---3--:R0:W-:Y:S04]  /*8e810*/  STL.64 [R1+0x7e50], R10 ;  /* 0x007e500a01007387 */ /* 0x0081e80000100a00 */
[----:B----4-:R-:W-:Y:S04]  /*8e820*/  STL.64 [R1+0x7e48], R8 ;  /* 0x007e480801007387 */ /* 0x010fe80000100a00 */
[----:B------:R-:W3:Y:S01]  /*8e830*/  LDL.LU R5, [R1+0x7fd4] ;  /* 0x007fd40001057983 */ /* 0x000ee20000300800 */
[----:B0-----:R-:W-:-:S03]  /*8e840*/  IMAD.MOV.U32 R10, RZ, RZ, R3 ;  /* 0x000000ffff0a7224 */ /* 0x001fc600078e0003 */
[----:B------:R-:W4:Y:S01]  /*8e850*/  LDL.LU R4, [R1+0x7fd0] ;  /* 0x007fd00001047983 */ /* 0x000f220000300800 */
[----:B--2---:R-:W-:-:S03]  /*8e860*/  IMAD.MOV.U32 R11, RZ, RZ, R25 ;  /* 0x000000ffff0b7224 */ /* 0x004fc600078e0019 */
[----:B------:R0:W-:Y:S04]  /*8e870*/  STL.64 [R1+0x7e58], R26 ;  /* 0x007e581a01007387 */ /* 0x0001e80000100a00 */
[----:B------:R-:W2:Y:S04]  /*8e880*/  LDL.LU R3, [R1+0x7fcc] ;  /* 0x007fcc0001037983 */ /* 0x000ea80000300800 */
[----:B------:R1:W-:Y:S04]  /*8e890*/  STL.64 [R1+0x7e60], R10 ;  /* 0x007e600a01007387 */ /* 0x0003e80000100a00 */
[----:B------:R-:W3:Y:S04]  /*8e8a0*/  LDL.LU R24, [R1+0x620] ;  /* 0x0006200001187983 */ /* 0x000ee80000300800 */
[----:B------:R-:W3:Y:S04]  /*8e8b0*/  LDL.LU R25, [R1+0x624] ;  /* 0x0006240001197983 */ /* 0x000ee80000300800 */
[----:B0-----:R-:W4:Y:S04]  /*8e8c0*/  LDL.LU R26, [R1+0x628] ;  /* 0x00062800011a7983 */ /* 0x001f280000300800 */
[----:B------:R-:W4:Y:S01]  /*8e8d0*/  LDL.LU R27, [R1+0x62c] ;  /* 0x00062c00011b7983 */ /* 0x000f220000300800 */
[----:B-1----:R-:W-:-:S02]  /*8e8e0*/  IMAD.MOV.U32 R10, RZ, RZ, R28 ;  /* 0x000000ffff0a7224 */ /* 0x002fc400078e001c */
[----:B------:R-:W-:Y:S01]  /*8e8f0*/  IMAD.MOV.U32 R11, RZ, RZ, R29 ;  /* 0x000000ffff0b7224 */ /* 0x000fe200078e001d */
[----:B----4-:R-:W-:Y:S04]  /*8e900*/  STL.64 [R1+0x7e70], R26 ;  /* 0x007e701a01007387 */ /* 0x010fe80000100a00 */
[----:B---3--:R0:W-:Y:S04]  /*8e910*/  STL.64 [R1+0x7e68], R24 ;  /* 0x007e681801007387 */ /* 0x0081e80000100a00 */
[----:B------:R-:W3:Y:S04]  /*8e920*/  LDL.LU R28, [R1+0x7fc8] ;  /* 0x007fc800011c7983 */ /* 0x000ee80000300800 */
[----:B------:R-:W4:Y:S04]  /*8e930*/  LDL.LU R29, [R1+0x7fc4] ;  /* 0x007fc400011d7983 */ /* 0x000f280000300800 */
[----:B------:R1:W-:Y:S04]  /*8e940*/  STL.64 [R1+0x7e78], R10 ;  /* 0x007e780a01007387 */ /* 0x0003e80000100a00 */
[----:B0-----:R-:W2:Y:S04]  /*8e950*/  LDL.LU R24, [R1+0x630] ;  /* 0x0006300001187983 */ /* 0x001ea80000300800 */
[----:B------:R-:W2:Y:S04]  /*8e960*/  LDL.LU R25, [R1+0x634] ;  /* 0x0006340001197983 */ /* 0x000ea80000300800 */
[----:B------:R-:W3:Y:S04]  /*8e970*/  LDL.LU R26, [R1+0x638] ;  /* 0x00063800011a7983 */ /* 0x000ee80000300800 */
[----:B------:R-:W3:Y:S01]  /*8e980*/  LDL.LU R27, [R1+0x63c] ;  /* 0x00063c00011b7983 */ /* 0x000ee20000300800 */
[----:B-1----:R-:W-:-:S02]  /*8e990*/  IMAD.MOV.U32 R10, RZ, RZ, R4 ;  /* 0x000000ffff0a7224 */ /* 0x002fc400078e0004 */
[----:B------:R-:W-:Y:S01]  /*8e9a0*/  IMAD.MOV.U32 R11, RZ, RZ, R5 ;  /* 0x000000ffff0b7224 */ /* 0x000fe200078e0005 */
[----:B---3--:R-:W-:Y:S04]  /*8e9b0*/  STL.64 [R1+0x7e88], R26 ;  /* 0x007e881a01007387 */ /* 0x008fe80000100a00 */
[----:B--2---:R0:W-:Y:S04]  /*8e9c0*/  STL.64 [R1+0x7e80], R24 ;  /* 0x007e801801007387 */ /* 0x0041e80000100a00 */
[----:B------:R-:W2:Y:S04]  /*8e9d0*/  LDL.LU R4, [R1+0x7fc0] ;  /* 0x007fc00001047983 */ /* 0x000ea80000300800 */
[----:B------:R-:W3:Y:S04]  /*8e9e0*/  LDL.LU R5, [R1+0x7fbc] ;  /* 0x007fbc0001057983 */ /* 0x000ee80000300800 */
[----:B------:R1:W-:Y:S04]  /*8e9f0*/  STL.64 [R1+0x7e90], R10 ;  /* 0x007e900a01007387 */ /* 0x0003e80000100a00 */
[----:B0-----:R-:W4:Y:S04]  /*8ea00*/  LDL.LU R24, [R1+0x640] ;  /* 0x0006400001187983 */ /* 0x001f280000300800 */
[----:B------:R-:W4:Y:S04]  /*8ea10*/  LDL.LU R25, [R1+0x644] ;  /* 0x0006440001197983 */ /* 0x000f280000300800 */
[----:B------:R-:W2:Y:S04]  /*8ea20*/  LDL.LU R26, [R1+0x648] ;  /* 0x00064800011a7983 */ /* 0x000ea80000300800 */
[----:B------:R-:W2:Y:S01]  /*8ea30*/  LDL.LU R27, [R1+0x64c] ;  /* 0x00064c00011b7983 */ /* 0x000ea20000300800 */
[----:B-1----:R-:W-:-:S02]  /*8ea40*/  IMAD.MOV.U32 R10, RZ, RZ, R28 ;  /* 0x000000ffff0a7224 */ /* 0x002fc400078e001c */
[----:B------:R-:W-:Y:S01]  /*8ea50*/  IMAD.MOV.U32 R11, RZ, RZ, R3 ;  /* 0x000000ffff0b7224 */ /* 0x000fe200078e0003 */
[----:B--2---:R-:W-:Y:S04]  /*8ea60*/  STL.64 [R1+0x7ea0], R26 ;  /* 0x007ea01a01007387 */ /* 0x004fe80000100a00 */
[----:B----4-:R-:W-:Y:S04]  /*8ea70*/  STL.64 [R1+0x7e98], R24 ;  /* 0x007e981801007387 */ /* 0x010fe80000100a00 */
[----:B------:R-:W2:Y:S04]  /*8ea80*/  LDL.LU R28, [R1+0x7fb8] ;  /* 0x007fb800011c7983 */ /* 0x000ea80000300800 */
[----:B------:R-:W4:Y:S04]  /*8ea90*/  LDL.LU R3, [R1+0x7fb4] ;  /* 0x007fb40001037983 */ /* 0x000f280000300800 */
[----:B------:R0:W-:Y:S02]  /*8eaa0*/  STL.64 [R1+0x7ea8], R10 ;  /* 0x007ea80a01007387 */ /* 0x0001e40000100a00 */
[----:B0-----:R-:W-:-:S02]  /*8eab0*/  IMAD.MOV.U32 R10, RZ, RZ, R4 ;  /* 0x000000ffff0a7224 */ /* 0x001fc400078e0004 */
[----:B------:R-:W-:Y:S01]  /*8eac0*/  IMAD.MOV.U32 R11, RZ, RZ, R29 ;  /* 0x000000ffff0b7224 */ /* 0x000fe200078e001d */
[----:B------:R-:W4:Y:S04]  /*8ead0*/  LDL.LU R4, [R1+0x7fb0] ;  /* 0x007fb00001047983 */ /* 0x000f280000300800 */
[----:B------:R-:W4:Y:S04]  /*8eae0*/  LDL.LU R29, [R1+0x7fac] ;  /* 0x007fac00011d7983 */ /* 0x000f280000300800 */
[----:B------:R3:W-:Y:S04]  /*8eaf0*/  STL.64 [R1+0x7ec0], R10 ;  /* 0x007ec00a01007387 */ /* 0x0007e80000100a00 */
[----:B------:R-:W4:Y:S04]  /*8eb00*/  LDL.LU R24, [R1+0x650] ;  /* 0x0006500001187983 */ /* 0x000f280000300800 */
[----:B------:R-:W4:Y:S04]  /*8eb10*/  LDL.LU R25, [R1+0x654] ;  /* 0x0006540001197983 */ /* 0x000f280000300800 */
[----:B------:R-:W4:Y:S04]  /*8eb20*/  LDL.LU R26, [R1+0x658] ;  /* 0x00065800011a7983 */ /* 0x000f280000300800 */
[----:B------:R-:W4:Y:S01]  /*8eb30*/  LDL.LU R27, [R1+0x65c] ;  /* 0x00065c00011b7983 */ /* 0x000f220000300800 */
[----:B---3--:R-:W-:-:S02]  /*8eb40*/  IMAD.MOV.U32 R11, RZ, RZ, R5 ;  /* 0x000000ffff0b7224 */ /* 0x008fc400078e0005 */
[----:B--2---:R-:W-:Y:S02]  /*8eb50*/  IMAD.MOV.U32 R10, RZ, RZ, R28 ;  /* 0x000000ffff0a7224 */ /* 0x004fe400078e001c */
[----:B------:R-:W2:Y:S04]  /*8eb60*/  LDL.LU R28, [R1+0x7fa8] ;  /* 0x007fa800011c7983 */ /* 0x000ea80000300800 */
[----:B------:R-:W3:Y:S04]  /*8eb70*/  LDL.LU R5, [R1+0x7fa4] ;  /* 0x007fa40001057983 */ /* 0x000ee80000300800 */
[----:B------:R-:W-:Y:S04]  /*8eb80*/  STL.64 [R1+0x7ed8], R10 ;  /* 0x007ed80a01007387 */ /* 0x000fe80000100a00 */
[----:B----4-:R-:W-:Y:S04]  /*8eb90*/  STL.64 [R1+0x7eb8], R26 ;  /* 0x007eb81a01007387 */ /* 0x010fe80000100a00 */
[----:B------:R0:W-:Y:S04]  /*8eba0*/  STL.64 [R1+0x7eb0], R24 ;  /* 0x007eb01801007387 */ /* 0x0001e80000100a00 */
[----:B0-----:R-:W4:Y:S04]  /*8ebb0*/  LDL.LU R24, [R1+0x660] ;  /* 0x0006600001187983 */ /* 0x001f280000300800 */
[----:B------:R-:W4:Y:S04]  /*8ebc0*/  LDL.LU R25, [R1+0x664] ;  /* 0x0006640001197983 */ /* 0x000f280000300800 */
[----:B------:R-:W2:Y:S04]  /*8ebd0*/  LDL.LU R26, [R1+0x668] ;  /* 0x00066800011a7983 */ /* 0x000ea80000300800 */
[----:B------:R-:W2:Y:S01]  /*8ebe0*/  LDL.LU R27, [R1+0x66c] ;  /* 0x00066c00011b7983 */ /* 0x000ea20000300800 */
[----:B------:R-:W-:-:S02]  /*8ebf0*/  IMAD.MOV.U32 R10, RZ, RZ, R4 ;  /* 0x000000ffff0a7224 */ /* 0x000fc400078e0004 */
[----:B------:R-:W-:Y:S01]  /*8ec00*/  IMAD.MOV.U32 R11, RZ, RZ, R3 ;  /* 0x000000ffff0b7224 */ /* 0x000fe200078e0003 */
[----:B------:R-:W3:Y:S04]  /*8ec10*/  LDL.LU R4, [R1+0x7fa0] ;  /* 0x007fa00001047983 */ /* 0x000ee80000300800 */
[----:B------:R-:W3:Y:S04]  /*8ec20*/  LDL.LU R3, [R1+0x7f9c] ;  /* 0x007f9c0001037983 */ /* 0x000ee80000300800 */
[----:B------:R-:W-:Y:S04]  /*8ec30*/  STL.64 [R1+0x7ef0], R10 ;  /* 0x007ef00a01007387 */ /* 0x000fe80000100a00 */
[----:B--2---:R-:W-:Y:S04]  /*8ec40*/  STL.64 [R1+0x7ed0], R26 ;  /* 0x007ed01a01007387 */ /* 0x004fe80000100a00 */
[----:B----4-:R0:W-:Y:S04]  /*8ec50*/  STL.64 [R1+0x7ec8], R24 ;  /* 0x007ec81801007387 */ /* 0x0101e80000100a00 */
[----:B0-----:R-:W2:Y:S04]  /*8ec60*/  LDL.LU R24, [R1+0x670] ;  /* 0x0006700001187983 */ /* 0x001ea80000300800 */
[----:B------:R-:W2:Y:S04]  /*8ec70*/  LDL.LU R25, [R1+0x674] ;  /* 0x0006740001197983 */ /* 0x000ea80000300800 */
[----:B------:R-:W4:Y:S04]  /*8ec80*/  LDL.LU R26, [R1+0x678] ;  /* 0x00067800011a7983 */ /* 0x000f280000300800 */
[----:B------:R-:W4:Y:S01]  /*8ec90*/  LDL.LU R27, [R1+0x67c] ;  /* 0x00067c00011b7983 */ /* 0x000f220000300800 */
[----:B------:R-:W-:-:S02]  /*8eca0*/  IMAD.MOV.U32 R10, RZ, RZ, R28 ;  /* 0x000000ffff0a7224 */ /* 0x000fc400078e001c */
[----:B------:R-:W-:Y:S01]  /*8ecb0*/  IMAD.MOV.U32 R11, RZ, RZ, R29 ;  /* 0x000000ffff0b7224 */ /* 0x000fe200078e001d */
[----:B------:R-:W3:Y:S04]  /*8ecc0*/  LDL.LU R28, [R1+0x7f98] ;  /* 0x007f9800011c7983 */ /* 0x000ee80000300800 */
[----:B------:R-:W3:Y:S04]  /*8ecd0*/  LDL.LU R29, [R1+0x7f94] ;  /* 0x007f9400011d7983 */ /* 0x000ee80000300800 */
[----:B------:R-:W-:Y:S04]  /*8ece0*/  STL.64 [R1+0x7f08], R10 ;  /* 0x007f080a01007387 */ /* 0x000fe80000100a00 */
[----:B----4-:R-:W-:Y:S04]  /*8ecf0*/  STL.64 [R1+0x7ee8], R26 ;  /* 0x007ee81a01007387 */ /* 0x010fe80000100a00 */
[----:B--2---:R0:W-:Y:S04]  /*8ed00*/  STL.64 [R1+0x7ee0], R24 ;  /* 0x007ee01801007387 */ /* 0x0041e80000100a00 */
[----:B0-----:R-:W2:Y:S04]  /*8ed10*/  LDL.LU R24, [R1+0x680] ;  /* 0x0006800001187983 */ /* 0x001ea80000300800 */
[----:B------:R-:W2:Y:S04]  /*8ed20*/  LDL.LU R25, [R1+0x684] ;  /* 0x0006840001197983 */ /* 0x000ea80000300800 */
[----:B------:R-:W4:Y:S04]  /*8ed30*/  LDL.LU R26, [R1+0x688] ;  /* 0x00068800011a7983 */ /* 0x000f280000300800 */
[----:B------:R-:W4:Y:S01]  /*8ed40*/  LDL.LU R27, [R1+0x68c] ;  /* 0x00068c00011b7983 */ /* 0x000f220000300800 */
[----:B---3--:R-:W-:-:S02]  /*8ed50*/  IMAD.MOV.U32 R10, RZ, RZ, R4 ;  /* 0x000000ffff0a7224 */ /* 0x008fc400078e0004 */
        /* <DEDUP_REMOVED lines=10> */
[----:B------:R-:W-:-:S02]  /*8ee00*/  IMAD.MOV.U32 R10, RZ, RZ, R28 ;  /* 0x000000ffff0a7224 */ /* 0x000fc400078e001c */
[----:B------:R-:W-:Y:S01]  /*8ee10*/  IMAD.MOV.U32 R11, RZ, RZ, R3 ;  /* 0x000000ffff0b7224 */ /* 0x000fe200078e0003 */
[----:B------:R-:W2:Y:S04]  /*8ee20*/  LDL.LU R28, [R1+0x7f88] ;  /* 0x007f8800011c7983 */ /* 0x000ea80000300800 */
[----:B------:R-:W2:Y:S04]  /*8ee30*/  LDL.LU R3, [R1+0x7f84] ;  /* 0x007f840001037983 */ /* 0x000ea80000300800 */
[----:B------:R3:W-:Y:S02]  /*8ee40*/  STL.64 [R1+0x7f38], R10 ;  /* 0x007f380a01007387 */ /* 0x0007e40000100a00 */
[----:B---3--:R-:W-:-:S02]  /*8ee50*/  IMAD.MOV.U32 R10, RZ, RZ, R4 ;  /* 0x000000ffff0a7224 */ /* 0x008fc400078e0004 */
[----:B------:R-:W-:Y:S01]  /*8ee60*/  IMAD.MOV.U32 R11, RZ, RZ, R29 ;  /* 0x000000ffff0b7224 */ /* 0x000fe200078e001d */
        /* <DEDUP_REMOVED lines=9> */
[----:B------:R-:W-:-:S05]  /*8ef00*/  IMAD.MOV.U32 R11, RZ, RZ, R5 ;  /* 0x000000ffff0b7224 */ /* 0x000fca00078e0005 */
[----:B------:R-:W-:Y:S04]  /*8ef10*/  STL.64 [R1+0x7f68], R10 ;  /* 0x007f680a01007387 */ /* 0x000fe80000100a00 */
        /* <DEDUP_REMOVED lines=17> */
[----:B------:R-:W4:Y:S01]  /*8f030*/  LDL.LU R27, [R1+0x6dc] ;  /* 0x0006dc00011b7983 */ /* 0x000f220000300800 */
[----:B---3--:R-:W-:-:S03]  /*8f040*/  IMAD.MOV.U32 R10, RZ, RZ, R4 ;  /* 0x000000ffff0a7224 */ /* 0x008fc600078e0004 */
[----:B----4-:R-:W-:Y:S04]  /*8f050*/  STL.64 [R1+0x7f78], R26 ;  /* 0x007f781a01007387 */ /* 0x010fe80000100a00 */
[----:B--2---:R0:W-:Y:S04]  /*8f060*/  STL.64 [R1+0x7f70], R24 ;  /* 0x007f701801007387 */ /* 0x0041e80000100a00 */
[----:B0-----:R-:W2:Y:S04]  /*8f070*/  LDL.LU R24, [R1+0x6e0] ;  /* 0x0006e00001187983 */ /* 0x001ea80000300800 */
[----:B------:R-:W2:Y:S04]  /*8f080*/  LDL.LU R25, [R1+0x6e4] ;  /* 0x0006e40001197983 */ /* 0x000ea80000300800 */
[----:B------:R-:W2:Y:S04]  /*8f090*/  LDL.LU R26, [R1+0x6e8] ;  /* 0x0006e800011a7983 */ /* 0x000ea80000300800 */
[----:B------:R-:W2:Y:S04]  /*8f0a0*/  LDL.LU R27, [R1+0x6ec] ;  /* 0x0006ec00011b7983 */ /* 0x000ea80000300800 */
[----:B------:R-:W3:Y:S04]  /*8f0b0*/  LDL.LU R4, [R1+0x610] ;  /* 0x0006100001047983 */ /* 0x000ee80000300800 */
[----:B------:R-:W3:Y:S04]  /*8f0c0*/  LDL.LU R5, [R1+0x614] ;  /* 0x0006140001057983 */ /* 0x000ee80000300800 */
[----:B------:R-:W3:Y:S04]  /*8f0d0*/  LDL.LU R6, [R1+0x618] ;  /* 0x0006180001067983 */ /* 0x000ee80000300800 */
[----:B------:R-:W3:Y:S04]  /*8f0e0*/  LDL.LU R7, [R1+0x61c] ;  /* 0x00061c0001077983 */ /* 0x000ee80000300800 */
[----:B------:R-:W4:Y:S04]  /*8f0f0*/  LDL.LU R16, [R1+0x5e0] ;  /* 0x0005e00001107983 */ /* 0x000f280000300800 */
[----:B------:R-:W4:Y:S04]  /*8f100*/  LDL.LU R17, [R1+0x5e4] ;  /* 0x0005e40001117983 */ /* 0x000f280000300800 */
[----:B------:R-:W3:Y:S04]  /*8f110*/  LDL.LU R18, [R1+0x5e8] ;  /* 0x0005e80001127983 */ /* 0x000ee80000300800 */
[----:B------:R-:W3:Y:S01]  /*8f120*/  LDL.LU R19, [R1+0x5ec] ;  /* 0x0005ec0001137983 */ /* 0x000ee20000300800 */
[----:B------:R-:W-:-:S03]  /*8f130*/  IMAD.MOV.U32 R11, RZ, RZ, R3 ;  /* 0x000000ffff0b7224 */ /* 0x000fc600078e0003 */
[----:B------:R-:W4:Y:S04]  /*8f140*/  LDL.LU R20, [R1+0x5f0] ;  /* 0x0005f00001147983 */ /* 0x000f280000300800 */
[----:B------:R-:W4:Y:S04]  /*8f150*/  LDL.LU R21, [R1+0x5f4] ;  /* 0x0005f40001157983 */ /* 0x000f280000300800 */
[----:B------:R-:W4:Y:S04]  /*8f160*/  LDL.LU R22, [R1+0x5f8] ;  /* 0x0005f80001167983 */ /* 0x000f280000300800 */
[----:B------:R-:W4:Y:S01]  /*8f170*/  LDL.LU R23, [R1+0x5fc] ;  /* 0x0005fc0001177983 */ /* 0x000f220000300800 */
[----:B--2---:R-:W-:Y:S03]  /*8f180*/  HMMA.16816.F32 R8, R12, R10, R24 ;  /* 0x0000000a0c08723c */ /* 0x004fe60000001818 */
[----:B---3--:R0:W-:Y:S04]  /*8f190*/  STL.64 [R1+0x7e00], R18 ;  /* 0x007e001201007387 */ /* 0x0081e80000100a00 */
[----:B----4-:R1:W-:Y:S01]  /*8f1a0*/  STL.64 [R1+0x7df8], R16 ;  /* 0x007df81001007387 */ /* 0x0103e20000100a00 */
[----:B0-----:R-:W-:Y:S01]  /*8f1b0*/  IMAD.MOV.U32 R18, RZ, RZ, R2 ;  /* 0x000000ffff127224 */ /* 0x001fe200078e0002 */
[----:B------:R-:W-:-:S05]  /*8f1c0*/  MOV R19, R0 ;  /* 0x0000000000137202 */ /* 0x000fca0000000f00 */
[----:B------:R0:W-:Y:S04]  /*8f1d0*/  STL.64 [R1+0x7e18], R18 ;  /* 0x007e181201007387 */ /* 0x0001e80000100a00 */
[----:B-1----:R-:W2:Y:S04]  /*8f1e0*/  LDL.LU R16, [R1+0x9a0] ;  /* 0x0009a00001107983 */ /* 0x002ea80000300800 */
[----:B------:R-:W2:Y:S04]  /*8f1f0*/  LDL.LU R17, [R1+0x9a4] ;  /* 0x0009a40001117983 */ /* 0x000ea80000300800 */
[----:B0-----:R-:W2:Y:S04]  /*8f200*/  LDL.LU R18, [R1+0x9a8] ;  /* 0x0009a80001127983 */ /* 0x001ea80000300800 */
[----:B------:R-:W2:Y:S04]  /*8f210*/  LDL.LU R19, [R1+0x9ac] ;  /* 0x0009ac0001137983 */ /* 0x000ea80000300800 */
[----:B------:R-:W3:Y:S04]  /*8f220*/  LDL.LU.64 R26, [R1+0x7f78] ;  /* 0x007f7800011a7983 */ /* 0x000ee80000300a00 */
[----:B------:R-:W3:Y:S04]  /*8f230*/  LDL.LU.64 R24, [R1+0x7f70] ;  /* 0x007f700001187983 */ /* 0x000ee80000300a00 */
[----:B------:R-:W-:Y:S04]  /*8f240*/  STL.64 [R1+0x6e0], R8 ;  /* 0x0006e00801007387 */ /* 0x000fe80000100a00 */
[----:B------:R0:W-:Y:S04]  /*8f250*/  STL.64 [R1+0x6e8], R10 ;  /* 0x0006e80a01007387 */ /* 0x0001e80000100a00 */
[----:B0-----:R-:W3:Y:S02]  /*8f260*/  LDL.LU.64 R10, [R1+0x7f68] ;  /* 0x007f6800010a7983 */ /* 0x001ee40000300a00 */
[----:B---3--:R-:W-:Y:S02]  /*8f270*/  HMMA.16816.F32 R8, R12, R10, R24 ;  /* 0x0000000a0c08723c */ /* 0x008fe40000001818 */
[----:B------:R-:W3:Y:S04]  /*8f280*/  LDL.LU.64 R26, [R1+0x7f60] ;  /* 0x007f6000011a7983 */ /* 0x000ee80000300a00 */
[----:B------:R-:W3:-:S15]  /*8f290*/  LDL.LU.64 R24, [R1+0x7f58] ;  /* 0x007f580001187983 */ /* 0x000ede0000300a00 */
[----:B------:R-:W-:-:S02]  /*8f2a0*/  NOP ;  /* 0x0000000000007918 */ /* 0x000fc40000000000 */
        /* <DEDUP_REMOVED lines=74> */
[----:B------:R-:W3:-:S15]  /*8f750*/  LDL.LU.64 R26, [R1+0x7e58] ;  /* 0x007e5800011a7983 */ /* 0x000ede0000300a00 */
[----:B------:R-:W-:-:S06]  /*8f760*/  NOP ;  /* 0x0000000000007918 */ /* 0x000fcc0000000000 */
[----:B------:R-:W-:Y:S04]  /*8f770*/  STL.64 [R1+0x620], R8 ;  /* 0x0006200801007387 */ /* 0x000fe80000100a00 */
[----:B------:R0:W-:Y:S04]  /*8f780*/  STL.64 [R1+0x628], R10 ;  /* 0x0006280a01007387 */ /* 0x0001e80000100a00 */
[----:B0-----:R-:W4:Y:S04]  /*8f790*/  LDL.LU.64 R10, [R1+0x7e50] ;  /* 0x007e5000010a7983 */ /* 0x001f280000300a00 */
[----:B------:R-:W4:Y:S01]  /*8f7a0*/  LDL.LU.64 R8, [R1+0x7e48] ;  /* 0x007e480001087983 */ /* 0x000f220000300a00 */
[----:B---3--:R-:W-:Y:S03]  /*8f7b0*/  HMMA.16816.F32 R24, R12, R26, R4 ;  /* 0x0000001a0c18723c */ /* 0x008fe60000001804 */
[----:B------:R-:W2:-:S15]  /*8f7c0*/  LDL.LU.64 R6, [R1+0x7e40] ;  /* 0x007e400001067983 */ /* 0x000e9e0000300a00 */
[----:B------:R-:W-:-:S05]  /*8f7d0*/  NOP ;  /* 0x0000000000007918 */ /* 0x000fca0000000000 */
[----:B------:R-:W-:Y:S04]  /*8f7e0*/  STL.64 [R1+0x610], R24 ;  /* 0x0006101801007387 */ /* 0x000fe80000100a00 */
[----:B------:R0:W-:Y:S04]  /*8f7f0*/  STL.64 [R1+0x618], R26 ;  /* 0x0006181a01007387 */ /* 0x0001e80000100a00 */
[----:B0-----:R-:W4:Y:S04]  /*8f800*/  LDL.LU.64 R26, [R1+0x7e38] ;  /* 0x007e3800011a7983 */ /* 0x001f280000300a00 */
[----:B------:R-:W3:Y:S01]  /*8f810*/  LDL.LU R24, [R1+0x7e30] ;  /* 0x007e300001187983 */ /* 0x000ee20000300800 */
[----:B----4-:R-:W-:-:S15]  /*8f820*/  HMMA.16816.F32 R8, R12, R26, R8 ;  /* 0x0000001a0c08723c */ /* 0x010fde0000001808 */
[----:B------:R-:W-:-:S08]  /*8f830*/  NOP ;  /* 0x0000000000007918 */ /* 0x000fd00000000000 */
[----:B------:R-:W-:Y:S04]  /*8f840*/  STL.64 [R1+0x600], R8 ;  /* 0x0006000801007387 */ /* 0x000fe80000100a00 */
[----:B------:R0:W-:Y:S04]  /*8f850*/  STL.64 [R1+0x608], R10 ;  /* 0x0006080a01007387 */ /* 0x0001e80000100a00 */
[----:B0-----:R-:W4:Y:S04]  /*8f860*/  LDL.LU.64 R10, [R1+0x7e28] ;  /* 0x007e2800010a7983 */ /* 0x001f280000300a00 */
[----:B------:R-:W4:Y:S01]  /*8f870*/  LDL.LU.64 R8, [R1+0x7e20] ;  /* 0x007e200001087983 */ /* 0x000f220000300a00 */
[----:B------:R-:W0:Y:S03]  /*8f880*/  S2R R0, SR_TID.X ;  /* 0x0000000000007919 */ /* 0x000e260000002100 */
[----:B------:R-:W-:Y:S04]  /*8f890*/  STL.64 [R1+0x7e10], R26 ;  /* 0x007e101a01007387 */ /* 0x000fe80000100a00 */
[----:B---3--:R1:W-:Y:S04]  /*8f8a0*/  STL [R1+0x7e08], R24 ;  /* 0x007e081801007387 */ /* 0x0083e80000100800 */
[----:B-1----:R-:W3:Y:S04]  /*8f8b0*/  LDL.LU R24, [R1+0x990] ;  /* 0x0009900001187983 */ /* 0x002ee80000300800 */
[----:B------:R-:W3:Y:S04]  /*8f8c0*/  LDL.LU R25, [R1+0x994] ;  /* 0x0009940001197983 */ /* 0x000ee80000300800 */
[----:B------:R-:W3:Y:S04]  /*8f8d0*/  LDL.LU R26, [R1+0x998] ;  /* 0x00099800011a7983 */ /* 0x000ee80000300800 */
[----:B------:R-:W3:Y:S01]  /*8f8e0*/  LDL.LU R27, [R1+0x99c] ;  /* 0x00099c00011b7983 */ /* 0x000ee20000300800 */
[----:B0-----:R-:W-:-:S05]  /*8f8f0*/  LOP3.LUT R5, R0, 0x7, RZ, 0xc0, !PT ;  /* 0x0000000700057812 */ /* 0x001fca00078ec0ff */
[----:B------:R-:W-:Y:S02]  /*8f900*/  IMAD R4, R5, 0x90, RZ ;  /* 0x0000009005047824 */ /* 0x000fe400078e02ff */
[C---:B------:R-:W-:Y:S02]  /*8f910*/  IMAD.SHL.U32 R5, R0.reuse, 0x40, RZ ;  /* 0x0000004000057824 */ /* 0x040fe400078e00ff */
[----:B------:R-:W-:-:S05]  /*8f920*/  IMAD.SHL.U32 R0, R0, 0x2, RZ ;  /* 0x0000000200007824 */ /* 0x000fca00078e00ff */
[----:B------:R-:W-:-:S04]  /*8f930*/  LOP3.LUT R0, R4, 0x10, R0, 0x78, !PT ;  /* 0x0000001004007812 */ /* 0x000fc800078e7800 */
[----:B------:R-:W-:-:S04]  /*8f940*/  LOP3.LUT R0, R0, 0x400, R5, 0xf8, !PT ;  /* 0x0000040000007812 */ /* 0x000fc800078ef805 */
[----:B------:R-:W-:Y:S01]  /*8f950*/  LOP3.LUT R0, R0, 0x60, RZ, 0x3c, !PT ;  /* 0x0000006000007812 */ /* 0x000fe200078e3cff */
[C---:B--2---:R-:W-:Y:S06]  /*8f960*/  HMMA.16816.F32 R16, R12.reuse, R6, R16 ;  /* 0x000000060c10723c */ /* 0x044fec0000001810 */
[----:B----4-:R-:W-:-:S15]  /*8f970*/  HMMA.16816.F32 R20, R12, R10, R20 ;  /* 0x0000000a0c14723c */ /* 0x010fde0000001814 */
[----:B------:R-:W-:-:S08]  /*8f980*/  NOP ;  /* 0x0000000000007918 */ /* 0x000fd00000000000 */
[----:B------:R-:W-:Y:S04]  /*8f990*/  STL.64 [R1+0x5f0], R20 ;  /* 0x0005f01401007387 */ /* 0x000fe80000100a00 */
[----:B------:R-:W-:Y:S04]  /*8f9a0*/  STL.64 [R1+0x5f8], R22 ;  /* 0x0005f81601007387 */ /* 0x000fe80000100a00 */
[----:B------:R-:W0:Y:S04]  /*8f9b0*/  LDSM.16.MT88.4 R20, [R0+UR4+0x20800] ;  /* 0x020800040014783b */ /* 0x000e280008004200 */
[----:B------:R1:W-:Y:S04]  /*8f9c0*/  STL.64 [R1+0x7c48], R10 ;  /* 0x007c480a01007387 */ /* 0x0003e80000100a00 */
[----:B------:R-:W-:Y:S04]  /*8f9d0*/  STL.64 [R1+0x7c40], R8 ;  /* 0x007c400801007387 */ /* 0x000fe80000100a00 */
[----:B-1----:R-:W2:Y:S04]  /*8f9e0*/  LDL.LU.64 R10, [R1+0x198] ;  /* 0x00019800010a7983 */ /* 0x002ea80000300a00 */
[----:B0-----:R0:W-:Y:S04]  /*8f9f0*/  STL.64 [R1+0x7c08], R22 ;  /* 0x007c081601007387 */ /* 0x0011e80000100a00 */
[----:B------:R-:W-:Y:S04]  /*8fa00*/  STL.64 [R1+0x7c00], R20 ;  /* 0x007c001401007387 */ /* 0x000fe80000100a00 */
[----:B0-----:R-:W4:Y:S04]  /*8fa10*/  LDL.64 R22, [R1+0x1b8] ;  /* 0x0001b80001167983 */ /* 0x001f280000100a00 */
[----:B------:R-:W-:Y:S04]  /*8fa20*/  STL.64 [R1+0xa00], R16 ;  /* 0x000a001001007387 */ /* 0x000fe80000100a00 */
[----:B------:R0:W-:Y:S04]  /*8fa30*/  STL.64 [R1+0xa08], R18 ;  /* 0x000a081201007387 */ /* 0x0001e80000100a00 */
[----:B0-----:R-:W3:Y:S04]  /*8fa40*/  LDL.LU.64 R18, [R1+0x7e18] ;  /* 0x007e180001127983 */ /* 0x001ee80000300a00 */
[----:B------:R0:W-:Y:S04]  /*8fa50*/  STL.64 [R1+0x7c60], R6 ;  /* 0x007c600601007387 */ /* 0x0001e80000100a00 */
[----:B------:R-:W2:Y:S04]  /*8fa60*/  LDL.LU R4, [R1+0x5c0] ;  /* 0x0005c00001047983 */ /* 0x000ea80000300800 */
[----:B------:R-:W2:Y:S04]  /*8fa70*/  LDL.LU R5, [R1+0x5c4] ;  /* 0x0005c40001057983 */ /* 0x000ea80000300800 */
[----:B0-----:R-:W2:Y:S04]  /*8fa80*/  LDL.LU R6, [R1+0x5c8] ;  /* 0x0005c80001067983 */ /* 0x001ea80000300800 */
[----:B------:R-:W2:Y:S01]  /*8fa90*/  LDL.LU R7, [R1+0x5cc] ;  /* 0x0005cc0001077983 */ /* 0x000ea20000300800 */
[----:B---3--:R-:W-:Y:S03]  /*8faa0*/  HMMA.16816.F32 R16, R12, R18, R24 ;  /* 0x000000120c10723c */ /* 0x008fe60000001818 */
[----:B------:R-:W3:Y:S04]  /*8fab0*/  LDL.LU.64 R26, [R1+0x7e10] ;  /* 0x007e1000011a7983 */ /* 0x000ee80000300a00 */
[----:B------:R-:W3:-:S15]  /*8fac0*/  LDL.LU R24, [R1+0x7e08] ;  /* 0x007e080001187983 */ /* 0x000ede0000300800 */
[----:B------:R-:W-:-:S01]  /*8fad0*/  NOP ;  /* 0x0000000000007918 */ /* 0x000fc20000000000 */
[----:B------:R-:W-:Y:S04]  /*8fae0*/  STL.64 [R1+0x9a0], R16 ;  /* 0x0009a01001007387 */ /* 0x000fe80000100a00 */
[----:B------:R0:W-:Y:S04]  /*8faf0*/  STL.64 [R1+0x9a8], R18 ;  /* 0x0009a81201007387 */ /* 0x0001e80000100a00 */
[----:B0-----:R-:W4:Y:S04]  /*8fb00*/  LDL.LU.64 R18, [R1+0x7e00] ;  /* 0x007e000001127983 */ /* 0x001f280000300a00 */
[----:B------:R-:W4:Y:S02]  /*8fb10*/  LDL.LU.64 R16, [R1+0x7df8] ;  /* 0x007df80001107983 */ /* 0x000f240000300a00 */
[----:B----4-:R-:W-:Y:S02]  /*8fb20*/  HMMA.16816.F32 R12, R12, R22, R16 ;  /* 0x000000160c0c723c */ /* 0x010fe40000001810 */
[----:B------:R-:W2:Y:S04]  /*8fb30*/  LDL.LU.64 R18, [R1+0x7df0] ;  /* 0x007df00001127983 */ /* 0x000ea80000300a00 */
[----:B------:R-:W2:-:S15]  /*8fb40*/  LDL.LU.64 R16, [R1+0x7de8] ;  /* 0x007de80001107983 */ /* 0x000e9e0000300a00 */
[----:B------:R-:W-:-:S02]  /*8fb50*/  NOP ;  /* 0x0000000000007918 */ /* 0x000fc40000000000 */
[----:B------:R-:W-:Y:S04]  /*8fb60*/  STL.64 [R1+0x5e0], R12 ;  /* 0x0005e00c01007387 */ /* 0x000fe80000100a00 */
[----:B------:R0:W-:Y:S04]  /*8fb70*/  STL.64 [R1+0x5e8], R14 ;  /* 0x0005e80e01007387 */ /* 0x0001e80000100a00 */
[----:B0-----:R-:W4:Y:S04]  /*8fb80*/  LDL.LU.64 R14, [R1+0x1a8] ;  /* 0x0001a800010e7983 */ /* 0x001f280000300a00 */
[----:B------:R0:W-:Y:S04]  /*8fb90*/  STL.64 [R1+0x7c18], R22 ;  /* 0x007c181601007387 */ /* 0x0001e80000100a00 */
[----:B------:R-:W4:Y:S04]  /*8fba0*/  LDL.LU R20, [R1+0x5d0] ;  /* 0x0005d00001147983 */ /* 0x000f280000300800 */
[----:B------:R-:W4:Y:S04]  /*8fbb0*/  LDL.LU R21, [R1+0x5d4] ;  /* 0x0005d40001157983 */ /* 0x000f280000300800 */
[----:B0-----:R-:W4:Y:S04]  /*8fbc0*/  LDL.LU R22, [R1+0x5d8] ;  /* 0x0005d80001167983 */ /* 0x001f280000300800 */
[----:B------:R-:W4:Y:S01]  /*8fbd0*/  LDL.LU R23, [R1+0x5dc] ;  /* 0x0005dc0001177983 */ /* 0x000f220000300800 */
[C---:B--2---:R-:W-:Y:S06]  /*8fbe0*/  HMMA.16816.F32 R4, R16.reuse, R10, R4 ;  /* 0x0000000a1004723c */ /* 0x044fec0000001804 */
[----:B----4-:R-:W-:Y:S06]  /*8fbf0*/  HMMA.16816.F32 R20, R16, R14, R20 ;  /* 0x0000000e1014723c */ /* 0x010fec0000001814 */
[----:B------:R-:W-:-:S15]  /*8fc00*/  IMAD.MOV.U32 R25, RZ, RZ, R14 ;  /* 0x000000ffff197224 */ /* 0x000fde00078e000e */
[----:B------:R-:W-:-:S02]  /*8fc10*/  NOP ;  /* 0x0000000000007918 */ /* 0x000fc40000000000 */
[----:B------:R-:W-:Y:S04]  /*8fc20*/  STL.64 [R1+0x5d0], R20 ;  /* 0x0005d01401007387 */ /* 0x000fe80000100a00 */
[----:B------:R-:W-:Y:S04]  /*8fc30*/  STL.64 [R1+0x5d8], R22 ;  /* 0x0005d81601007387 */ /* 0x000fe80000100a00 */
[----:B---3--:R0:W-:Y:S04]  /*8fc40*/  STL.64 [R1+0x7c58], R26 ;  /* 0x007c581a01007387 */ /* 0x0081e80000100a00 */
[----:B------:R-:W-:Y:S04]  /*8fc50*/  STL.64 [R1+0x7c50], R24 ;  /* 0x007c501801007387 */ /* 0x000fe80000100a00 */
[----:B------:R-:W-:Y:S04]  /*8fc60*/  STL.64 [R1+0x5c0], R4 ;  /* 0x0005c00401007387 */ /* 0x000fe80000100a00 */
[----:B------:R-:W-:Y:S04]  /*8fc70*/  STL.64 [R1+0x5c8], R6 ;  /* 0x0005c80601007387 */ /* 0x000fe80000100a00 */
[----:B0-----:R-:W2:Y:S04]  /*8fc80*/  LDL.LU.64 R26, [R1+0x148] ;  /* 0x00014800011a7983 */ /* 0x001ea80000300a00 */
[----:B--2---:R0:W-:Y:S04]  /*8fc90*/  STL.64 [R1+0x7d88], R26 ;  /* 0x007d881a01007387 */ /* 0x0041e80000100a00 */
[----:B0-----:R-:W2:Y:S04]  /*8fca0*/  LDL.LU.64 R26, [R1+0x158] ;  /* 0x00015800011a7983 */ /* 0x001ea80000300a00 */
[----:B--2---:R0:W-:Y:S04]  /*8fcb0*/  STL.64 [R1+0x7da0], R26 ;  /* 0x007da01a01007387 */ /* 0x0041e80000100a00 */
[----:B------:R-:W2:Y:S04]  /*8fcc0*/  LDL.LU R20, [R1+0x560] ;  /* 0x0005600001147983 */ /* 0x000ea80000300800 */
[----:B------:R-:W2:Y:S04]  /*8fcd0*/  LDL.LU R21, [R1+0x564] ;  /* 0x0005640001157983 */ /* 0x000ea80000300800 */
[----:B------:R-:W3:Y:S04]  /*8fce0*/  LDL.LU R22, [R1+0x568] ;  /* 0x0005680001167983 */ /* 0x000ee80000300800 */
[----:B------:R-:W3:Y:S04]  /*8fcf0*/  LDL.LU R23, [R1+0x56c] ;  /* 0x00056c0001177983 */ /* 0x000ee80000300800 */
[----:B0-----:R-:W4:Y:S04]  /*8fd00*/  LDL.LU.64 R26, [R1+0x168] ;  /* 0x00016800011a7983 */ /* 0x001f280000300a00 */
[----:B----4-:R0:W-:Y:S04]  /*8fd10*/  STL.64 [R1+0x7db8], R26 ;  /* 0x007db81a01007387 */ /* 0x0101e80000100a00 */
[----:B0-----:R-:W4:Y:S04]  /*8fd20*/  LDL.LU.64 R26, [R1+0x178] ;  /* 0x00017800011a7983 */ /* 0x001f280000300a00 */
[----:B----4-:R0:W-:Y:S04]  /*8fd30*/  STL.64 [R1+0x7dd0], R26 ;  /* 0x007dd01a01007387 */ /* 0x0101e80000100a00 */
[----:B0-----:R-:W4:Y:S04]  /*8fd40*/  LDL.LU.64 R26, [R1+0x188] ;  /* 0x00018800011a7983 */ /* 0x001f280000300a00 */
[----:B---3--:R-:W-:Y:S04]  /*8fd50*/  STL.64 [R1+0x7d80], R22 ;  /* 0x007d801601007387 */ /* 0x008fe80000100a00 */
[----:B--2---:R0:W-:Y:S04]  /*8fd60*/  STL.64 [R1+0x7d78], R20 ;  /* 0x007d781401007387 */ /* 0x0041e80000100a00 */
        /* <DEDUP_REMOVED lines=26> */
[----:B------:R-:W2:Y:S04]  /*8ff10*/  LDL.LU R22, [R1+0x5b8] ;  /* 0x0005b80001167983 */ /* 0x000ea80000300800 */
[----:B------:R-:W2:Y:S01]  /*8ff20*/  LDL.LU R23, [R1+0x5bc] ;  /* 0x0005bc0001177983 */ /* 0x000ea20000300800 */
[----:B------:R-:W-:-:S02]  /*8ff30*/  IMAD.MOV.U32 R2, RZ, RZ, R15 ;  /* 0x000000ffff027224 */ /* 0x000fc400078e000f */
[----:B------:R-:W-:Y:S01]  /*8ff40*/  IMAD.MOV.U32 R0, RZ, RZ, R11 ;  /* 0x000000ffff007224 */ /* 0x000fe200078e000b */
[----:B------:R-:W3:Y:S04]  /*8ff50*/  LDL.LU.64 R14, [R1+0x138] ;  /* 0x00013800010e7983 */ /* 0x000ee80000300a00 */
[----:B------:R-:W3:Y:S01]  /*8ff60*/  LDL.LU R4, [R1+0x550] ;  /* 0x0005500001047983 */ /* 0x000ee20000300800 */
[----:B------:R-:W-:-:S03]  /*8ff70*/  IMAD.MOV.U32 R29, RZ, RZ, R10 ;  /* 0x000000ffff1d7224 */ /* 0x000fc600078e000a */
[----:B------:R-:W3:Y:S04]  /*8ff80*/  LDL.LU R5, [R1+0x554] ;  /* 0x0005540001057983 */ /* 0x000ee80000300800 */
[----:B------:R-:W3:Y:S04]  /*8ff90*/  LDL.LU R6, [R1+0x558] ;  /* 0x0005580001067983 */ /* 0x000ee80000300800 */
[----:B------:R-:W3:Y:S04]  /*8ffa0*/  LDL.LU R7, [R1+0x55c] ;  /* 0x00055c0001077983 */ /* 0x000ee80000300800 */
[----:B------:R-:W3:Y:S04]  /*8ffb0*/  LDL.LU.64 R10, [R1+0x128] ;  /* 0x00012800010a7983 */ /* 0x000ee80000300a00 */
[----:B------:R-:W-:Y:S04]  /*8ffc0*/  STL [R1+0x7b54], R0 ;  /* 0x007b540001007387 */ /* 0x000fe80000100800 */
[----:B------:R-:W-:Y:S01]  /*8ffd0*/  STL [R1+0x7b50], R29 ;  /* 0x007b501d01007387 */ /* 0x000fe20000100800 */
[----:B----4-:R-:W-:-:S02]  /*8ffe0*/  IMAD.MOV.U32 R3, RZ, RZ, R26 ;  /* 0x000000ffff037224 */ /* 0x010fc400078e001a */
        /* <DEDUP_REMOVED lines=42> */
[----:B------:R-:W-:Y:S04]  /*90290*/  STL.64 [R1+0x570], R20 ;  /* 0x0005701401007387 */ /* 0x000fe80000100a00 */
[----:B------:R0:W-:Y:S04]  /*902a0*/  STL.64 [R1+0x578], R22 ;  /* 0x0005781601007387 */ /* 0x0001e80000100a00 */
[----:B0-----:R-:W2:Y:S04]  /*902b0*/  LDL.LU.64 R22, [R1+0x7d80] ;  /* 0x007d800001167983 */ /* 0x001ea80000300a00 */
[----:B------:R-:W2:Y:S01]  /*902c0*/  LDL.LU.64 R20, [R1+0x7d78] ;  /* 0x007d780001147983 */ /* 0x000ea20000300a00 */
[----:B---3--:R-:W-:Y:S01]  /*902d0*/  HMMA.16816.F32 R4, R16, R10, R4 ;  /* 0x0000000a1004723c */ /* 0x008fe20000001804 */
[----:B------:R-:W-:-:S02]  /*902e0*/  IMAD.MOV.U32 R28, RZ, RZ, R27 ;  /* 0x000000ffff1c7224 */ /* 0x000fc400078e001b */
[----:B------:R-:W-:Y:S02]  /*902f0*/  IMAD.MOV.U32 R3, RZ, RZ, R26 ;  /* 0x000000ffff037224 */ /* 0x000fe400078e001a */
[----:B------:R-:W-:Y:S02]  /*90300*/  IMAD.MOV.U32 R29, RZ, RZ, R15 ;  /* 0x000000ffff1d7224 */ /* 0x000fe400078e000f */
[----:B------:R-:W-:Y:S01]  /*90310*/  IMAD.MOV.U32 R0, RZ, RZ, R14 ;  /* 0x000000ffff007224 */ /* 0x000fe200078e000e */
[----:B------:R-:W-:Y:S04]  /*90320*/  STL [R1+0x7b7c], R28 ;  /* 0x007b7c1c01007387 */ /* 0x000fe80000100800 */
[----:B------:R-:W-:Y:S01]  /*90330*/  STL [R1+0x7b78], R3 ;  /* 0x007b780301007387 */ /* 0x000fe20000100800 */
[----:B--2---:R-:W-:-:S15]  /*90340*/  HMMA.16816.F32 R20, R16, R14, R20 ;  /* 0x0000000e1014723c */ /* 0x004fde0000001814 */
[----:B------:R-:W-:-:S08]  /*90350*/  NOP ;  /* 0x0000000000007918 */ /* 0x000fd00000000000 */
[----:B------:R-:W-:Y:S04]  /*90360*/  STL.64 [R1+0x560], R20 ;  /* 0x0005601401007387 */ /* 0x000fe80000100a00 */
[----:B------:R-:W-:Y:S04]  /*90370*/  STL.64 [R1+0x568], R22 ;  /* 0x0005681601007387 */ /* 0x000fe80000100a00 */
[----:B------:R-:W-:Y:S04]  /*90380*/  STL [R1+0x7b84], R29 ;  /* 0x007b841d01007387 */ /* 0x000fe80000100800 */
[----:B------:R-:W-:Y:S04]  /*90390*/  STL [R1+0x7b80], R0 ;  /* 0x007b800001007387 */ /* 0x000fe80000100800 */
[----:B------:R-:W-:Y:S04]  /*903a0*/  STL.64 [R1+0x550], R4 ;  /* 0x0005500401007387 */ /* 0x000fe80000100a00 */
[----:B------:R-:W-:Y:S04]  /*903b0*/  STL.64 [R1+0x558], R6 ;  /* 0x0005580601007387 */ /* 0x000fe80000100a00 */
[----:B------:R-:W2:Y:S04]  /*903c0*/  LDL.LU.64 R26, [R1+0xd8] ;  /* 0x0000d800011a7983 */ /* 0x000ea80000300a00 */
        /* <DEDUP_REMOVED lines=41> */
[----:B------:R-:W2:Y:S04]  /*90660*/  LDL.LU R23, [R1+0x54c] ;  /* 0x00054c0001177983 */ /* 0x000ea80000300800 */
[----:B------:R-:W3:Y:S01]  /*90670*/  LDL.LU.64 R14, [R1+0xc8] ;  /* 0x0000c800010e7983 */ /* 0x000ee20000300a00 */
[----:B------:R-:W-:-:S03]  /*90680*/  IMAD.MOV.U32 R3, RZ, RZ, R11 ;  /* 0x000000ffff037224 */ /* 0x000fc600078e000b */
        /* <DEDUP_REMOVED lines=185> */
[----:B------:R-:W2:Y:S04]  /*91220*/  LDL.LU R12, [R1+0x440] ;  /* 0x00044000010c7983 */ /* 0x000ea80000300800 */
[----:B------:R-:W2:Y:S04]  /*91230*/  LDL.LU R13, [R1+0x444] ;  /* 0x00044400010d7983 */ /* 0x000ea80000300800 */
[----:B------:R-:W3:Y:S04]  /*91240*/  LDL.LU R14, [R1+0x448] ;  /* 0x00044800010e7983 */ /* 0x000ee80000300800 */
[----:B------:R-:W3:Y:S04]  /*91250*/  LDL.LU R15, [R1+0x44c] ;  /* 0x00044c00010f7983 */ /* 0x000ee80000300800 */
[----:B---3--:R0:W-:Y:S04]  /*91260*/  STL.64 [R1+0x7c80], R14 ;  /* 0x007c800e01007387 */ /* 0x0081e80000100a00 */
[----:B--2---:R1:W-:Y:S04]  /*91270*/  STL.64 [R1+0x7c78], R12 ;  /* 0x007c780c01007387 */ /* 0x0043e80000100a00 */
[----:B0-----:R-:W2:Y:S04]  /*91280*/  LDL.LU.64 R14, [R1+0x28] ;  /* 0x00002800010e7983 */ /* 0x001ea80000300a00 */
[----:B--2---:R0:W-:Y:S04]  /*91290*/  STL.64 [R1+0x7c90], R14 ;  /* 0x007c900e01007387 */ /* 0x0041e80000100a00 */
[----:B-1----:R-:W2:Y:S04]  /*912a0*/  LDL.LU R12, [R1+0x460] ;  /* 0x00046000010c7983 */ /* 0x002ea80000300800 */
[----:B------:R-:W2:Y:S04]  /*912b0*/  LDL.LU R13, [R1+0x464] ;  /* 0x00046400010d7983 */ /* 0x000ea80000300800 */
[----:B0-----:R-:W2:Y:S04]  /*912c0*/  LDL.LU R14, [R1+0x468] ;  /* 0x00046800010e7983 */ /* 0x001ea80000300800 */
[----:B------:R-:W2:Y:S04]  /*912d0*/  LDL.LU R15, [R1+0x46c] ;  /* 0x00046c00010f7983 */ /* 0x000ea80000300800 */
[----:B------:R-:W3:Y:S04]  /*912e0*/  LDL.LU R4, [R1+0x430] ;  /* 0x0004300001047983 */ /* 0x000ee80000300800 */
[----:B------:R-:W3:Y:S04]  /*912f0*/  LDL.LU R5, [R1+0x434] ;  /* 0x0004340001057983 */ /* 0x000ee80000300800 */
[----:B------:R-:W4:Y:S04]  /*91300*/  LDL.LU R6, [R1+0x438] ;  /* 0x0004380001067983 */ /* 0x000f280000300800 */
[----:B------:R-:W4:Y:S04]  /*91310*/  LDL.LU R7, [R1+0x43c] ;  /* 0x00043c0001077983 */ /* 0x000f280000300800 */
[----:B----4-:R0:W-:Y:S04]  /*91320*/  STL.64 [R1+0x7c70], R6 ;  /* 0x007c700601007387 */ /* 0x0101e80000100a00 */
[----:B---3--:R1:W-:Y:S04]  /*91330*/  STL.64 [R1+0x7c68], R4 ;  /* 0x007c680401007387 */ /* 0x0083e80000100a00 */
[----:B0-----:R-:W3:Y:S01]  /*91340*/  LDL.LU.64 R6, [R1+0x18] ;  /* 0x0000180001067983 */ /* 0x001ee20000300a00 */
[----:B------:R-:W-:Y:S01]  /*91350*/  MOV R3, R10 ;  /* 0x0000000a00037202 */ /* 0x000fe20000000f00 */
[----:B------:R-:W-:-:S02]  /*91360*/  IMAD.MOV.U32 R28, RZ, RZ, R11 ;  /* 0x000000ffff1c7224 */ /* 0x000fc400078e000b */
[----:B---3--:R0:W-:Y:S04]  /*91370*/  STL.64 [R1+0x7c88], R6 ;  /* 0x007c880601007387 */ /* 0x0081e80000100a00 */
[----:B-1----:R-:W3:Y:S04]  /*91380*/  LDL.LU R4, [R1+0x450] ;  /* 0x0004500001047983 */ /* 0x002ee80000300800 */
[----:B------:R-:W3:Y:S04]  /*91390*/  LDL.LU R5, [R1+0x454] ;  /* 0x0004540001057983 */ /* 0x000ee80000300800 */
[----:B0-----:R-:W3:Y:S04]  /*913a0*/  LDL.LU R6, [R1+0x458] ;  /* 0x0004580001067983 */ /* 0x001ee80000300800 */
[----:B------:R-:W3:Y:S04]  /*913b0*/  LDL.LU R7, [R1+0x45c] ;  /* 0x00045c0001077983 */ /* 0x000ee80000300800 */
[----:B------:R-:W4:Y:S04]  /*913c0*/  LDL.LU.64 R26, [R1+0x8] ;  /* 0x00000800011a7983 */ /* 0x000f280000300a00 */
[----:B------:R-:W4:Y:S04]  /*913d0*/  LDL.LU R8, [R1+0x420] ;  /* 0x0004200001087983 */ /* 0x000f280000300800 */
[----:B------:R-:W4:Y:S04]  /*913e0*/  LDL.LU R9, [R1+0x424] ;  /* 0x0004240001097983 */ /* 0x000f280000300800 */
[----:B------:R-:W4:Y:S04]  /*913f0*/  LDL.LU R10, [R1+0x428] ;  /* 0x00042800010a7983 */ /* 0x000f280000300800 */
[----:B------:R-:W4:Y:S04]  /*91400*/  LDL.LU R11, [R1+0x42c] ;  /* 0x00042c00010b7983 */ /* 0x000f280000300800 */
[----:B------:R-:W2:Y:S04]  /*91410*/  LDL.LU.64 R22, [R1+0x1c8] ;  /* 0x0001c80001167983 */ /* 0x000ea80000300a00 */
[----:B--2---:R0:W-:Y:S04]  /*91420*/  STL.64 [R1+0x7c28], R22 ;  /* 0x007c281601007387 */ /* 0x0041e80000100a00 */
[----:B0-----:R-:W2:Y:S04]  /*91430*/  LDL.LU.64 R22, [R1+0x38] ;  /* 0x0000380001167983 */ /* 0x001ea80000300a00 */
        /* <DEDUP_REMOVED lines=8> */
[----:B------:R-:W2:Y:S04]  /*914c0*/  LDL.LU R20, [R1+0x400] ;  /* 0x0004000001147983 */ /* 0x000ea80000300800 */
[----:B------:R-:W2:Y:S04]  /*914d0*/  LDL.LU R21, [R1+0x404] ;  /* 0x0004040001157983 */ /* 0x000ea80000300800 */
[----:B------:R-:W4:Y:S04]  /*914e0*/  LDL.LU R22, [R1+0x408] ;  /* 0x0004080001167983 */ /* 0x000f280000300800 */
[----:B------:R-:W4:Y:S01]  /*914f0*/  LDL.LU R23, [R1+0x40c] ;  /* 0x00040c0001177983 */ /* 0x000f220000300800 */
[----:B---3--:R-:W-:Y:S03]  /*91500*/  HMMA.16816.F32 R4, R16, R14, R4 ;  /* 0x0000000e1004723c */ /* 0x008fe60000001804 */
[----:B----4-:R-:W-:Y:S04]  /*91510*/  STL.64 [R1+0x7c38], R22 ;  /* 0x007c381601007387 */ /* 0x010fe80000100a00 */
[----:B--2---:R0:W-:Y:S01]  /*91520*/  STL.64 [R1+0x7c30], R20 ;  /* 0x007c301401007387 */ /* 0x0041e20000100a00 */
[----:B------:R-:W-:-:S02]  /*91530*/  IMAD.MOV.U32 R28, RZ, RZ, R14 ;  /* 0x000000ffff1c7224 */ /* 0x000fc400078e000e */
[----:B------:R-:W-:Y:S01]  /*91540*/  IMAD.MOV.U32 R3, RZ, RZ, R15 ;  /* 0x000000ffff037224 */ /* 0x000fe200078e000f */
[----:B0-----:R-:W2:Y:S04]  /*91550*/  LDL.LU R20, [R1+0x410] ;  /* 0x0004100001147983 */ /* 0x001ea80000300800 */
[----:B------:R-:W2:Y:S04]  /*91560*/  LDL.LU R21, [R1+0x414] ;  /* 0x0004140001157983 */ /* 0x000ea80000300800 */
[----:B------:R-:W2:Y:S04]  /*91570*/  LDL.LU R22, [R1+0x418] ;  /* 0x0004180001167983 */ /* 0x000ea80000300800 */
[----:B------:R-:W2:Y:S04]  /*91580*/  LDL.LU R23, [R1+0x41c] ;  /* 0x00041c0001177983 */ /* 0x000ea80000300800 */
[----:B------:R-:W-:Y:S04]  /*91590*/  STL.64 [R1+0x450], R4 ;  /* 0x0004500401007387 */ /* 0x000fe80000100a00 */
[----:B------:R0:W-:Y:S04]  /*915a0*/  STL.64 [R1+0x458], R6 ;  /* 0x0004580601007387 */ /* 0x0001e80000100a00 */
[----:B0-----:R-:W3:Y:S04]  /*915b0*/  LDL.LU.64 R6, [R1+0x7c88] ;  /* 0x007c880001067983 */ /* 0x001ee80000300a00 */
[----:B------:R-:W3:Y:S04]  /*915c0*/  LDL.LU.64 R14, [R1+0x7c80] ;  /* 0x007c8000010e7983 */ /* 0x000ee80000300a00 */
[----:B------:R-:W3:Y:S02]  /*915d0*/  LDL.LU.64 R12, [R1+0x7c78] ;  /* 0x007c7800010c7983 */ /* 0x000ee40000300a00 */
[----:B---3--:R-:W-:-:S15]  /*915e0*/  HMMA.16816.F32 R12, R16, R6, R12 ;  /* 0x00000006100c723c */ /* 0x008fde000000180c */
        /* <DEDUP_REMOVED lines=8> */
[----:B------:R-:W4:Y:S04]  /*91670*/  LDL.LU R12, [R1+0x3f0] ;  /* 0x0003f000010c7983 */ /* 0x000f280000300800 */
[----:B------:R-:W4:Y:S04]  /*91680*/  LDL.LU R13, [R1+0x3f4] ;  /* 0x0003f400010d7983 */ /* 0x000f280000300800 */
[----:B0-----:R-:W4:Y:S04]  /*91690*/  LDL.LU R14, [R1+0x3f8] ;  /* 0x0003f800010e7983 */ /* 0x001f280000300800 */
[----:B------:R-:W4:Y:S01]  /*916a0*/  LDL.LU R15, [R1+0x3fc] ;  /* 0x0003fc00010f7983 */ /* 0x000f220000300800 */
[----:B---3--:R-:W-:-:S15]  /*916b0*/  HMMA.16816.F32 R4, R16, R26, R4 ;  /* 0x0000001a1004723c */ /* 0x008fde0000001804 */
[----:B------:R-:W-:-:S08]  /*916c0*/  NOP ;  /* 0x0000000000007918 */ /* 0x000fd00000000000 */
[----:B------:R0:W-:Y:S04]  /*916d0*/  STL.64 [R1+0x430], R4 ;  /* 0x0004300401007387 */ /* 0x0001e80000100a00 */
[----:B------:R1:W-:Y:S01]  /*916e0*/  STL.64 [R1+0x438], R6 ;  /* 0x0004380601007387 */ /* 0x0003e20000100a00 */
[----:B0-----:R-:W-:-:S03]  /*916f0*/  IMAD.MOV.U32 R5, RZ, RZ, R26 ;  /* 0x000000ffff057224 */ /* 0x001fc600078e001a */
[----:B-1----:R-:W3:Y:S01]  /*91700*/  LDL.LU.64 R6, [R1+0x7c60] ;  /* 0x007c600001067983 */ /* 0x002ee20000300a00 */
[----:B------:R-:W-:-:S03]  /*91710*/  IMAD.MOV.U32 R4, RZ, RZ, R27 ;  /* 0x000000ffff047224 */ /* 0x000fc600078e001b */
[----:B------:R-:W2:Y:S04]  /*91720*/  LDL.LU.64 R26, [R1+0x7c58] ;  /* 0x007c5800011a7983 */ /* 0x000ea80000300a00 */
[----:B------:R-:W4:Y:S01]  /*91730*/  LDL.LU.64 R24, [R1+0x7c50] ;  /* 0x007c500001187983 */ /* 0x000f220000300a00 */
[----:B--2---:R-:W-:-:S15]  /*91740*/  HMMA.16816.F32 R8, R16, R26, R8 ;  /* 0x0000001a1008723c */ /* 0x004fde0000001808 */
[----:B------:R-:W-:-:S08]  /*91750*/  NOP ;  /* 0x0000000000007918 */ /* 0x000fd00000000000 */
[----:B------:R-:W-:Y:S04]  /*91760*/  STL.64 [R1+0x420], R8 ;  /* 0x0004200801007387 */ /* 0x000fe80000100a00 */
[----:B------:R0:W-:Y:S04]  /*91770*/  STL.64 [R1+0x428], R10 ;  /* 0x0004280a01007387 */ /* 0x0001e80000100a00 */
[----:B0-----:R-:W2:Y:S04]  /*91780*/  LDL.LU.64 R10, [R1+0x7c48] ;  /* 0x007c4800010a7983 */ /* 0x001ea80000300a00 */
[----:B------:R-:W3:Y:S04]  /*91790*/  LDL.LU.64 R8, [R1+0x7c40] ;  /* 0x007c400001087983 */ /* 0x000ee80000300a00 */
[----:B------:R0:W-:Y:S04]  /*917a0*/  STL.64 [R1+0x78d8], R26 ;  /* 0x0078d81a01007387 */ /* 0x0001e80000100a00 */
[----:B----4-:R1:W-:Y:S01]  /*917b0*/  STL [R1+0x78d0], R24 ;  /* 0x0078d01801007387 */ /* 0x0103e20000100800 */
[----:B0-----:R-:W-:-:S02]  /*917c0*/  IMAD.MOV.U32 R26, RZ, RZ, R25 ;  /* 0x000000ffff1a7224 */ /* 0x001fc400078e0019 */
[----:B------:R-:W-:-:S05]  /*917d0*/  IMAD.MOV.U32 R27, RZ, RZ, R2 ;  /* 0x000000ffff1b7224 */ /* 0x000fca00078e0002 */
[----:B------:R0:W-:Y:S04]  /*917e0*/  STL.64 [R1+0x7c10], R26 ;  /* 0x007c101a01007387 */ /* 0x0001e80000100a00 */
[----:B-1----:R-:W4:Y:S04]  /*917f0*/  LDL.LU R24, [R1+0x3b0] ;  /* 0x0003b00001187983 */ /* 0x002f280000300800 */
[----:B------:R-:W4:Y:S04]  /*91800*/  LDL.LU R25, [R1+0x3b4] ;  /* 0x0003b40001197983 */ /* 0x000f280000300800 */
[----:B0-----:R-:W4:Y:S04]  /*91810*/  LDL.LU R26, [R1+0x3b8] ;  /* 0x0003b800011a7983 */ /* 0x001f280000300800 */
[----:B------:R-:W4:Y:S01]  /*91820*/  LDL.LU R27, [R1+0x3bc] ;  /* 0x0003bc00011b7983 */ /* 0x000f220000300800 */
[----:B--2---:R-:W-:-:S15]  /*91830*/  HMMA.16816.F32 R20, R16, R10, R20 ;  /* 0x0000000a1014723c */ /* 0x004fde0000001814 */
[----:B------:R-:W-:-:S08]  /*91840*/  NOP ;  /* 0x0000000000007918 */ /* 0x000fd00000000000 */
[----:B------:R-:W-:Y:S04]  /*91850*/  STL.64 [R1+0x410], R20 ;  /* 0x0004101401007387 */ /* 0x000fe80000100a00 */
[----:B------:R0:W-:Y:S04]  /*91860*/  STL.64 [R1+0x418], R22 ;  /* 0x0004181601007387 */ /* 0x0001e80000100a00 */
[----:B0-----:R-:W2:Y:S04]  /*91870*/  LDL.LU.64 R22, [R1+0x7c38] ;  /* 0x007c380001167983 */ /* 0x001ea80000300a00 */
[----:B------:R-:W2:Y:S04]  /*91880*/  LDL.LU.64 R20, [R1+0x7c30] ;  /* 0x007c300001147983 */ /* 0x000ea80000300a00 */
[----:B------:R-:W-:Y:S04]  /*91890*/  STL.64 [R1+0x78c8], R10 ;  /* 0x0078c80a01007387 */ /* 0x000fe80000100a00 */
[----:B---3--:R0:W-:Y:S04]  /*918a0*/  STL.64 [R1+0x78c0], R8 ;  /* 0x0078c00801007387 */ /* 0x0081e80000100a00 */
[----:B0-----:R-:W3:Y:S04]  /*918b0*/  LDL.LU R8, [R1+0x3a0] ;  /* 0x0003a00001087983 */ /* 0x001ee80000300800 */
[----:B------:R-:W3:Y:S04]  /*918c0*/  LDL.LU R9, [R1+0x3a4] ;  /* 0x0003a40001097983 */ /* 0x000ee80000300800 */
[----:B------:R-:W3:Y:S04]  /*918d0*/  LDL.LU R10, [R1+0x3a8] ;  /* 0x0003a800010a7983 */ /* 0x000ee80000300800 */
[----:B------:R-:W3:Y:S01]  /*918e0*/  LDL.LU R11, [R1+0x3ac] ;  /* 0x0003ac00010b7983 */ /* 0x000ee20000300800 */
[----:B--2---:R-:W-:-:S15]  /*918f0*/  HMMA.16816.F32 R20, R16, R6, R20 ;  /* 0x000000061014723c */ /* 0x004fde0000001814 */
[----:B------:R-:W-:-:S08]  /*91900*/  NOP ;  /* 0x0000000000007918 */ /* 0x000fd00000000000 */
[----:B------:R-:W-:Y:S04]  /*91910*/  STL.64 [R1+0x400], R20 ;  /* 0x0004001401007387 */ /* 0x000fe80000100a00 */
[----:B------:R0:W-:Y:S04]  /*91920*/  STL.64 [R1+0x408], R22 ;  /* 0x0004081601007387 */ /* 0x0001e80000100a00 */
[----:B0-----:R-:W2:Y:S04]  /*91930*/  LDL.LU.64 R22, [R1+0x7c28] ;  /* 0x007c280001167983 */ /* 0x001ea80000300a00 */
[----:B------:R-:W-:Y:S01]  /*91940*/  STL.64 [R1+0x78e0], R6 ;  /* 0x0078e00601007387 */ /* 0x000fe20000100a00 */
[----:B--2---:R-:W-:-:S15]  /*91950*/  HMMA.16816.F32 R12, R16, R22, R12 ;  /* 0x00000016100c723c */ /* 0x004fde000000180c */
[----:B------:R-:W-:-:S08]  /*91960*/  NOP ;  /* 0x0000000000007918 */ /* 0x000fd00000000000 */
[----:B------:R0:W-:Y:S04]  /*91970*/  STL.64 [R1+0x3f0], R12 ;  /* 0x0003f00c01007387 */ /* 0x0001e80000100a00 */
[----:B------:R1:W-:Y:S01]  /*91980*/  STL.64 [R1+0x3f8], R14 ;  /* 0x0003f80e01007387 */ /* 0x0003e20000100a00 */
[----:B0-----:R-:W-:-:S03]  /*91990*/  IMAD.MOV.U32 R13, RZ, RZ, R22 ;  /* 0x000000ffff0d7224 */ /* 0x001fc600078e0016 */
[----:B-1----:R-:W2:Y:S01]  /*919a0*/  LDL.LU.64 R14, [R1+0x7c20] ;  /* 0x007c2000010e7983 */ /* 0x002ea20000300a00 */
[----:B------:R-:W-:-:S03]  /*919b0*/  IMAD.MOV.U32 R12, RZ, RZ, R23 ;  /* 0x000000ffff0c7224 */ /* 0x000fc600078e0017 */
[----:B------:R-:W4:Y:S04]  /*919c0*/  LDL.LU.64 R22, [R1+0x7c18] ;  /* 0x007c180001167983 */ /* 0x000f280000300a00 */
[----:B------:R-:W-:Y:S01]  /*919d0*/  STL.64 [R1+0x78e8], R12 ;  /* 0x0078e80c01007387 */ /* 0x000fe20000100a00 */
[----:B----4-:R-:W-:Y:S03]  /*919e0*/  HMMA.16816.F32 R16, R16, R22, R24 ;  /* 0x000000161010723c */ /* 0x010fe60000001818 */
[----:B------:R-:W3:Y:S03]  /*919f0*/  LDL.LU.64 R26, [R1+0x7c10] ;  /* 0x007c1000011a7983 */ /* 0x000ee60000300a00 */
[----:B------:R-:W-:-:S02]  /*91a00*/  IMAD.MOV.U32 R2, RZ, RZ, R23 ;  /* 0x000000ffff027224 */ /* 0x000fc400078e0017 */
[----:B------:R-:W3:-:S15]  /*91a10*/  LDL.LU.64 R22, [R1+0x7c08] ;  /* 0x007c080001167983 */ /* 0x000ede0000300a00 */
[----:B------:R-:W-:Y:S04]  /*91a20*/  STL.64 [R1+0x3b0], R16 ;  /* 0x0003b01001007387 */ /* 0x000fe80000100a00 */
[----:B------:R-:W-:Y:S04]  /*91a30*/  STL.64 [R1+0x3b8], R18 ;  /* 0x0003b81201007387 */ /* 0x000fe80000100a00 */
[----:B------:R-:W3:Y:S02]  /*91a40*/  LDL.LU.64 R20, [R1+0x7c00] ;  /* 0x007c000001147983 */ /* 0x000ee40000300a00 */
[----:B---3--:R-:W-:Y:S07]  /*91a50*/  HMMA.16816.F32 R8, R20, R26, R8 ;  /* 0x0000001a1408723c */ /* 0x008fee0000001808 */
[----:B------:R-:W-:-:S02]  /*91a60*/  IMAD.MOV.U32 R26, RZ, RZ, R5 ;  /* 0x000000ffff1a7224 */ /* 0x000fc400078e0005 */
[----:B------:R-:W-:-:S14]  /*91a70*/  IMAD.MOV.U32 R27, RZ, RZ, R4 ;  /* 0x000000ffff1b7224 */ /* 0x000fdc00078e0004 */
[----:B------:R-:W-:Y:S04]  /*91a80*/  STL.64 [R1+0x3a0], R8 ;  /* 0x0003a00801007387 */ /* 0x000fe80000100a00 */
[----:B------:R-:W-:Y:S04]  /*91a90*/  STL.64 [R1+0x3a8], R10 ;  /* 0x0003a80a01007387 */ /* 0x000fe80000100a00 */
[----:B------:R0:W-:Y:S04]  /*91aa0*/  STL.64 [R1+0x78f0], R26 ;  /* 0x0078f01a01007387 */ /* 0x0001e80000100a00 */
[----:B------:R-:W3:Y:S04]  /*91ab0*/  LDL.LU R4, [R1+0x200] ;  /* 0x0002000001047983 */ /* 0x000ee80000300800 */
[----:B------:R-:W3:Y:S04]  /*91ac0*/  LDL.LU R5, [R1+0x204] ;  /* 0x0002040001057983 */ /* 0x000ee80000300800 */
[----:B------:R-:W4:Y:S04]  /*91ad0*/  LDL.LU R6, [R1+0x208] ;  /* 0x0002080001067983 */ /* 0x000f280000300800 */
[----:B------:R-:W4:Y:S04]  /*91ae0*/  LDL.LU R7, [R1+0x20c] ;  /* 0x00020c0001077983 */ /* 0x000f280000300800 */
[----:B----4-:R1:W-:Y:S04]  /*91af0*/  STL.64 [R1+0x7900], R6 ;  /* 0x0079000601007387 */ /* 0x0103e80000100a00 */
[----:B---3--:R-:W-:Y:S04]  /*91b00*/  STL.64 [R1+0x78f8], R4 ;  /* 0x0078f80401007387 */ /* 0x008fe80000100a00 */
[----:B--2---:R2:W-:Y:S04]  /*91b10*/  STL.64 [R1+0x7908], R14 ;  /* 0x0079080e01007387 */ /* 0x0045e80000100a00 */
[----:B------:R-:W3:Y:S04]  /*91b20*/  LDL.LU R24, [R1+0x210] ;  /* 0x0002100001187983 */ /* 0x000ee80000300800 */
[----:B------:R-:W3:Y:S04]  /*91b30*/  LDL.LU R25, [R1+0x214] ;  /* 0x0002140001197983 */ /* 0x000ee80000300800 */
[----:B0-----:R-:W4:Y:S04]  /*91b40*/  LDL.LU R26, [R1+0x218] ;  /* 0x00021800011a7983 */ /* 0x001f280000300800 */
[----:B------:R-:W4:Y:S01]  /*91b50*/  LDL.LU R27, [R1+0x21c] ;  /* 0x00021c00011b7983 */ /* 0x000f220000300800 */
[----:B-1----:R-:W-:-:S02]  /*91b60*/  IMAD.MOV.U32 R6, RZ, RZ, R28 ;  /* 0x000000ffff067224 */ /* 0x002fc400078e001c */
[----:B------:R-:W-:Y:S01]  /*91b70*/  IMAD.MOV.U32 R7, RZ, RZ, R3 ;  /* 0x000000ffff077224 */ /* 0x000fe200078e0003 */
[----:B----4-:R0:W-:Y:S04]  /*91b80*/  STL.64 [R1+0x7918], R26 ;  /* 0x0079181a01007387 */ /* 0x0101e80000100a00 */
[----:B---3--:R-:W-:Y:S04]  /*91b90*/  STL.64 [R1+0x7910], R24 ;  /* 0x0079101801007387 */ /* 0x008fe80000100a00 */
[----:B------:R-:W3:Y:S04]  /*91ba0*/  LDL.LU R28, [R1+0x7bfc] ;  /* 0x007bfc00011c7983 */ /* 0x000ee80000300800 */
[----:B------:R-:W4:Y:S04]  /*91bb0*/  LDL.LU R3, [R1+0x7bf8] ;  /* 0x007bf80001037983 */ /* 0x000f280000300800 */
[----:B------:R-:W-:Y:S04]  /*91bc0*/  STL.64 [R1+0x7920], R6 ;  /* 0x0079200601007387 */ /* 0x000fe80000100a00 */
[----:B------:R-:W3:Y:S04]  /*91bd0*/  LDL.LU R12, [R1+0x220] ;  /* 0x00022000010c7983 */ /* 0x000ee80000300800 */
[----:B------:R-:W3:Y:S04]  /*91be0*/  LDL.LU R13, [R1+0x224] ;  /* 0x00022400010d7983 */ /* 0x000ee80000300800 */
[----:B--2---:R-:W2:Y:S04]  /*91bf0*/  LDL.LU R14, [R1+0x228] ;  /* 0x00022800010e7983 */ /* 0x004ea80000300800 */
[----:B------:R-:W2:Y:S01]  /*91c00*/  LDL.LU R15, [R1+0x22c] ;  /* 0x00022c00010f7983 */ /* 0x000ea20000300800 */
[----:B0-----:R-:W-:-:S02]  /*91c10*/  IMAD.MOV.U32 R26, RZ, RZ, R0 ;  /* 0x000000ffff1a7224 */ /* 0x001fc400078e0000 */
[----:B------:R-:W-:Y:S01]  /*91c20*/  IMAD.MOV.U32 R27, RZ, RZ, R29 ;  /* 0x000000ffff1b7224 */ /* 0x000fe200078e001d */
[----:B--2---:R4:W-:Y:S04]  /*91c30*/  STL.64 [R1+0x7930], R14 ;  /* 0x0079300e01007387 */ /* 0x0049e80000100a00 */
[----:B---3--:R-:W-:Y:S04]  /*91c40*/  STL.64 [R1+0x7928], R12 ;  /* 0x0079280c01007387 */ /* 0x008fe80000100a00 */
[----:B------:R-:W2:Y:S04]  /*91c50*/  LDL.LU R0, [R1+0x7bf4] ;  /* 0x007bf40001007983 */ /* 0x000ea80000300800 */
[----:B------:R-:W3:Y:S04]  /*91c60*/  LDL.LU R29, [R1+0x7bf0] ;  /* 0x007bf000011d7983 */ /* 0x000ee80000300800 */
[----:B------:R0:W-:Y:S01]  /*91c70*/  STL.64 [R1+0x7938], R26 ;  /* 0x0079381a01007387 */ /* 0x0001e20000100a00 */
[----:B----4-:R-:W-:-:S02]  /*91c80*/  IMAD.MOV.U32 R14, RZ, RZ, R3 ;  /* 0x000000ffff0e7224 */ /* 0x010fc400078e0003 */
[----:B------:R-:W-:Y:S01]  /*91c90*/  IMAD.MOV.U32 R15, RZ, RZ, R28 ;  /* 0x000000ffff0f7224 */ /* 0x000fe200078e001c */
[----:B------:R-:W4:Y:S04]  /*91ca0*/  LDL.LU R3, [R1+0x7bec] ;  /* 0x007bec0001037983 */ /* 0x000f280000300800 */
[----:B------:R-:W4:Y:S04]  /*91cb0*/  LDL.LU R28, [R1+0x7be8] ;  /* 0x007be800011c7983 */ /* 0x000f280000300800 */
[----:B------:R2:W-:Y:S04]  /*91cc0*/  STL.64 [R1+0x7940], R14 ;  /* 0x0079400e01007387 */ /* 0x0005e80000100a00 */
[----:B------:R-:W4:Y:S04]  /*91cd0*/  LDL.LU R24, [R1+0x240] ;  /* 0x0002400001187983 */ /* 0x000f280000300800 */
[----:B------:R-:W4:Y:S04]  /*91ce0*/  LDL.LU R25, [R1+0x244] ;  /* 0x0002440001197983 */ /* 0x000f280000300800 */
[----:B0-----:R-:W4:Y:S04]  /*91cf0*/  LDL.LU R26, [R1+0x248] ;  /* 0x00024800011a7983 */ /* 0x001f280000300800 */
[----:B------:R-:W4:Y:S01]  /*91d00*/  LDL.LU R27, [R1+0x24c] ;  /* 0x00024c00011b7983 */ /* 0x000f220000300800 */
[----:B--2---:R-:W-:-:S02]  /*91d10*/  IMAD.MOV.U32 R15, RZ, RZ, R0 ;  /* 0x000000ffff0f7224 */ /* 0x004fc400078e0000 */
[----:B---3--:R-:W-:Y:S01]  /*91d20*/  IMAD.MOV.U32 R14, RZ, RZ, R29 ;  /* 0x000000ffff0e7224 */ /* 0x008fe200078e001d */
[----:B----4-:R-:W-:Y:S04]  /*91d30*/  STL.64 [R1+0x7950], R26 ;  /* 0x0079501a01007387 */ /* 0x010fe80000100a00 */
[----:B------:R0:W-:Y:S04]  /*91d40*/  STL.64 [R1+0x7948], R24 ;  /* 0x0079481801007387 */ /* 0x0001e80000100a00 */
        /* <DEDUP_REMOVED lines=10> */
[----:B----4-:R0:W-:Y:S04]  /*91df0*/  STL.64 [R1+0x7960], R24 ;  /* 0x0079601801007387 */ /* 0x0101e80000100a00 */
[----:B------:R-:W2:Y:S04]  /*91e00*/  LDL.LU R28, [R1+0x7bdc] ;  /* 0x007bdc00011c7983 */ /* 0x000ea80000300800 */
[----:B------:R-:W4:Y:S04]  /*91e10*/  LDL.LU R3, [R1+0x7bd8] ;  /* 0x007bd80001037983 */ /* 0x000f280000300800 */
[----:B------:R3:W-:Y:S04]  /*91e20*/  STL.64 [R1+0x7970], R14 ;  /* 0x0079700e01007387 */ /* 0x0007e80000100a00 */
[----:B0-----:R-:W2:Y:S04]  /*91e30*/  LDL.LU R24, [R1+0x260] ;  /* 0x0002600001187983 */ /* 0x001ea80000300800 */
[----:B------:R-:W2:Y:S04]  /*91e40*/  LDL.LU R25, [R1+0x264] ;  /* 0x0002640001197983 */ /* 0x000ea80000300800 */
[----:B------:R-:W4:Y:S04]  /*91e50*/  LDL.LU R26, [R1+0x268] ;  /* 0x00026800011a7983 */ /* 0x000f280000300800 */
[----:B------:R-:W4:Y:S01]  /*91e60*/  LDL.LU R27, [R1+0x26c] ;  /* 0x00026c00011b7983 */ /* 0x000f220000300800 */
[----:B---3--:R-:W-:-:S02]  /*91e70*/  IMAD.MOV.U32 R14, RZ, RZ, R0 ;  /* 0x000000ffff0e7224 */ /* 0x008fc400078e0000 */
[----:B------:R-:W-:Y:S01]  /*91e80*/  IMAD.MOV.U32 R15, RZ, RZ, R29 ;  /* 0x000000ffff0f7224 */ /* 0x000fe200078e001d */
[----:B----4-:R-:W-:Y:S04]  /*91e90*/  STL.64 [R1+0x7980], R26 ;  /* 0x0079801a01007387 */ /* 0x010fe80000100a00 */
[----:B--2---:R-:W-:Y:S04]  /*91ea0*/  STL.64 [R1+0x7978], R24 ;  /* 0x0079781801007387 */ /* 0x004fe80000100a00 */
[----:B------:R-:W2:Y:S04]  /*91eb0*/  LDL.LU R0, [R1+0x7bd4] ;  /* 0x007bd40001007983 */ /* 0x000ea80000300800 */
[----:B------:R-:W3:Y:S04]  /*91ec0*/  LDL.LU R29, [R1+0x7bd0] ;  /* 0x007bd000011d7983 */ /* 0x000ee80000300800 */
        /* <DEDUP_REMOVED lines=10> */
[----:B--2---:R-:W-:-:S02]  /*91f70*/  IMAD.MOV.U32 R15, RZ, RZ, R0 ;  /* 0x000000ffff0f7224 */ /* 0x004fc400078e0000 */
[----:B---3--:R-:W-:Y:S02]  /*91f80*/  IMAD.MOV.U32 R14, RZ, RZ, R29 ;  /* 0x000000ffff0e7224 */ /* 0x008fe400078e001d */
        /* <DEDUP_REMOVED lines=46> */
[----:B------:R0:W-:Y:S02]  /*92270*/  STL.64 [R1+0x7a18], R14 ;  /* 0x007a180e01007387 */ /* 0x0001e40000100a00 */
[----:B0-----:R-:W-:-:S02]  /*92280*/  IMAD.MOV.U32 R14, RZ, RZ, R28 ;  /* 0x000000ffff0e7224 */ /* 0x001fc400078e001c */
        /* <DEDUP_REMOVED lines=32> */
[----:B---3--:R-:W-:Y:S01]  /*92490*/  MOV R14, R29 ;  /* 0x0000001d000e7202 */ /* 0x008fe20000000f00 */
[----:B------:R-:W-:-:S02]  /*924a0*/  IMAD.MOV.U32 R15, RZ, RZ, R0 ;  /* 0x000000ffff0f7224 */ /* 0x000fc400078e0000 */
        /* <DEDUP_REMOVED lines=118> */
[----:B---3--:R-:W-:-:S02]  /*92c10*/  IMAD.MOV.U32 R18, RZ, RZ, R29 ;  /* 0x000000ffff127224 */ /* 0x008fc400078e001d */
[----:B------:R-:W-:Y:S01]  /*92c20*/  IMAD.MOV.U32 R19, RZ, RZ, R28 ;  /* 0x000000ffff137224 */ /* 0x000fe200078e001c */
[----:B------:R-:W3:Y:S04]  /*92c30*/  LDL.LU R29, [R1+0x7b3c] ;  /* 0x007b3c00011d7983 */ /* 0x000ee80000300800 */
[----:B------:R-:W3:Y:S01]  /*92c40*/  LDL.LU R28, [R1+0x7b38] ;  /* 0x007b3800011c7983 */ /* 0x000ee20000300800 */
        /* <DEDUP_REMOVED lines=148> */
[----:B------:R-:W4:-:S15]  /*93590*/  LDL.LU.64 R26, [R1+0x7938] ;  /* 0x00793800011a7983 */ /* 0x000f1e0000300a00 */
[----:B------:R-:W-:-:S06]  /*935a0*/  NOP ;  /* 0x0000000000007918 */ /* 0x000fcc0000000000 */
[----:B------:R-:W-:Y:S04]  /*935b0*/  STL.64 [R1+0x240], R12 ;  /* 0x0002400c01007387 */ /* 0x000fe80000100a00 */
[----:B------:R0:W-:Y:S04]  /*935c0*/  STL.64 [R1+0x248], R14 ;  /* 0x0002480e01007387 */ /* 0x0001e80000100a00 */
[----:B0-----:R-:W2:Y:S04]  /*935d0*/  LDL.LU.64 R14, [R1+0x7930] ;  /* 0x00793000010e7983 */ /* 0x001ea80000300a00 */
[----:B------:R-:W2:Y:S01]  /*935e0*/  LDL.LU.64 R12, [R1+0x7928] ;  /* 0x00792800010c7983 */ /* 0x000ea20000300a00 */
[----:B----4-:R-:W-:Y:S03]  /*935f0*/  HMMA.16816.F32 R24, R20, R26, R4 ;  /* 0x0000001a1418723c */ /* 0x010fe60000001804 */
[----:B------:R-:W2:-:S15]  /*93600*/  LDL.LU.64 R6, [R1+0x7920] ;  /* 0x0079200001067983 */ /* 0x000e9e0000300a00 */
[----:B------:R-:W-:-:S05]  /*93610*/  NOP ;  /* 0x0000000000007918 */ /* 0x000fca0000000000 */
[----:B------:R-:W-:Y:S04]  /*93620*/  STL.64 [R1+0x230], R24 ;  /* 0x0002301801007387 */ /* 0x000fe80000100a00 */
[----:B------:R0:W-:Y:S04]  /*93630*/  STL.64 [R1+0x238], R26 ;  /* 0x0002381a01007387 */ /* 0x0001e80000100a00 */
[----:B0-----:R-:W4:Y:S04]  /*93640*/  LDL.LU.64 R26, [R1+0x7918] ;  /* 0x00791800011a7983 */ /* 0x001f280000300a00 */
[----:B------:R-:W4:Y:S01]  /*93650*/  LDL.LU.64 R24, [R1+0x7910] ;  /* 0x0079100001187983 */ /* 0x000f220000300a00 */
[----:B--2---:R-:W-:Y:S03]  /*93660*/  HMMA.16816.F32 R4, R20, R6, R12 ;  /* 0x000000061404723c */ /* 0x004fe6000000180c */
[----:B------:R-:W4:-:S15]  /*93670*/  LDL.LU.64 R14, [R1+0x7908] ;  /* 0x00790800010e7983 */ /* 0x000f1e0000300a00 */
[----:B------:R-:W-:-:S05]  /*93680*/  NOP ;  /* 0x0000000000007918 */ /* 0x000fca0000000000 */
[----:B------:R-:W-:Y:S04]  /*93690*/  STL.64 [R1+0x220], R4 ;  /* 0x0002200401007387 */ /* 0x000fe80000100a00 */
[----:B------:R0:W-:Y:S04]  /*936a0*/  STL.64 [R1+0x228], R6 ;  /* 0x0002280601007387 */ /* 0x0001e80000100a00 */
[----:B0-----:R-:W2:Y:S04]  /*936b0*/  LDL.LU.64 R6, [R1+0x7900] ;  /* 0x0079000001067983 */ /* 0x001ea80000300a00 */
[----:B------:R-:W2:Y:S01]  /*936c0*/  LDL.LU.64 R4, [R1+0x78f8] ;  /* 0x0078f80001047983 */ /* 0x000ea20000300a00 */
[----:B----4-:R-:W-:Y:S03]  /*936d0*/  HMMA.16816.F32 R12, R20, R14, R24 ;  /* 0x0000000e140c723c */ /* 0x010fe60000001818 */
[----:B------:R-:W2:-:S15]  /*936e0*/  LDL.LU.64 R26, [R1+0x78f0] ;  /* 0x0078f000011a7983 */ /* 0x000e9e0000300a00 */
[----:B------:R-:W-:-:S05]  /*936f0*/  NOP ;  /* 0x0000000000007918 */ /* 0x000fca0000000000 */
[----:B------:R0:W-:Y:S04]  /*93700*/  STL.64 [R1+0x210], R12 ;  /* 0x0002100c01007387 */ /* 0x0001e80000100a00 */
[----:B------:R-:W-:Y:S04]  /*93710*/  STL.64 [R1+0x218], R14 ;  /* 0x0002180e01007387 */ /* 0x000fe80000100a00 */
[----:B0-----:R-:W4:Y:S01]  /*93720*/  LDL.LU.64 R12, [R1+0x78e8] ;  /* 0x0078e800010c7983 */ /* 0x001f220000300a00 */
[----:B--2---:R-:W-:Y:S03]  /*93730*/  HMMA.16816.F32 R24, R20, R26, R4 ;  /* 0x0000001a1418723c */ /* 0x004fe60000001804 */
[----:B------:R-:W2:-:S15]  /*93740*/  LDL.LU.64 R6, [R1+0x78e0] ;  /* 0x0078e00001067983 */ /* 0x000e9e0000300a00 */
[----:B------:R-:W-:-:S05]  /*93750*/  NOP ;  /* 0x0000000000007918 */ /* 0x000fca0000000000 */
[----:B------:R-:W-:Y:S04]  /*93760*/  STL.64 [R1+0x200], R24 ;  /* 0x0002001801007387 */ /* 0x000fe80000100a00 */
[----:B------:R0:W-:Y:S04]  /*93770*/  STL.64 [R1+0x208], R26 ;  /* 0x0002081a01007387 */ /* 0x0001e80000100a00 */
[----:B0-----:R-:W3:Y:S04]  /*93780*/  LDL.LU.64 R26, [R1+0x78d8] ;  /* 0x0078d800011a7983 */ /* 0x001ee80000300a00 */
[----:B------:R-:W4:Y:S01]  /*93790*/  LDL.LU R24, [R1+0x78d0] ;  /* 0x0078d00001187983 */ /* 0x000f220000300800 */
[----:B---3--:R-:W-:-:S15]  /*937a0*/  HMMA.16816.F32 R8, R20, R26, R8 ;  /* 0x0000001a1408723c */ /* 0x008fde0000001808 */
[----:B------:R-:W-:-:S08]  /*937b0*/  NOP ;  /* 0x0000000000007918 */ /* 0x000fd00000000000 */
[----:B------:R-:W-:Y:S04]  /*937c0*/  STL.64 [R1+0x1f0], R8 ;  /* 0x0001f00801007387 */ /* 0x000fe80000100a00 */
[----:B------:R0:W-:Y:S04]  /*937d0*/  STL.64 [R1+0x1f8], R10 ;  /* 0x0001f80a01007387 */ /* 0x0001e80000100a00 */
[----:B0-----:R-:W4:Y:S04]  /*937e0*/  LDL.LU.64 R10, [R1+0x78c8] ;  /* 0x0078c800010a7983 */ /* 0x001f280000300a00 */
[----:B------:R-:W3:Y:S01]  /*937f0*/  LDL.LU.64 R8, [R1+0x78c0] ;  /* 0x0078c00001087983 */ /* 0x000ee20000300a00 */
[----:B--2---:R-:W-:Y:S03]  /*93800*/  HMMA.16816.F32 R4, R20, R6, R16 ;  /* 0x000000061404723c */ /* 0x004fe60000001810 */
[----:B------:R-:W0:Y:S01]  /*93810*/  LDSM.16.MT88.4 R16, [R29+UR4+0x21000] ;  /* 0x021000041d10783b */ /* 0x000e220008004200 */
[----:B------:R-:W-:-:S03]  /*93820*/  IMAD.MOV.U32 R27, RZ, RZ, R0 ;  /* 0x000000ffff1b7224 */ /* 0x000fc600078e0000 */
[----:B------:R-:W-:Y:S01]  /*93830*/  STL [R1+0x649c], R28 ;  /* 0x00649c1c01007387 */ /* 0x000fe20000100800 */
[----:B------:R-:W-:Y:S01]  /*93840*/  LOP3.LUT R0, R28, 0x40, RZ, 0x3c, !PT ;  /* 0x000000401c007812 */ /* 0x000fe200078e3cff */
[----:B---3--:R-:W-:Y:S02]  /*93850*/  IMAD.MOV.U32 R25, RZ, RZ, R9 ;  /* 0x000000ffff197224 */ /* 0x008fe400078e0009 */
[----:B------:R-:W-:-:S07]  /*93860*/  IMAD.MOV.U32 R26, RZ, RZ, R8 ;  /* 0x000000ffff1a7224 */ /* 0x000fce00078e0008 */
[----:B----4-:R-:W-:Y:S01]  /*93870*/  HMMA.16816.F32 R8, R20, R10, R24 ;  /* 0x0000000a1408723c */ /* 0x010fe20000001818 */
[----:B------:R-:W-:-:S15]  /*93880*/  LDSM.16.M88.4 R24, [R0+UR4+0x1b000] ;  /* 0x01b000040018783b */ /* 0x000fde0008000200 */
[----:B------:R-:W-:-:S07]  /*93890*/  NOP ;  /* 0x0000000000007918 */ /* 0x000fce0000000000 */
[----:B------:R-:W-:Y:S04]  /*938a0*/  STL.64 [R1+0x9e0], R8 ;  /* 0x0009e00801007387 */ /* 0x000fe80000100a00 */
[----:B------:R-:W-:Y:S04]  /*938b0*/  STL.64 [R1+0x9e8], R10 ;  /* 0x0009e80a01007387 */ /* 0x000fe80000100a00 */
[----:B0-----:R-:W-:Y:S04]  /*938c0*/  STL.64 [R1+0x7898], R18 ;  /* 0x0078981201007387 */ /* 0x001fe80000100a00 */
[----:B------:R-:W-:Y:S04]  /*938d0*/  STL.64 [R1+0x9c0], R4 ;  /* 0x0009c00401007387 */ /* 0x000fe80000100a00 */
[----:B------:R-:W-:Y:S04]  /*938e0*/  STL.64 [R1+0x9c8], R6 ;  /* 0x0009c80601007387 */ /* 0x000fe80000100a00 */
[----:B------:R-:W-:Y:S04]  /*938f0*/  STL.64 [R1+0x7890], R16 ;  /* 0x0078901001007387 */ /* 0x000fe80000100a00 */
[----:B------:R-:W0:Y:S04]  /*93900*/  LDSM.16.M88.4 R16, [R0+UR4] ;  /* 0x000000040010783b */ /* 0x000e280008000200 */
[----:B------:R-:W1:Y:S04]  /*93910*/  LDSM.16.M88.4 R8, [R0+UR4+0x1000] ;  /* 0x001000040008783b */ /* 0x000e680008000200 */
[----:B------:R-:W2:Y:S04]  /*93920*/  LDSM.16.M88.4 R4, [R0+UR4+0x2000] ;  /* 0x002000040004783b */ /* 0x000ea80008000200 */
[----:B------:R-:W-:Y:S04]  /*93930*/  STL [R1+0x71c0], R29 ;  /* 0x0071c01d01007387 */ /* 0x000fe80000100800 */
[----:B0-----:R-:W-:Y:S04]  /*93940*/  STL.64 [R1+0x1a0], R16 ;  /* 0x0001a01001007387 */ /* 0x001fe80000100a00 */
[----:B------:R-:W-:Y:S04]  /*93950*/  STL.64 [R1+0x1a8], R18 ;  /* 0x0001a81201007387 */ /* 0x000fe80000100a00 */
[----:B------:R-:W0:Y:S04]  /*93960*/  LDSM.16.M88.4 R16, [R0+UR4+0x3000] ;  /* 0x003000040010783b */ /* 0x000e280008000200 */
[----:B-1----:R-:W-:Y:S04]  /*93970*/  STL.64 [R1+0x190], R8 ;  /* 0x0001900801007387 */ /* 0x002fe80000100a00 */
[----:B------:R-:W-:Y:S04]  /*93980*/  STL.64 [R1+0x198], R10 ;  /* 0x0001980a01007387 */ /* 0x000fe80000100a00 */
[----:B------:R-:W1:Y:S04]  /*93990*/  LDSM.16.M88.4 R8, [R0+UR4+0x4000] ;  /* 0x004000040008783b */ /* 0x000e680008000200 */
[----:B--2---:R-:W-:Y:S04]  /*939a0*/  STL.64 [R1+0x180], R4 ;  /* 0x0001800401007387 */ /* 0x004fe80000100a00 */
[----:B------:R-:W-:Y:S04]  /*939b0*/  STL.64 [R1+0x188], R6 ;  /* 0x0001880601007387 */ /* 0x000fe80000100a00 */
[----:B------:R-:W2:Y:S04]  /*939c0*/  LDSM.16.M88.4 R4, [R0+UR4+0x5000] ;  /* 0x005000040004783b */ /* 0x000ea80008000200 */
        /* <DEDUP_REMOVED lines=65> */
[----:B-1----:R-:W-:Y:S04]  /*93de0*/  STL.64 [R1+0x10], R8 ;  /* 0x0000100801007387 */ /* 0x002fe80000100a00 */
[----:B------:R-:W-:Y:S04]  /*93df0*/  STL.64 [R1+0x18], R10 ;  /* 0x0000180a01007387 */ /* 0x000fe80000100a00 */
[----:B------:R-:W0:Y:S04]  /*93e00*/  LDSM.16.M88.4 R8, [R0+UR4+0x1c000] ;  /* 0x01c000040008783b */ /* 0x000e280008000200 */
[----:B------:R-:W-:Y:S04]  /*93e10*/  STL [R1+0x6edc], R26 ;  /* 0x006edc1a01007387 */ /* 0x000fe80000100800 */
[----:B--2---:R-:W-:Y:S04]  /*93e20*/  STL.64 [R1], R4 ;  /* 0x0000000401007387 */ /* 0x004fe80000100a00 */
[----:B------:R-:W-:Y:S04]  /*93e30*/  STL.64 [R1+0x8], R6 ;  /* 0x0000080601007387 */ /* 0x000fe80000100a00 */
[----:B------:R-:W1:Y:S04]  /*93e40*/  LDSM.16.M88.4 R4, [R0+UR4+0x1d000] ;  /* 0x01d000040004783b */ /* 0x000e680008000200 */
[----:B------:R-:W2:Y:S04]  /*93e50*/  LDSM.16.M88.4 R16, [R0+UR4+0x1e000] ;  /* 0x01e000040010783b */ /* 0x000ea80008000200 */
[----:B------:R-:W-:Y:S04]  /*93e60*/  STL [R1+0x6ed8], R27 ;  /* 0x006ed81b01007387 */ /* 0x000fe80000100800 */
[----:B------:R-:W-:Y:S04]  /*93e70*/  STL.64 [R1+0x78a0], R24 ;  /* 0x0078a01801007387 */ /* 0x000fe80000100a00 */
[----:B0-----:R-:W-:Y:S04]  /*93e80*/  STL [R1+0x7680], R9 ;  /* 0x0076800901007387 */ /* 0x001fe80000100800 */
[----:B------:R-:W-:Y:S04]  /*93e90*/  STL [R1+0x6ea4], R10 ;  /* 0x006ea40a01007387 */ /* 0x000fe80000100800 */
[----:B------:R-:W-:Y:S04]  /*93ea0*/  STL [R1+0x6c50], R11 ;  /* 0x006c500b01007387 */ /* 0x000fe80000100800 */
[----:B------:R-:W-:Y:S04]  /*93eb0*/  STL [R1+0x7858], R8 ;  /* 0x0078580801007387 */ /* 0x000fe80000100800 */
[----:B-1----:R-:W-:Y:S04]  /*93ec0*/  STL [R1+0x767c], R4 ;  /* 0x00767c0401007387 */ /* 0x002fe80000100800 */
[----:B------:R-:W-:Y:S04]  /*93ed0*/  STL [R1+0x7678], R5 ;  /* 0x0076780501007387 */ /* 0x000fe80000100800 */
[----:B------:R0:W-:Y:S04]  /*93ee0*/  STL [R1+0x6c1c], R6 ;  /* 0x006c1c0601007387 */ /* 0x0001e80000100800 */
[----:B------:R-:W-:Y:S04]  /*93ef0*/  STL [R1+0x6c18], R7 ;  /* 0x006c180701007387 */ /* 0x000fe80000100800 */
[----:B--2---:R1:W-:Y:S01]  /*93f00*/  STL.64 [R1+0x1e0], R16 ;  /* 0x0001e01001007387 */ /* 0x0043e20000100a00 */
[----:B------:R-:W-:-:S03]  /*93f10*/  IMAD.MOV.U32 R28, RZ, RZ, R16 ;  /* 0x000000ffff1c7224 */ /* 0x000fc600078e0010 */
[----:B------:R2:W-:Y:S01]  /*93f20*/  STL.64 [R1+0x1e8], R18 ;  /* 0x0001e81201007387 */ /* 0x0005e20000100a00 */
[----:B0-----:R-:W-:-:S03]  /*93f30*/  IMAD.MOV.U32 R6, RZ, RZ, R17 ;  /* 0x000000ffff067224 */ /* 0x001fc600078e0011 */
[----:B-1----:R-:W3:Y:S04]  /*93f40*/  LDL.LU R16, [R1+0x9b0] ;  /* 0x0009b00001107983 */ /* 0x002ee80000300800 */
[----:B------:R-:W3:Y:S04]  /*93f50*/  LDL.LU R17, [R1+0x9b4] ;  /* 0x0009b40001117983 */ /* 0x000ee80000300800 */
[----:B--2---:R-:W2:Y:S04]  /*93f60*/  LDL.LU R18, [R1+0x9b8] ;  /* 0x0009b80001127983 */ /* 0x004ea80000300800 */
[----:B------:R-:W2:Y:S04]  /*93f70*/  LDL.LU R19, [R1+0x9bc] ;  /* 0x0009bc0001137983 */ /* 0x000ea80000300800 */
[----:B--2---:R-:W-:Y:S04]  /*93f80*/  STL.64 [R1+0x78b0], R18 ;  /* 0x0078b01201007387 */ /* 0x004fe80000100a00 */
[----:B---3--:R0:W-:Y:S04]  /*93f90*/  STL.64 [R1+0x78a8], R16 ;  /* 0x0078a81001007387 */ /* 0x0081e80000100a00 */
[----:B0-----:R-:W2:Y:S04]  /*93fa0*/  LDL.LU R16, [R1+0x9d0] ;  /* 0x0009d00001107983 */ /* 0x001ea80000300800 */
[----:B------:R-:W2:Y:S04]  /*93fb0*/  LDL.LU R17, [R1+0x9d4] ;  /* 0x0009d40001117983 */ /* 0x000ea80000300800 */
[----:B------:R-:W2:Y:S04]  /*93fc0*/  LDL.LU R18, [R1+0x9d8] ;  /* 0x0009d80001127983 */ /* 0x000ea80000300800 */
[----:B------:R-:W2:Y:S04]  /*93fd0*/  LDL.LU R19, [R1+0x9dc] ;  /* 0x0009dc0001137983 */ /* 0x000ea80000300800 */
[----:B------:R-:W3:Y:S04]  /*93fe0*/  LDL.LU R8, [R1+0x960] ;  /* 0x0009600001087983 */ /* 0x000ee80000300800 */
[----:B------:R-:W3:Y:S04]  /*93ff0*/  LDL.LU R9, [R1+0x964] ;  /* 0x0009640001097983 */ /* 0x000ee80000300800 */
[----:B------:R-:W4:Y:S04]  /*94000*/  LDL.LU R10, [R1+0x968] ;  /* 0x00096800010a7983 */ /* 0x000f280000300800 */
[----:B------:R-:W4:Y:S01]  /*94010*/  LDL.LU R11, [R1+0x96c] ;  /* 0x00096c00010b7983 */ /* 0x000f220000300800 */
[----:B------:R-:W-:-:S02]  /*94020*/  IMAD.MOV.U32 R26, RZ, RZ, R13 ;  /* 0x000000ffff1a7224 */ /* 0x000fc400078e000d */
[----:B------:R-:W-:Y:S02]  /*94030*/  IMAD.MOV.U32 R27, RZ, RZ, R12 ;  /* 0x000000ffff1b7224 */ /* 0x000fe400078e000c */
[----:B------:R-:W0:Y:S04]  /*94040*/  LDSM.16.M88.4 R12, [R0+UR4+0x1f000] ;  /* 0x01f00004000c783b */ /* 0x000e280008000200 */
[----:B----4-:R-:W-:Y:S04]  /*94050*/  STL.64 [R1+0x7878], R10 ;  /* 0x0078780a01007387 */ /* 0x010fe80000100a00 */
[----:B---3--:R1:W-:Y:S04]  /*94060*/  STL.64 [R1+0x7870], R8 ;  /* 0x0078700801007387 */ /* 0x0083e80000100a00 */
[----:B-1----:R-:W3:Y:S01]  /*94070*/  LDL.64 R8, [R1+0x190] ;  /* 0x0001900001087983 */ /* 0x002ee20000100a00 */
[----:B------:R-:W-:-:S03]  /*94080*/  IMAD.MOV.U32 R5, RZ, RZ, R3 ;  /* 0x000000ffff057224 */ /* 0x000fc600078e0003 */
[----:B---3--:R1:W-:Y:S04]  /*94090*/  STL.64 [R1+0x7880], R8 ;  /* 0x0078800801007387 */ /* 0x0083e80000100a00 */
[----:B-1----:R-:W3:Y:S04]  /*940a0*/  LDL.LU R8, [R1+0x980] ;  /* 0x0009800001087983 */ /* 0x002ee80000300800 */
[----:B------:R-:W3:Y:S04]  /*940b0*/  LDL.LU R9, [R1+0x984] ;  /* 0x0009840001097983 */ /* 0x000ee80000300800 */
[----:B------:R-:W3:Y:S04]  /*940c0*/  LDL.LU R10, [R1+0x988] ;  /* 0x00098800010a7983 */ /* 0x000ee80000300800 */
[----:B------:R-:W3:Y:S04]  /*940d0*/  LDL.LU R11, [R1+0x98c] ;  /* 0x00098c00010b7983 */ /* 0x000ee80000300800 */
[----:B------:R1:W-:Y:S04]  /*940e0*/  STL [R1+0x7854], R6 ;  /* 0x0078540601007387 */ /* 0x0003e80000100800 */
[----:B------:R-:W4:Y:S04]  /*940f0*/  LDL.LU R4, [R1+0x950] ;  /* 0x0009500001047983 */ /* 0x000f280000300800 */
[----:B0-----:R-:W-:Y:S04]  /*94100*/  STL.64 [R1+0x1d0], R12 ;  /* 0x0001d00c01007387 */ /* 0x001fe80000100a00 */
[----:B------:R-:W-:Y:S04]  /*94110*/  STL.64 [R1+0x1d8], R14 ;  /* 0x0001d80e01007387 */ /* 0x000fe80000100a00 */
[----:B------:R-:W3:Y:S04]  /*94120*/  LDL.LU R3, [R1+0x78bc] ;  /* 0x0078bc0001037983 */ /* 0x000ee80000300800 */
[----:B-1----:R-:W4:Y:S04]  /*94130*/  LDL.LU R6, [R1+0x958] ;  /* 0x0009580001067983 */ /* 0x002f280000300800 */
[----:B------:R-:W4:Y:S01]  /*94140*/  LDL.LU R7, [R1+0x95c] ;  /* 0x00095c0001077983 */ /* 0x000f220000300800 */
[----:B--2---:R-:W-:Y:S03]  /*94150*/  HMMA.16816.F32 R24, R20, R26, R16 ;  /* 0x0000001a1418723c */ /* 0x004fe60000001810 */
[----:B---3--:R-:W0:Y:S04]  /*94160*/  LDSM.16.MT88.4 R12, [R3+UR4+0x21000] ;  /* 0x02100004030c783b */ /* 0x008e280008004200 */
[----:B----4-:R-:W-:Y:S04]  /*94170*/  STL.64 [R1+0x7868], R6 ;  /* 0x0078680601007387 */ /* 0x010fe80000100a00 */
[----:B------:R1:W-:Y:S04]  /*94180*/  STL.64 [R1+0x7860], R4 ;  /* 0x0078600401007387 */ /* 0x0003e80000100a00 */
[----:B-1----:R-:W2:Y:S04]  /*94190*/  LDL.64 R4, [R1+0x180] ;  /* 0x0001800001047983 */ /* 0x002ea80000100a00 */
[----:B--2---:R1:W-:Y:S04]  /*941a0*/  STL.64 [R1+0x7888], R4 ;  /* 0x0078880401007387 */ /* 0x0043e80000100a00 */
[----:B-1----:R-:W2:Y:S04]  /*941b0*/  LDL.64 R4, [R1+0x1a0] ;  /* 0x0001a00001047983 */ /* 0x002ea80000100a00 */
[----:B------:R-:W-:Y:S04]  /*941c0*/  STL [R1+0x4ff4], R0 ;  /* 0x004ff40001007387 */ /* 0x000fe80000100800 */
[----:B0-----:R0:W-:Y:S04]  /*941d0*/  STL.64 [R1+0x7648], R14 ;  /* 0x0076480e01007387 */ /* 0x0011e80000100a00 */
[----:B------:R-:W-:Y:S04]  /*941e0*/  STL.64 [R1+0x7640], R12 ;  /* 0x0076400c01007387 */ /* 0x000fe80000100a00 */
[----:B0-----:R-:W3:Y:S01]  /*941f0*/  LDL.LU R14, [R1+0x1b8] ;  /* 0x0001b800010e7983 */ /* 0x001ee20000300800 */
[----:B------:R-:W-:-:S03]  /*94200*/  IMAD.MOV.U32 R15, RZ, RZ, R2 ;  /* 0x000000ffff0f7224 */ /* 0x000fc600078e0002 */
[----:B------:R-:W4:Y:S04]  /*94210*/  LDL.LU R2, [R1+0x78b8] ;  /* 0x0078b80001027983 */ /* 0x000f280000300800 */
[----:B------:R-:W-:Y:S04]  /*94220*/  STL [R1+0x6ec8], R3 ;  /* 0x006ec80301007387 */ /* 0x000fe80000100800 */
[----:B------:R-:W3:Y:S04]  /*94230*/  LDL.LU.64 R18, [R1+0x78b0] ;  /* 0x0078b00001127983 */ /* 0x000ee80000300a00 */
[----:B------:R-:W3:Y:S04]  /*94240*/  LDL.LU.64 R16, [R1+0x78a8] ;  /* 0x0078a80001107983 */ /* 0x000ee80000300a00 */
[----:B------:R0:W-:Y:S04]  /*94250*/  STL.64 [R1+0x9d0], R24 ;  /* 0x0009d01801007387 */ /* 0x0001e80000100a00 */
[----:B------:R1:W-:Y:S04]  /*94260*/  STL.64 [R1+0x9d8], R26 ;  /* 0x0009d81a01007387 */ /* 0x0003e80000100a00 */
[----:B0-----:R-:W2:Y:S01]  /*94270*/  LDL.LU.64 R24, [R1+0x78a0] ;  /* 0x0078a00001187983 */ /* 0x001ea20000300a00 */
[----:B---3--:R-:W-:Y:S03]  /*94280*/  HMMA.16816.F32 R12, R20, R14, R16 ;  /* 0x0000000e140c723c */ /* 0x008fe60000001810 */
[----:B------:R-:W3:Y:S04]  /*94290*/  LDL.LU.64 R18, [R1+0x7898] ;  /* 0x0078980001127983 */ /* 0x000ee80000300a00 */
[----:B------:R-:W3:-:S15]  /*942a0*/  LDL.LU.64 R16, [R1+0x7890] ;  /* 0x0078900001107983 */ /* 0x000ede0000300a00 */
[----:B------:R-:W-:-:S01]  /*942b0*/  NOP ;  /* 0x0000000000007918 */ /* 0x000fc20000000000 */
[----:B------:R0:W-:Y:S01]  /*942c0*/  STL.64 [R1+0x990], R12 ;  /* 0x0009900c01007387 */ /* 0x0001e20000100a00 */
[----:B-1----:R-:W-:Y:S02]  /*942d0*/  IMAD.MOV.U32 R26, RZ, RZ, R14 ;  /* 0x000000ffff1a7224 */ /* 0x002fe400078e000e */
[----:B------:R-:W-:Y:S01]  /*942e0*/  IMAD.MOV.U32 R27, RZ, RZ, R15 ;  /* 0x000000ffff1b7224 */ /* 0x000fe200078e000f */
[----:B------:R-:W4:Y:S04]  /*942f0*/  LDL.LU R20, [R1+0x970] ;  /* 0x0009700001147983 */ /* 0x000f280000300800 */
[----:B------:R-:W4:Y:S04]  /*94300*/  LDL.LU R21, [R1+0x974] ;  /* 0x0009740001157983 */ /* 0x000f280000300800 */
[----:B------:R-:W4:Y:S04]  /*94310*/  LDL.LU R22, [R1+0x978] ;  /* 0x0009780001167983 */ /* 0x000f280000300800 */
[----:B------:R-:W-:Y:S04]  /*94320*/  STL.64 [R1+0x76a0], R26 ;  /* 0x0076a01a01007387 */ /* 0x000fe80000100a00 */
[----:B--2---:R1:W-:Y:S01]  /*94330*/  STL.64 [R1+0x7698], R24 ;  /* 0x0076981801007387 */ /* 0x0043e20000100a00 */
[----:B0-----:R-:W-:-:S02]  /*94340*/  IMAD.MOV.U32 R13, RZ, RZ, R4 ;  /* 0x000000ffff0d7224 */ /* 0x001fc400078e0004 */
[----:B------:R-:W-:Y:S01]  /*94350*/  IMAD.MOV.U32 R12, RZ, RZ, R5 ;  /* 0x000000ffff0c7224 */ /* 0x000fe200078e0005 */
[----:B-1----:R-:W2:Y:S01]  /*94360*/  LDL.64 R24, [R1+0x160] ;  /* 0x0001600001187983 */ /* 0x002ea20000100a00 */
[----:B---3--:R-:W-:Y:S03]  /*94370*/  HMMA.16816.F32 R8, R16, R4, R8 ;  /* 0x000000041008723c */ /* 0x008fe60000001808 */
[----:B------:R-:W3:-:S15]  /*94380*/  LDL.LU.64 R4, [R1+0x7888] ;  /* 0x0078880001047983 */ /* 0x000ede0000300a00 */
[----:B------:R-:W-:-:S05]  /*94390*/  NOP ;  /* 0x0000000000007918 */ /* 0x000fca0000000000 */
[----:B------:R0:W-:Y:S04]  /*943a0*/  STL.64 [R1+0x980], R8 ;  /* 0x0009800801007387 */ /* 0x0001e80000100a00 */
[----:B------:R1:W-:Y:S04]  /*943b0*/  STL [R1+0x988], R10 ;  /* 0x0009880a01007387 */ /* 0x0003e80000100800 */
[----:B0-----:R-:W2:Y:S01]  /*943c0*/  LDL.LU.64 R8, [R1+0x7880] ;  /* 0x0078800001087983 */ /* 0x001ea20000300a00 */
[----:B----4-:R-:W-:Y:S02]  /*943d0*/  IMAD.MOV.U32 R23, RZ, RZ, R2 ;  /* 0x000000ffff177224 */ /* 0x010fe400078e0002 */
[----:B------:R-:W-:-:S05]  /*943e0*/  IMAD.MOV.U32 R3, RZ, RZ, R11 ;  /* 0x000000ffff037224 */ /* 0x000fca00078e000b */
[----:B------:R0:W-:Y:S04]  /*943f0*/  STL [R1+0x70d8], R3 ;  /* 0x0070d80301007387 */ /* 0x0001e80000100800 */
[----:B-1----:R-:W4:Y:S01]  /*94400*/  LDL.LU.64 R10, [R1+0x7878] ;  /* 0x00787800010a7983 */ /* 0x002f220000300a00 */
[----:B--2---:R-:W-:Y:S06]  /*94410*/  HMMA.16816.F32 R20, R16, R8, R20 ;  /* 0x000000081014723c */ /* 0x004fec0000001814 */
[----:B------:R-:W-:-:S02]  /*94420*/  IMAD.MOV.U32 R14, RZ, RZ, R8 ;  /* 0x000000ffff0e7224 */ /* 0x000fc400078e0008 */
[----:B0-----:R-:W-:Y:S02]  /*94430*/  IMAD.MOV.U32 R3, RZ, RZ, R9 ;  /* 0x000000ffff037224 */ /* 0x001fe400078e0009 */
[----:B------:R-:W4:Y:S01]  /*94440*/  LDL.LU.64 R8, [R1+0x7870] ;  /* 0x0078700001087983 */ /* 0x000f220000300a00 */
[----:B---3--:R-:W-:-:S13]  /*94450*/  IMAD.MOV.U32 R15, RZ, RZ, R5 ;  /* 0x000000ffff0f7224 */ /* 0x008fda00078e0005 */
[----:B------:R-:W-:Y:S01]  /*94460*/  IMAD.MOV.U32 R2, RZ, RZ, R23 ;  /* 0x000000ffff027224 */ /* 0x000fe200078e0017 */
[----:B------:R0:W-:Y:S04]  /*94470*/  STL.64 [R1+0x970], R20 ;  /* 0x0009701401007387 */ /* 0x0001e80000100a00 */
[----:B------:R-:W-:Y:S04]  /*94480*/  STL [R1+0x978], R22 ;  /* 0x0009781601007387 */ /* 0x000fe80000100800 */
[----:B------:R-:W-:Y:S04]  /*94490*/  STL [R1+0x6ea0], R2 ;  /* 0x006ea00201007387 */ /* 0x000fe80000100800 */
[----:B------:R-:W2:Y:S01]  /*944a0*/  LDL.LU.64 R6, [R1+0x7868] ;  /* 0x0078680001067983 */ /* 0x000ea20000300a00 */
[----:B0-----:R-:W-:Y:S01]  /*944b0*/  IMAD.MOV.U32 R21, RZ, RZ, R4 ;  /* 0x000000ffff157224 */ /* 0x001fe200078e0004 */
[----:B----4-:R-:W-:Y:S02]  /*944c0*/  HMMA.16816.F32 R8, R16, R4, R8 ;  /* 0x000000041008723c */ /* 0x010fe40000001808 */
[----:B------:R-:W2:-:S15]  /*944d0*/  LDL.LU.64 R4, [R1+0x7860] ;  /* 0x0078600001047983 */ /* 0x000e9e0000300a00 */
[----:B------:R-:W-:-:S06]  /*944e0*/  NOP ;  /* 0x0000000000007918 */ /* 0x000fcc0000000000 */
[----:B------:R0:W-:Y:S04]  /*944f0*/  STL.64 [R1+0x960], R8 ;  /* 0x0009600801007387 */ /* 0x0001e80000100a00 */
[----:B------:R1:W-:Y:S04]  /*94500*/  STL [R1+0x968], R10 ;  /* 0x0009680a01007387 */ /* 0x0003e80000100800 */
[----:B0-----:R-:W3:Y:S01]  /*94510*/  LDL.LU R8, [R1+0x7858] ;  /* 0x0078580001087983 */ /* 0x001ee20000300800 */
[----:B-1----:R-:W-:-:S05]  /*94520*/  IMAD.MOV.U32 R10, RZ, RZ, R11 ;  /* 0x000000ffff0a7224 */ /* 0x002fca00078e000b */
[----:B------:R-:W-:Y:S04]  /*94530*/  STL [R1+0x7834], R10 ;  /* 0x0078340a01007387 */ /* 0x000fe80000100800 */
[----:B---3--:R0:W-:Y:S04]  /*94540*/  STL [R1+0x7830], R8 ;  /* 0x0078300801007387 */ /* 0x0081e80000100800 */
[----:B0-----:R-:W3:Y:S04]  /*94550*/  LDL.LU R8, [R1+0x940] ;  /* 0x0009400001087983 */ /* 0x001ee80000300800 */
[----:B------:R-:W3:Y:S04]  /*94560*/  LDL.LU R9, [R1+0x944] ;  /* 0x0009440001097983 */ /* 0x000ee80000300800 */
[----:B------:R-:W3:Y:S04]  /*94570*/  LDL.LU R10, [R1+0x948] ;  /* 0x00094800010a7983 */ /* 0x000ee80000300800 */
[----:B------:R-:W3:Y:S04]  /*94580*/  LDL.LU R11, [R1+0x94c] ;  /* 0x00094c00010b7983 */ /* 0x000ee80000300800 */
[----:B------:R-:W-:Y:S04]  /*94590*/  STL.64 [R1+0x7690], R14 ;  /* 0x0076900e01007387 */ /* 0x000fe80000100a00 */
[----:B------:R0:W-:Y:S04]  /*945a0*/  STL.64 [R1+0x7688], R12 ;  /* 0x0076880c01007387 */ /* 0x0001e80000100a00 */
[----:B0-----:R-:W2:Y:S02]  /*945b0*/  LDL.64 R12, [R1+0x170] ;  /* 0x00017000010c7983 */ /* 0x001ea40000100a00 */
[----:B--2---:R-:W-:-:S15]  /*945c0*/  HMMA.16816.F32 R4, R16, R12, R4 ;  /* 0x0000000c1004723c */ /* 0x004fde0000001804 */
[----:B------:R-:W-:-:S08]  /*945d0*/  NOP ;  /* 0x0000000000007918 */ /* 0x000fd00000000000 */
[----:B------:R-:W-:Y:S04]  /*945e0*/  STL.64 [R1+0x950], R4 ;  /* 0x0009500401007387 */ /* 0x000fe80000100a00 */
[----:B------:R0:W-:Y:S04]  /*945f0*/  STL.64 [R1+0x958], R6 ;  /* 0x0009580601007387 */ /* 0x0001e80000100a00 */
[----:B0-----:R-:W2:Y:S01]  /*94600*/  LDL.LU R6, [R1+0x7854] ;  /* 0x0078540001067983 */ /* 0x001ea20000300800 */
[----:B---3--:R-:W-:Y:S06]  /*94610*/  HMMA.16816.F32 R8, R16, R24, R8 ;  /* 0x000000181008723c */ /* 0x008fec0000001808 */
[----:B------:R-:W-:-:S02]  /*94620*/  IMAD.MOV.U32 R4, RZ, RZ, R24 ;  /* 0x000000ffff047224 */ /* 0x000fc400078e0018 */
[----:B------:R-:W-:Y:S02]  /*94630*/  IMAD.MOV.U32 R5, RZ, RZ, R25 ;  /* 0x000000ffff057224 */ /* 0x000fe400078e0019 */
[----:B------:R-:W-:Y:S02]  /*94640*/  IMAD.MOV.U32 R23, RZ, RZ, R12 ;  /* 0x000000ffff177224 */ /* 0x000fe400078e000c */
[----:B------:R-:W-:-:S11]  /*94650*/  IMAD.MOV.U32 R22, RZ, RZ, R13 ;  /* 0x000000ffff167224 */ /* 0x000fd600078e000d */
[----:B------:R-:W-:Y:S04]  /*94660*/  STL.64 [R1+0x940], R8 ;  /* 0x0009400801007387 */ /* 0x000fe80000100a00 */
[----:B------:R-:W-:Y:S04]  /*94670*/  STL.64 [R1+0x948], R10 ;  /* 0x0009480a01007387 */ /* 0x000fe80000100a00 */
[----:B--2---:R-:W-:Y:S04]  /*94680*/  STL [R1+0x7850], R6 ;  /* 0x0078500601007387 */ /* 0x004fe80000100800 */
[----:B------:R0:W-:Y:S04]  /*94690*/  STL.64 [R1+0x7848], R4 ;  /* 0x0078480401007387 */ /* 0x0001e80000100a00 */
[----:B------:R-:W2:Y:S04]  /*946a0*/  LDL.LU R12, [R1+0x8d0] ;  /* 0x0008d000010c7983 */ /* 0x000ea80000300800 */
[----:B------:R-:W2:Y:S04]  /*946b0*/  LDL.LU R13, [R1+0x8d4] ;  /* 0x0008d400010d7983 */ /* 0x000ea80000300800 */
[----:B------:R-:W3:Y:S04]  /*946c0*/  LDL.LU R14, [R1+0x8d8] ;  /* 0x0008d800010e7983 */ /* 0x000ee80000300800 */
[----:B------:R-:W3:Y:S04]  /*946d0*/  LDL.LU R15, [R1+0x8dc] ;  /* 0x0008dc00010f7983 */ /* 0x000ee80000300800 */
[----:B0-----:R-:W4:Y:S04]  /*946e0*/  LDL.64 R4, [R1+0x150] ;  /* 0x0001500001047983 */ /* 0x001f280000100a00 */
[----:B------:R-:W2:Y:S04]  /*946f0*/  LDL.LU R8, [R1+0x920] ;  /* 0x0009200001087983 */ /* 0x000ea80000300800 */
[----:B------:R-:W2:Y:S04]  /*94700*/  LDL.LU R9, [R1+0x924] ;  /* 0x0009240001097983 */ /* 0x000ea80000300800 */
[----:B------:R-:W3:Y:S04]  /*94710*/  LDL.LU R10, [R1+0x928] ;  /* 0x00092800010a7983 */ /* 0x000ee80000300800 */
[----:B------:R-:W3:Y:S04]  /*94720*/  LDL.LU R11, [R1+0x92c] ;  /* 0x00092c00010b7983 */ /* 0x000ee80000300800 */
[----:B---3--:R-:W-:Y:S04]  /*94730*/  STL.64 [R1+0x7840], R10 ;  /* 0x0078400a01007387 */ /* 0x008fe80000100a00 */
[----:B--2---:R0:W-:Y:S04]  /*94740*/  STL.64 [R1+0x7838], R8 ;  /* 0x0078380801007387 */ /* 0x0041e80000100a00 */
[----:B0-----:R-:W4:Y:S04]  /*94750*/  LDL.LU R8, [R1+0x930] ;  /* 0x0009300001087983 */ /* 0x001f280000300800 */
[----:B------:R-:W4:Y:S04]  /*94760*/  LDL.LU R9, [R1+0x934] ;  /* 0x0009340001097983 */ /* 0x000f280000300800 */
[----:B------:R-:W4:Y:S04]  /*94770*/  LDL.LU R10, [R1+0x938] ;  /* 0x00093800010a7983 */ /* 0x000f280000300800 */
[----:B------:R-:W4:Y:S04]  /*94780*/  LDL.LU R11, [R1+0x93c] ;  /* 0x00093c00010b7983 */ /* 0x000f280000300800 */
[----:B------:R-:W-:Y:S04]  /*94790*/  STL.64 [R1+0x77e8], R14 ;  /* 0x0077e80e01007387 */ /* 0x000fe80000100a00 */
[----:B------:R0:W-:Y:S04]  /*947a0*/  STL.64 [R1+0x77e0], R12 ;  /* 0x0077e00c01007387 */ /* 0x0001e80000100a00 */
[----:B0-----:R-:W2:Y:S04]  /*947b0*/  LDL.64 R12, [R1+0x110] ;  /* 0x00011000010c7983 */ /* 0x001ea80000100a00 */
[----:B--2---:R0:W-:Y:S04]  /*947c0*/  STL.64 [R1+0x77f8], R12 ;  /* 0x0077f80c01007387 */ /* 0x0041e80000100a00 */
[----:B0-----:R-:W2:Y:S04]  /*947d0*/  LDL.64 R12, [R1+0x120] ;  /* 0x00012000010c7983 */ /* 0x001ea80000100a00 */
[----:B--2---:R0:W-:Y:S04]  /*947e0*/  STL.64 [R1+0x7810], R12 ;  /* 0x0078100c01007387 */ /* 0x0041e80000100a00 */
[----:B0-----:R-:W2:Y:S04]  /*947f0*/  LDL.64 R12, [R1+0x130] ;  /* 0x00013000010c7983 */ /* 0x001ea80000100a00 */
[----:B--2---:R0:W-:Y:S04]  /*94800*/  STL.64 [R1+0x7828], R12 ;  /* 0x0078280c01007387 */ /* 0x0041e80000100a00 */
[----:B------:R-:W2:Y:S04]  /*94810*/  LDL.64 R24, [R1+0xf0] ;  /* 0x0000f00001187983 */ /* 0x000ea80000100a00 */
[----:B0-----:R-:W3:Y:S04]  /*94820*/  LDL.64 R12, [R1+0x140] ;  /* 0x00014000010c7983 */ /* 0x001ee80000100a00 */
        /* <DEDUP_REMOVED lines=12> */
[----:B------:R-:W-:-:S02]  /*948f0*/  IMAD.MOV.U32 R20, RZ, RZ, R4 ;  /* 0x000000ffff147224 */ /* 0x000fc400078e0004 */
[----:B------:R-:W-:Y:S01]  /*94900*/  IMAD.MOV.U32 R7, RZ, RZ, R5 ;  /* 0x000000ffff077224 */ /* 0x000fe200078e0005 */
[----:B------:R-:W-:Y:S01]  /*94910*/  MOV R2, R10 ;  /* 0x0000000a00027202 */ /* 0x000fe20000000f00 */
[----:B---3--:R-:W-:Y:S04]  /*94920*/  STL.64 [R1+0x7820], R26 ;  /* 0x0078201a01007387 */ /* 0x008fe80000100a00 */
[----:B--2---:R0:W-:Y:S04]  /*94930*/  STL.64 [R1+0x7818], R24 ;  /* 0x0078181801007387 */ /* 0x0041e80000100a00 */
[----:B0-----:R-:W2:Y:S04]  /*94940*/  LDL.LU R24, [R1+0x910] ;  /* 0x0009100001187983 */ /* 0x001ea80000300800 */
[----:B------:R-:W2:Y:S04]  /*94950*/  LDL.LU R25, [R1+0x914] ;  /* 0x0009140001197983 */ /* 0x000ea80000300800 */
[----:B------:R-:W2:Y:S04]  /*94960*/  LDL.LU R26, [R1+0x918] ;  /* 0x00091800011a7983 */ /* 0x000ea80000300800 */
[----:B------:R-:W2:Y:S04]  /*94970*/  LDL.LU R27, [R1+0x91c] ;  /* 0x00091c00011b7983 */ /* 0x000ea80000300800 */
[----:B------:R-:W3:Y:S04]  /*94980*/  LDL.LU R6, [R1+0x7850] ;  /* 0x0078500001067983 */ /* 0x000ee80000300800 */
[----:B------:R-:W4:Y:S04]  /*94990*/  LDL.LU.64 R4, [R1+0x7848] ;  /* 0x0078480001047983 */ /* 0x000f280000300a00 */
[----:B------:R-:W-:Y:S04]  /*949a0*/  STL.64 [R1+0x930], R8 ;  /* 0x0009300801007387 */ /* 0x000fe80000100a00 */
[----:B------:R0:W-:Y:S04]  /*949b0*/  STL [R1+0x93c], R11 ;  /* 0x00093c0b01007387 */ /* 0x0001e80000100800 */
[----:B0-----:R-:W2:Y:S04]  /*949c0*/  LDL.LU.64 R10, [R1+0x7840] ;  /* 0x00784000010a7983 */ /* 0x001ea80000300a00 */
[----:B------:R-:W2:Y:S02]  /*949d0*/  LDL.LU.64 R8, [R1+0x7838] ;  /* 0x0078380001087983 */ /* 0x000ea40000300a00 */
[----:B--2---:R-:W-:Y:S02]  /*949e0*/  HMMA.16816.F32 R8, R16, R12, R8 ;  /* 0x0000000c1008723c */ /* 0x004fe40000001808 */
[----:B---3--:R-:W-:Y:S04]  /*949f0*/  STL.64 [R1+0x76b0], R6 ;  /* 0x0076b00601007387 */ /* 0x008fe80000100a00 */
[----:B----4-:R0:W-:Y:S04]  /*94a00*/  STL.64 [R1+0x76a8], R4 ;  /* 0x0076a80401007387 */ /* 0x0101e80000100a00 */
[----:B0-----:R-:W2:Y:S04]  /*94a10*/  LDL.LU R4, [R1+0x8e0] ;  /* 0x0008e00001047983 */ /* 0x001ea80000300800 */
[----:B------:R-:W2:Y:S04]  /*94a20*/  LDL.LU R5, [R1+0x8e4] ;  /* 0x0008e40001057983 */ /* 0x000ea80000300800 */
[----:B------:R-:W2:Y:S04]  /*94a30*/  LDL.LU R6, [R1+0x8e8] ;  /* 0x0008e80001067983 */ /* 0x000ea80000300800 */
[----:B------:R-:W2:Y:S04]  /*94a40*/  LDL.LU R7, [R1+0x8ec] ;  /* 0x0008ec0001077983 */ /* 0x000ea80000300800 */
[----:B------:R0:W-:Y:S04]  /*94a50*/  STL [R1+0x7650], R20 ;  /* 0x0076501401007387 */ /* 0x0001e80000100800 */
[----:B------:R-:W-:Y:S04]  /*94a60*/  STL [R1+0x70dc], R2 ;  /* 0x0070dc0201007387 */ /* 0x000fe80000100800 */
[----:B------:R1:W-:Y:S04]  /*94a70*/  STL.64 [R1+0x920], R8 ;  /* 0x0009200801007387 */ /* 0x0003e80000100a00 */
[----:B------:R3:W-:Y:S01]  /*94a80*/  STL.64 [R1+0x928], R10 ;  /* 0x0009280a01007387 */ /* 0x0007e20000100a00 */
[----:B0-----:R-:W-:-:S02]  /*94a90*/  IMAD.MOV.U32 R20, RZ, RZ, R13 ;  /* 0x000000ffff147224 */ /* 0x001fc400078e000d */
[----:B-1----:R-:W-:Y:S01]  /*94aa0*/  IMAD.MOV.U32 R9, RZ, RZ, R12 ;  /* 0x000000ffff097224 */ /* 0x002fe200078e000c */
[----:B---3--:R-:W3:Y:S04]  /*94ab0*/  LDL.LU R10, [R1+0x7834] ;  /* 0x00783400010a7983 */ /* 0x008ee80000300800 */
[----:B------:R-:W4:Y:S04]  /*94ac0*/  LDL.LU R8, [R1+0x7830] ;  /* 0x0078300001087983 */ /* 0x000f280000300800 */
[----:B------:R-:W2:Y:S04]  /*94ad0*/  LDL.LU.64 R12, [R1+0x7828] ;  /* 0x00782800010c7983 */ /* 0x000ea80000300a00 */
[----:B------:R-:W-:Y:S04]  /*94ae0*/  STL.64 [R1+0x76c0], R22 ;  /* 0x0076c01601007387 */ /* 0x000fe80000100a00 */
[----:B------:R0:W-:Y:S04]  /*94af0*/  STL.64 [R1+0x76b8], R20 ;  /* 0x0076b81401007387 */ /* 0x0001e80000100a00 */
[----:B0-----:R-:W3:Y:S01]  /*94b00*/  LDL.64 R20, [R1+0x100] ;  /* 0x0001000001147983 */ /* 0x001ee20000100a00 */
        /* <DEDUP_REMOVED lines=11> */
[----:B------:R-:W-:-:S15]  /*94bc0*/  IMAD.MOV.U32 R29, RZ, RZ, R13 ;  /* 0x000000ffff1d7224 */ /* 0x000fde00078e000d */
[----:B------:R-:W-:-:S02]  /*94bd0*/  NOP ;  /* 0x0000000000007918 */ /* 0x000fc40000000000 */
        /* <DEDUP_REMOVED lines=11> */
[----:B0-----:R-:W2:Y:S04]  /*94c90*/  LDL.LU.64 R24, [R1+0x77f0] ;  /* 0x0077f00001187983 */ /* 0x001ea80000300a00 */
[----:B------:R-:W2:Y:S04]  /*94ca0*/  LDL.LU.64 R14, [R1+0x77e8] ;  /* 0x0077e800010e7983 */ /* 0x000ea80000300a00 */
[----:B------:R-:W2:Y:S01]  /*94cb0*/  LDL.LU.64 R12, [R1+0x77e0] ;  /* 0x0077e000010c7983 */ /* 0x000ea20000300a00 */
[----:B---3--:R-:W-:Y:S03]  /*94cc0*/  HMMA.16816.F32 R4, R16, R20, R4 ;  /* 0x000000141004723c */ /* 0x008fe60000001804 */
[----:B------:R-:W-:Y:S04]  /*94cd0*/  STL [R1+0x7570], R2 ;  /* 0x0075700201007387 */ /* 0x000fe80000100800 */
[----:B------:R-:W-:Y:S01]  /*94ce0*/  STL [R1+0x756c], R0 ;  /* 0x00756c0001007387 */ /* 0x000fe20000100800 */
[----:B------:R-:W-:-:S15]  /*94cf0*/  IMAD.MOV.U32 R29, RZ, RZ, R21 ;  /* 0x000000ffff1d7224 */ /* 0x000fde00078e0015 */
[----:B------:R-:W-:Y:S04]  /*94d00*/  STL.64 [R1+0x8e0], R4 ;  /* 0x0008e00401007387 */ /* 0x000fe80000100a00 */
[----:B------:R2:W-:Y:S01]  /*94d10*/  STL [R1+0x8e8], R6 ;  /* 0x0008e80601007387 */ /* 0x0005e20000100800 */
[----:B------:R-:W-:-:S03]  /*94d20*/  IMAD.MOV.U32 R11, RZ, RZ, R7 ;  /* 0x000000ffff0b7224 */ /* 0x000fc600078e0007 */
[----:B------:R-:W-:Y:S04]  /*94d30*/  STL [R1+0x7574], R29 ;  /* 0x0075741d01007387 */ /* 0x000fe80000100800 */
[----:B------:R-:W-:Y:S04]  /*94d40*/  STL [R1+0x6e30], R11 ;  /* 0x006e300b01007387 */ /* 0x000fe80000100800 */
[----:B------:R-:W-:Y:S04]  /*94d50*/  STL [R1+0x7788], R10 ;  /* 0x0077880a01007387 */ /* 0x000fe80000100800 */
[----:B----4-:R-:W-:Y:S01]  /*94d60*/  STL.64 [R1+0x7780], R8 ;  /* 0x0077800801007387 */ /* 0x010fe20000100a00 */
[----:B--2---:R-:W-:-:S15]  /*94d70*/  HMMA.16816.F32 R4, R16, R24, R12 ;  /* 0x000000181004723c */ /* 0x004fde000000180c */
[----:B------:R-:W-:-:S08]  /*94d80*/  NOP ;  /* 0x0000000000007918 */ /* 0x000fd00000000000 */
[----:B------:R0:W-:Y:S04]  /*94d90*/  STL.64 [R1+0x8d0], R4 ;  /* 0x0008d00401007387 */ /* 0x0001e80000100a00 */
[----:B------:R-:W-:Y:S04]  /*94da0*/  STL.64 [R1+0x8d8], R6 ;  /* 0x0008d80601007387 */ /* 0x000fe80000100a00 */
[----:B------:R-:W2:Y:S04]  /*94db0*/  LDL.LU R12, [R1+0x850] ;  /* 0x00085000010c7983 */ /* 0x000ea80000300800 */
[----:B------:R-:W2:Y:S04]  /*94dc0*/  LDL.LU R13, [R1+0x854] ;  /* 0x00085400010d7983 */ /* 0x000ea80000300800 */
[----:B------:R-:W3:Y:S04]  /*94dd0*/  LDL.LU R14, [R1+0x858] ;  /* 0x00085800010e7983 */ /* 0x000ee80000300800 */
[----:B------:R-:W3:Y:S04]  /*94de0*/  LDL.LU R15, [R1+0x85c] ;  /* 0x00085c00010f7983 */ /* 0x000ee80000300800 */
[----:B---3--:R-:W-:Y:S04]  /*94df0*/  STL.64 [R1+0x7758], R14 ;  /* 0x0077580e01007387 */ /* 0x008fe80000100a00 */
[----:B--2---:R1:W-:Y:S04]  /*94e00*/  STL.64 [R1+0x7750], R12 ;  /* 0x0077500c01007387 */ /* 0x0043e80000100a00 */
[----:B0-----:R-:W2:Y:S04]  /*94e10*/  LDL R4, [R1+0x80] ;  /* 0x0000800001047983 */ /* 0x001ea80000100800 */
[----:B------:R-:W2:Y:S04]  /*94e20*/  LDL R5, [R1+0x84] ;  /* 0x0000840001057983 */ /* 0x000ea80000100800 */
[----:B-1----:R-:W3:Y:S04]  /*94e30*/  LDL.LU R12, [R1+0x870] ;  /* 0x00087000010c7983 */ /* 0x002ee80000300800 */
[----:B------:R-:W3:Y:S04]  /*94e40*/  LDL.LU R13, [R1+0x874] ;  /* 0x00087400010d7983 */ /* 0x000ee80000300800 */
[----:B------:R-:W4:Y:S04]  /*94e50*/  LDL.LU R14, [R1+0x878] ;  /* 0x00087800010e7983 */ /* 0x000f280000300800 */
[----:B------:R-:W4:Y:S04]  /*94e60*/  LDL.LU R15, [R1+0x87c] ;  /* 0x00087c00010f7983 */ /* 0x000f280000300800 */
[----:B------:R-:W2:Y:S04]  /*94e70*/  LDL.LU R8, [R1+0x890] ;  /* 0x0008900001087983 */ /* 0x000ea80000300800 */
[----:B------:R-:W2:Y:S04]  /*94e80*/  LDL.LU R9, [R1+0x894] ;  /* 0x0008940001097983 */ /* 0x000ea80000300800 */
[----:B------:R-:W3:Y:S04]  /*94e90*/  LDL.LU R10, [R1+0x898] ;  /* 0x00089800010a7983 */ /* 0x000ee80000300800 */
[----:B------:R-:W3:Y:S04]  /*94ea0*/  LDL.LU R11, [R1+0x89c] ;  /* 0x00089c00010b7983 */ /* 0x000ee80000300800 */
[----:B---3--:R-:W-:Y:S04]  /*94eb0*/  STL.64 [R1+0x77a0], R10 ;  /* 0x0077a00a01007387 */ /* 0x008fe80000100a00 */
[----:B--2---:R0:W-:Y:S04]  /*94ec0*/  STL.64 [R1+0x7798], R8 ;  /* 0x0077980801007387 */ /* 0x0041e80000100a00 */
[----:B0-----:R-:W2:Y:S04]  /*94ed0*/  LDL.64 R8, [R1+0xc0] ;  /* 0x0000c00001087983 */ /* 0x001ea80000100a00 */
[----:B--2---:R0:W-:Y:S04]  /*94ee0*/  STL.64 [R1+0x77b0], R8 ;  /* 0x0077b00801007387 */ /* 0x0041e80000100a00 */
[----:B0-----:R-:W2:Y:S04]  /*94ef0*/  LDL.64 R8, [R1+0xd0] ;  /* 0x0000d00001087983 */ /* 0x001ea80000100a00 */
[----:B--2---:R0:W-:Y:S04]  /*94f00*/  STL.64 [R1+0x77c8], R8 ;  /* 0x0077c80801007387 */ /* 0x0041e80000100a00 */
[----:B0-----:R-:W2:Y:S04]  /*94f10*/  LDL.64 R8, [R1+0xe0] ;  /* 0x0000e00001087983 */ /* 0x001ea80000100a00 */
[----:B----4-:R-:W-:Y:S04]  /*94f20*/  STL.64 [R1+0x7770], R14 ;  /* 0x0077700e01007387 */ /* 0x010fe80000100a00 */
[----:B------:R0:W-:Y:S04]  /*94f30*/  STL.64 [R1+0x7768], R12 ;  /* 0x0077680c01007387 */ /* 0x0001e80000100a00 */
[----:B0-----:R-:W3:Y:S04]  /*94f40*/  LDL.64 R12, [R1+0xa0] ;  /* 0x0000a000010c7983 */ /* 0x001ee80000100a00 */
[----:B---3--:R0:W-:Y:S04]  /*94f50*/  STL.64 [R1+0x7790], R12 ;  /* 0x0077900c01007387 */ /* 0x0081e80000100a00 */
[----:B0-----:R-:W3:Y:S04]  /*94f60*/  LDL.64 R12, [R1+0xb0] ;  /* 0x0000b000010c7983 */ /* 0x001ee80000100a00 */
[----:B---3--:R0:W-:Y:S04]  /*94f70*/  STL.64 [R1+0x77a8], R12 ;  /* 0x0077a80c01007387 */ /* 0x0081e80000100a00 */
[----:B0-----:R-:W3:Y:S04]  /*94f80*/  LDL.LU R12, [R1+0x8a0] ;  /* 0x0008a000010c7983 */ /* 0x001ee80000300800 */
[----:B------:R-:W3:Y:S04]  /*94f90*/  LDL.LU R13, [R1+0x8a4] ;  /* 0x0008a400010d7983 */ /* 0x000ee80000300800 */
[----:B------:R-:W4:Y:S04]  /*94fa0*/  LDL.LU R14, [R1+0x8a8] ;  /* 0x0008a800010e7983 */ /* 0x000f280000300800 */
[----:B------:R-:W4:Y:S04]  /*94fb0*/  LDL.LU R15, [R1+0x8ac] ;  /* 0x0008ac00010f7983 */ /* 0x000f280000300800 */
[----:B----4-:R-:W-:Y:S04]  /*94fc0*/  STL.64 [R1+0x77c0], R14 ;  /* 0x0077c00e01007387 */ /* 0x010fe80000100a00 */
        /* <DEDUP_REMOVED lines=9> */
[----:B------:R-:W3:Y:S04]  /*95060*/  LDL.LU R14, [R1+0x8c8] ;  /* 0x0008c800010e7983 */ /* 0x000ee80000300800 */
[----:B------:R-:W3:Y:S04]  /*95070*/  LDL.LU R15, [R1+0x8cc] ;  /* 0x0008cc00010f7983 */ /* 0x000ee80000300800 */
[----:B------:R0:W-:Y:S04]  /*95080*/  STL.64 [R1+0x7760], R4 ;  /* 0x0077600401007387 */ /* 0x0001e80000100a00 */
[----:B0-----:R-:W4:Y:S01]  /*95090*/  LDL.64 R4, [R1+0x90] ;  /* 0x0000900001047983 */ /* 0x001f220000100a00 */
[----:B------:R-:W-:-:S02]  /*950a0*/  IMAD.MOV.U32 R0, RZ, RZ, R25 ;  /* 0x000000ffff007224 */ /* 0x000fc400078e0019 */
[----:B------:R-:W-:Y:S02]  /*950b0*/  IMAD.MOV.U32 R2, RZ, RZ, R24 ;  /* 0x000000ffff027224 */ /* 0x000fe400078e0018 */
[----:B--2---:R-:W-:Y:S01]  /*950c0*/  IMAD.MOV.U32 R29, RZ, RZ, R8 ;  /* 0x000000ffff1d7224 */ /* 0x004fe200078e0008 */
[C---:B---3--:R-:W-:Y:S01]  /*950d0*/  HMMA.16816.F32 R12, R16.reuse, R8, R12 ;  /* 0x00000008100c723c */ /* 0x048fe2000000180c */
[----:B----4-:R0:W-:Y:S04]  /*950e0*/  STL.64 [R1+0x7778], R4 ;  /* 0x0077780401007387 */ /* 0x0101e80000100a00 */
        /* <DEDUP_REMOVED lines=8> */
[----:B------:R-:W4:Y:S04]  /*95170*/  LDL.64 R24, [R1+0x70] ;  /* 0x0000700001187983 */ /* 0x000f280000100a00 */
[----:B------:R-:W-:Y:S04]  /*95180*/  STL [R1+0x757c], R0 ;  /* 0x00757c0001007387 */ /* 0x000fe80000100800 */
[----:B------:R-:W-:Y:S04]  /*95190*/  STL [R1+0x7578], R2 ;  /* 0x0075780201007387 */ /* 0x000fe80000100800 */
        /* <DEDUP_REMOVED lines=19> */
[----:B------:R0:W-:Y:S04]  /*952d0*/  STL.64 [R1+0x8a0], R12 ;  /* 0x0008a00c01007387 */ /* 0x0001e80000100a00 */
[----:B------:R-:W-:Y:S04]  /*952e0*/  STL.64 [R1+0x8a8], R14 ;  /* 0x0008a80e01007387 */ /* 0x000fe80000100a00 */
[----:B0-----:R-:W2:Y:S04]  /*952f0*/  LDL.LU.64 R12, [R1+0x77a8] ;  /* 0x0077a800010c7983 */ /* 0x001ea80000300a00 */
[----:B------:R-:W3:Y:S04]  /*95300*/  LDL.LU.64 R10, [R1+0x77a0] ;  /* 0x0077a000010a7983 */ /* 0x000ee80000300a00 */
[----:B------:R-:W3:Y:S04]  /*95310*/  LDL.LU.64 R8, [R1+0x7798] ;  /* 0x0077980001087983 */ /* 0x000ee80000300a00 */
[----:B------:R-:W-:Y:S01]  /*95320*/  STL [R1+0x758c], R29 ;  /* 0x00758c1d01007387 */ /* 0x000fe20000100800 */
[----:B--2---:R-:W-:-:S02]  /*95330*/  IMAD.MOV.U32 R2, RZ, RZ, R12 ;  /* 0x000000ffff027224 */ /* 0x004fc400078e000c */
[----:B------:R-:W-:Y:S01]  /*95340*/  IMAD.MOV.U32 R0, RZ, RZ, R13 ;  /* 0x000000ffff007224 */ /* 0x000fe200078e000d */
[----:B---3--:R-:W-:Y:S01]  /*95350*/  HMMA.16816.F32 R8, R16, R12, R8 ;  /* 0x0000000c1008723c */ /* 0x008fe20000001808 */
[----:B------:R-:W2:-:S15]  /*95360*/  LDL.LU.64 R12, [R1+0x7790] ;  /* 0x00779000010c7983 */ /* 0x000e9e0000300a00 */
[----:B------:R-:W-:-:S07]  /*95370*/  NOP ;  /* 0x0000000000007918 */ /* 0x000fce0000000000 */
[----:B------:R-:W-:Y:S04]  /*95380*/  STL.64 [R1+0x890], R8 ;  /* 0x0008900801007387 */ /* 0x000fe80000100a00 */
[----:B------:R0:W-:Y:S02]  /*95390*/  STL [R1+0x89c], R11 ;  /* 0x00089c0b01007387 */ /* 0x0001e40000100800 */
[----:B0-----:R-:W-:Y:S02]  /*953a0*/  IMAD.MOV.U32 R11, RZ, RZ, R10 ;  /* 0x000000ffff0b7224 */ /* 0x001fe400078e000a */
[----:B------:R-:W3:Y:S04]  /*953b0*/  LDL.LU R10, [R1+0x7788] ;  /* 0x00778800010a7983 */ /* 0x000ee80000300800 */
[----:B------:R-:W3:Y:S04]  /*953c0*/  LDL.LU.64 R8, [R1+0x7780] ;  /* 0x0077800001087983 */ /* 0x000ee80000300a00 */
[----:B------:R-:W-:Y:S04]  /*953d0*/  STL [R1+0x7594], R0 ;  /* 0x0075940001007387 */ /* 0x000fe80000100800 */
        /* <DEDUP_REMOVED lines=8> */
[----:B------:R-:W2:Y:S04]  /*95460*/  LDL.LU.64 R14, [R1+0x7770] ;  /* 0x00777000010e7983 */ /* 0x000ea80000300a00 */
[----:B------:R-:W2:Y:S04]  /*95470*/  LDL.LU.64 R12, [R1+0x7768] ;  /* 0x00776800010c7983 */ /* 0x000ea80000300a00 */
[----:B------:R-:W-:Y:S01]  /*95480*/  STL [R1+0x7598], R29 ;  /* 0x0075981d01007387 */ /* 0x000fe20000100800 */
[----:B--2---:R-:W-:Y:S06]  /*95490*/  HMMA.16816.F32 R12, R16, R4, R12 ;  /* 0x00000004100c723c */ /* 0x004fec000000180c */
[----:B------:R-:W-:-:S02]  /*954a0*/  IMAD.MOV.U32 R0, RZ, RZ, R4 ;  /* 0x000000ffff007224 */ /* 0x000fc400078e0004 */
[----:B------:R-:W-:Y:S02]  /*954b0*/  IMAD.MOV.U32 R2, RZ, RZ, R5 ;  /* 0x000000ffff027224 */ /* 0x000fe400078e0005 */
[----:B------:R-:W2:-:S13]  /*954c0*/  LDL.LU.64 R4, [R1+0x7760] ;  /* 0x0077600001047983 */ /* 0x000e9a0000300a00 */
[----:B------:R-:W-:Y:S04]  /*954d0*/  STL.64 [R1+0x870], R12 ;  /* 0x0008700c01007387 */ /* 0x000fe80000100a00 */
[----:B------:R0:W-:Y:S01]  /*954e0*/  STL [R1+0x878], R14 ;  /* 0x0008780e01007387 */ /* 0x0001e20000100800 */
[----:B------:R-:W-:-:S03]  /*954f0*/  IMAD.MOV.U32 R11, RZ, RZ, R15 ;  /* 0x000000ffff0b7224 */ /* 0x000fc600078e000f */
[----:B0-----:R-:W4:Y:S04]  /*95500*/  LDL.LU.64 R14, [R1+0x7758] ;  /* 0x00775800010e7983 */ /* 0x001f280000300a00 */
[----:B------:R-:W4:Y:S04]  /*95510*/  LDL.LU.64 R12, [R1+0x7750] ;  /* 0x00775000010c7983 */ /* 0x000f280000300a00 */
[----:B------:R-:W-:Y:S04]  /*95520*/  STL [R1+0x75a0], R2 ;  /* 0x0075a00201007387 */ /* 0x000fe80000100800 */
[----:B------:R-:W-:Y:S04]  /*95530*/  STL [R1+0x759c], R0 ;  /* 0x00759c0001007387 */ /* 0x000fe80000100800 */
[----:B------:R-:W-:Y:S01]  /*95540*/  STL [R1+0x6e38], R11 ;  /* 0x006e380b01007387 */ /* 0x000fe20000100800 */
[C---:B--2---:R-:W-:Y:S06]  /*95550*/  HMMA.16816.F32 R20, R16.reuse, R4, R20 ;  /* 0x000000041014723c */ /* 0x044fec0000001814 */
[----:B----4-:R-:W-:-:S15]  /*95560*/  HMMA.16816.F32 R4, R16, R24, R12 ;  /* 0x000000181004723c */ /* 0x010fde000000180c */
[----:B------:R-:W-:-:S02]  /*95570*/  NOP ;  /* 0x0000000000007918 */ /* 0x000fc40000000000 */
[----:B------:R0:W-:Y:S04]  /*95580*/  STL.64 [R1+0x860], R20 ;  /* 0x0008601401007387 */ /* 0x0001e80000100a00 */
[----:B------:R1:W-:Y:S04]  /*95590*/  STL.64 [R1+0x868], R22 ;  /* 0x0008681601007387 */ /* 0x0003e80000100a00 */
[----:B------:R-:W-:Y:S04]  /*955a0*/  STL.64 [R1+0x850], R4 ;  /* 0x0008500401007387 */ /* 0x000fe80000100a00 */
[----:B------:R-:W-:Y:S04]  /*955b0*/  STL [R1+0x858], R6 ;  /* 0x0008580601007387 */ /* 0x000fe80000100800 */
[----:B------:R-:W2:Y:S04]  /*955c0*/  LDL.LU R12, [R1+0x7d0] ;  /* 0x0007d000010c7983 */ /* 0x000ea80000300800 */
[----:B------:R-:W2:Y:S04]  /*955d0*/  LDL.LU R13, [R1+0x7d4] ;  /* 0x0007d400010d7983 */ /* 0x000ea80000300800 */
[----:B------:R-:W4:Y:S04]  /*955e0*/  LDL.LU R14, [R1+0x7d8] ;  /* 0x0007d800010e7983 */ /* 0x000f280000300800 */
[----:B------:R-:W4:Y:S04]  /*955f0*/  LDL.LU R15, [R1+0x7dc] ;  /* 0x0007dc00010f7983 */ /* 0x000f280000300800 */
[----:B0-----:R-:W3:Y:S04]  /*95600*/  LDL.LU R20, [R1+0x7f0] ;  /* 0x0007f00001147983 */ /* 0x001ee80000300800 */
[----:B------:R-:W3:Y:S04]  /*95610*/  LDL.LU R21, [R1+0x7f4] ;  /* 0x0007f40001157983 */ /* 0x000ee80000300800 */
[----:B-1----:R-:W2:Y:S04]  /*95620*/  LDL.LU R22, [R1+0x7f8] ;  /* 0x0007f80001167983 */ /* 0x002ea80000300800 */
[----:B------:R-:W2:Y:S04]  /*95630*/  LDL.LU R23, [R1+0x7fc] ;  /* 0x0007fc0001177983 */ /* 0x000ea80000300800 */
[----:B--2---:R-:W-:Y:S04]  /*95640*/  STL.64 [R1+0x76e0], R22 ;  /* 0x0076e01601007387 */ /* 0x004fe80000100a00 */
[----:B---3--:R0:W-:Y:S04]  /*95650*/  STL.64 [R1+0x76d8], R20 ;  /* 0x0076d81401007387 */ /* 0x0081e80000100a00 */
[----:B0-----:R-:W2:Y:S04]  /*95660*/  LDL.64 R20, [R1+0x20] ;  /* 0x0000200001147983 */ /* 0x001ea80000100a00 */
[----:B--2---:R0:W-:Y:S04]  /*95670*/  STL.64 [R1+0x76f0], R20 ;  /* 0x0076f01401007387 */ /* 0x0041e80000100a00 */
[----:B0-----:R-:W2:Y:S04]  /*95680*/  LDL.LU R20, [R1+0x810] ;  /* 0x0008100001147983 */ /* 0x001ea80000300800 */
[----:B------:R-:W2:Y:S04]  /*95690*/  LDL.LU R21, [R1+0x814] ;  /* 0x0008140001157983 */ /* 0x000ea80000300800 */
[----:B------:R-:W3:Y:S04]  /*956a0*/  LDL.LU R22, [R1+0x818] ;  /* 0x0008180001167983 */ /* 0x000ee80000300800 */
[----:B------:R-:W3:Y:S04]  /*956b0*/  LDL.LU R23, [R1+0x81c] ;  /* 0x00081c0001177983 */ /* 0x000ee80000300800 */
[----:B---3--:R-:W-:Y:S04]  /*956c0*/  STL.64 [R1+0x7710], R22 ;  /* 0x0077101601007387 */ /* 0x008fe80000100a00 */
[----:B--2---:R0:W-:Y:S04]  /*956d0*/  STL.64 [R1+0x7708], R20 ;  /* 0x0077081401007387 */ /* 0x0041e80000100a00 */
        /* <DEDUP_REMOVED lines=9> */
[----:B----4-:R-:W-:Y:S04]  /*95770*/  STL.64 [R1+0x76d0], R14 ;  /* 0x0076d00e01007387 */ /* 0x010fe80000100a00 */
[----:B------:R0:W-:Y:S04]  /*95780*/  STL.64 [R1+0x76c8], R12 ;  /* 0x0076c80c01007387 */ /* 0x0001e80000100a00 */
        /* <DEDUP_REMOVED lines=20> */
[----:B------:R-:W3:Y:S04]  /*958d0*/  LDL.LU R14, [R1+0x848] ;  /* 0x00084800010e7983 */ /* 0x000ee80000300800 */
[----:B------:R-:W3:Y:S01]  /*958e0*/  LDL.LU R15, [R1+0x84c] ;  /* 0x00084c00010f7983 */ /* 0x000ee20000300800 */
[----:B------:R-:W-:-:S03]  /*958f0*/  IMAD.MOV.U32 R29, RZ, RZ, R25 ;  /* 0x000000ffff1d7224 */ /* 0x000fc600078e0019 */
[----:B------:R-:W4:Y:S01]  /*95900*/  LDL.LU R4, [R1+0x7e0] ;  /* 0x0007e00001047983 */ /* 0x000f220000300800 */
[----:B------:R-:W-:-:S03]  /*95910*/  IMAD.MOV.U32 R0, RZ, RZ, R24 ;  /* 0x000000ffff007224 */ /* 0x000fc600078e0018 */
[----:B------:R-:W4:Y:S01]  /*95920*/  LDL.LU R5, [R1+0x7e4] ;  /* 0x0007e40001057983 */ /* 0x000f220000300800 */
[----:B------:R-:W-:-:S03]  /*95930*/  IMAD.MOV.U32 R11, RZ, RZ, R7 ;  /* 0x000000ffff0b7224 */ /* 0x000fc600078e0007 */
[----:B------:R-:W4:Y:S04]  /*95940*/  LDL.LU R6, [R1+0x7e8] ;  /* 0x0007e80001067983 */ /* 0x000f280000300800 */
[----:B------:R-:W4:Y:S04]  /*95950*/  LDL.LU R7, [R1+0x7ec] ;  /* 0x0007ec0001077983 */ /* 0x000f280000300800 */
[----:B------:R-:W4:Y:S04]  /*95960*/  LDL.64 R24, [R1] ;  /* 0x0000000001187983 */ /* 0x000f280000100a00 */
[----:B------:R-:W-:Y:S04]  /*95970*/  STL [R1+0x75a8], R29 ;  /* 0x0075a81d01007387 */ /* 0x000fe80000100800 */
[----:B------:R-:W-:Y:S04]  /*95980*/  STL [R1+0x75a4], R0 ;  /* 0x0075a40001007387 */ /* 0x000fe80000100800 */
[----:B------:R-:W-:Y:S01]  /*95990*/  STL [R1+0x6e3c], R11 ;  /* 0x006e3c0b01007387 */ /* 0x000fe20000100800 */
[----:B--2---:R-:W-:Y:S01]  /*959a0*/  IMAD.MOV.U32 R2, RZ, RZ, R21 ;  /* 0x000000ffff027224 */ /* 0x004fe200078e0015 */
[----:B---3--:R-:W-:-:S15]  /*959b0*/  HMMA.16816.F32 R12, R16, R20, R12 ;  /* 0x00000014100c723c */ /* 0x008fde000000180c */
[----:B------:R-:W-:-:S08]  /*959c0*/  NOP ;  /* 0x0000000000007918 */ /* 0x000fd00000000000 */
[----:B------:R0:W-:Y:S04]  /*959d0*/  STL.64 [R1+0x840], R12 ;  /* 0x0008400c01007387 */ /* 0x0001e80000100a00 */
[----:B------:R1:W-:Y:S04]  /*959e0*/  STL.64 [R1+0x848], R14 ;  /* 0x0008480e01007387 */ /* 0x0003e80000100a00 */
[----:B0-----:R-:W2:Y:S04]  /*959f0*/  LDL.LU.64 R12, [R1+0x7748] ;  /* 0x00774800010c7983 */ /* 0x001ea80000300a00 */
[----:B------:R-:W2:Y:S04]  /*95a00*/  LDL.LU.64 R22, [R1+0x7740] ;  /* 0x0077400001167983 */ /* 0x000ea80000300a00 */
[----:B------:R-:W2:Y:S04]  /*95a10*/  LDL.LU.64 R20, [R1+0x7738] ;  /* 0x0077380001147983 */ /* 0x000ea80000300a00 */
[----:B------:R-:W-:Y:S04]  /*95a20*/  STL [R1+0x75ac], R2 ;  /* 0x0075ac0201007387 */ /* 0x000fe80000100800 */
[----:B-1----:R-:W3:Y:S01]  /*95a30*/  LDL.LU.64 R14, [R1+0x7730] ;  /* 0x00773000010e7983 */ /* 0x002ee20000300a00 */
[----:B--2---:R-:W-:Y:S06]  /*95a40*/  HMMA.16816.F32 R20, R16, R12, R20 ;  /* 0x0000000c1014723c */ /* 0x004fec0000001814 */
[----:B------:R-:W-:-:S02]  /*95a50*/  IMAD.MOV.U32 R29, RZ, RZ, R12 ;  /* 0x000000ffff1d7224 */ /* 0x000fc400078e000c */
[----:B------:R-:W-:Y:S02]  /*95a60*/  IMAD.MOV.U32 R0, RZ, RZ, R13 ;  /* 0x000000ffff007224 */ /* 0x000fe400078e000d */
[----:B------:R-:W3:-:S13]  /*95a70*/  LDL.LU.64 R12, [R1+0x7728] ;  /* 0x00772800010c7983 */ /* 0x000eda0000300a00 */
[----:B------:R0:W-:Y:S04]  /*95a80*/  STL.64 [R1+0x830], R20 ;  /* 0x0008301401007387 */ /* 0x0001e80000100a00 */
[----:B------:R-:W-:Y:S04]  /*95a90*/  STL [R1+0x838], R22 ;  /* 0x0008381601007387 */ /* 0x000fe80000100800 */
[----:B0-----:R-:W3:Y:S01]  /*95aa0*/  LDL.LU.64 R20, [R1+0x7720] ;  /* 0x0077200001147983 */ /* 0x001ee20000300a00 */
[----:B------:R-:W-:-:S03]  /*95ab0*/  IMAD.MOV.U32 R11, RZ, RZ, R23 ;  /* 0x000000ffff0b7224 */ /* 0x000fc600078e0017 */
[----:B------:R-:W-:Y:S04]  /*95ac0*/  STL [R1+0x75b4], R0 ;  /* 0x0075b40001007387 */ /* 0x000fe80000100800 */
[----:B------:R-:W-:Y:S04]  /*95ad0*/  STL [R1+0x75b0], R29 ;  /* 0x0075b01d01007387 */ /* 0x000fe80000100800 */
[----:B------:R-:W-:Y:S01]  /*95ae0*/  STL [R1+0x6e40], R11 ;  /* 0x006e400b01007387 */ /* 0x000fe20000100800 */
[----:B---3--:R-:W-:Y:S06]  /*95af0*/  HMMA.16816.F32 R12, R16, R20, R12 ;  /* 0x00000014100c723c */ /* 0x008fec000000180c */
[----:B------:R-:W-:-:S15]  /*95b00*/  IMAD.MOV.U32 R2, RZ, RZ, R21 ;  /* 0x000000ffff027224 */ /* 0x000fde00078e0015 */
[----:B------:R-:W-:-:S02]  /*95b10*/  NOP ;  /* 0x0000000000007918 */ /* 0x000fc40000000000 */
        /* <DEDUP_REMOVED lines=25> */
[----:B------:R-:W2:Y:S01]  /*95cb0*/  LDL.LU.64 R20, [R1+0x76d8] ;  /* 0x0076d80001147983 */ /* 0x000ea20000300a00 */
[C---:B----4-:R-:W-:Y:S03]  /*95cc0*/  HMMA.16816.F32 R4, R16.reuse, R24, R4 ;  /* 0x000000181004723c */ /* 0x050fe60000001804 */
[----:B------:R0:W-:Y:S04]  /*95cd0*/  STL [R1+0x75c4], R2 ;  /* 0x0075c40201007387 */ /* 0x0001e80000100800 */
[----:B-1----:R-:W3:Y:S01]  /*95ce0*/  LDL.LU.64 R14, [R1+0x76d0] ;  /* 0x0076d000010e7983 */ /* 0x002ee20000300a00 */
[----:B0-----:R-:W-:Y:S01]  /*95cf0*/  IMAD.MOV.U32 R2, RZ, RZ, R25 ;  /* 0x000000ffff027224 */ /* 0x001fe200078e0019 */
[----:B--2---:R-:W-:Y:S06]  /*95d00*/  HMMA.16816.F32 R20, R16, R12, R20 ;  /* 0x0000000c1014723c */ /* 0x004fec0000001814 */
[----:B------:R-:W-:-:S02]  /*95d10*/  IMAD.MOV.U32 R29, RZ, RZ, R12 ;  /* 0x000000ffff1d7224 */ /* 0x000fc400078e000c */
[----:B------:R-:W-:Y:S02]  /*95d20*/  IMAD.MOV.U32 R0, RZ, RZ, R13 ;  /* 0x000000ffff007224 */ /* 0x000fe400078e000d */
[----:B------:R-:W3:-:S13]  /*95d30*/  LDL.LU.64 R12, [R1+0x76c8] ;  /* 0x0076c800010c7983 */ /* 0x000eda0000300a00 */
[----:B------:R-:W-:Y:S01]  /*95d40*/  STL.64 [R1+0x7f0], R20 ;  /* 0x0007f01401007387 */ /* 0x000fe20000100a00 */
[----:B------:R-:W-:-:S03]  /*95d50*/  IMAD.MOV.U32 R11, RZ, RZ, R23 ;  /* 0x000000ffff0b7224 */ /* 0x000fc600078e0017 */
[----:B------:R0:W-:Y:S04]  /*95d60*/  STL [R1+0x7f8], R22 ;  /* 0x0007f81601007387 */ /* 0x0001e80000100800 */
[----:B0-----:R-:W2:Y:S04]  /*95d70*/  LDL.LU.64 R22, [R1+0x76c0] ;  /* 0x0076c00001167983 */ /* 0x001ea80000300a00 */
[----:B------:R-:W4:Y:S04]  /*95d80*/  LDL.LU.64 R20, [R1+0x76b8] ;  /* 0x0076b80001147983 */ /* 0x000f280000300a00 */
[----:B------:R-:W-:Y:S04]  /*95d90*/  STL [R1+0x6e48], R11 ;  /* 0x006e480b01007387 */ /* 0x000fe80000100800 */
[----:B------:R-:W-:Y:S04]  /*95da0*/  STL.64 [R1+0x7e0], R4 ;  /* 0x0007e00401007387 */ /* 0x000fe80000100a00 */
[----:B------:R0:W-:Y:S04]  /*95db0*/  STL.64 [R1+0x7e8], R6 ;  /* 0x0007e80601007387 */ /* 0x0001e80000100a00 */
[----:B0-----:R-:W2:Y:S04]  /*95dc0*/  LDL.LU.64 R6, [R1+0x76b0] ;  /* 0x0076b00001067983 */ /* 0x001ea80000300a00 */
[----:B------:R-:W2:Y:S04]  /*95dd0*/  LDL.LU.64 R4, [R1+0x76a8] ;  /* 0x0076a80001047983 */ /* 0x000ea80000300a00 */
[----:B------:R-:W4:Y:S04]  /*95de0*/  LDL.LU.64 R26, [R1+0x76a0] ;  /* 0x0076a000011a7983 */ /* 0x000f280000300a00 */
[----:B------:R-:W3:Y:S02]  /*95df0*/  LDL.LU.64 R24, [R1+0x7698] ;  /* 0x0076980001187983 */ /* 0x000ee40000300a00 */
[----:B---3--:R-:W-:-:S15]  /*95e00*/  HMMA.16816.F32 R12, R16, R24, R12 ;  /* 0x00000018100c723c */ /* 0x008fde000000180c */
[----:B------:R-:W-:-:S08]  /*95e10*/  NOP ;  /* 0x0000000000007918 */ /* 0x000fd00000000000 */
[----:B------:R-:W-:Y:S04]  /*95e20*/  STL.64 [R1+0x7d0], R12 ;  /* 0x0007d00c01007387 */ /* 0x000fe80000100a00 */
[----:B------:R0:W-:Y:S01]  /*95e30*/  STL [R1+0x7d8], R14 ;  /* 0x0007d80e01007387 */ /* 0x0001e20000100800 */
[----:B------:R-:W-:-:S03]  /*95e40*/  IMAD.MOV.U32 R11, RZ, RZ, R15 ;  /* 0x000000ffff0b7224 */ /* 0x000fc600078e000f */
[----:B0-----:R-:W3:Y:S04]  /*95e50*/  LDL.LU.64 R14, [R1+0x7690] ;  /* 0x00769000010e7983 */ /* 0x001ee80000300a00 */
[----:B------:R-:W3:Y:S04]  /*95e60*/  LDL.LU.64 R12, [R1+0x7688] ;  /* 0x00768800010c7983 */ /* 0x000ee80000300a00 */
[----:B----4-:R-:W-:Y:S04]  /*95e70*/  STL.64 [R1+0x73a0], R26 ;  /* 0x0073a01a01007387 */ /* 0x010fe80000100a00 */
[----:B------:R0:W-:Y:S02]  /*95e80*/  STL.64 [R1+0x7398], R24 ;  /* 0x0073981801007387 */ /* 0x0001e40000100a00 */
[----:B0-----:R-:W-:-:S02]  /*95e90*/  IMAD.MOV.U32 R24, RZ, RZ, R9 ;  /* 0x000000ffff187224 */ /* 0x001fc400078e0009 */
[----:B------:R-:W-:Y:S01]  /*95ea0*/  IMAD.MOV.U32 R25, RZ, RZ, R20 ;  /* 0x000000ffff197224 */ /* 0x000fe200078e0014 */
[----:B------:R-:W4:Y:S04]  /*95eb0*/  LDL.LU R9, [R1+0x7680] ;  /* 0x0076800001097983 */ /* 0x000f280000300800 */
[----:B------:R0:W-:Y:S04]  /*95ec0*/  STL.64 [R1+0x75c8], R24 ;  /* 0x0075c81801007387 */ /* 0x0001e80000100a00 */
[----:B0-----:R-:W4:Y:S04]  /*95ed0*/  LDL.LU R24, [R1+0x7c0] ;  /* 0x0007c00001187983 */ /* 0x001f280000300800 */
[----:B------:R-:W4:Y:S04]  /*95ee0*/  LDL.LU R25, [R1+0x7c4] ;  /* 0x0007c40001197983 */ /* 0x000f280000300800 */
[----:B------:R-:W4:Y:S04]  /*95ef0*/  LDL.LU R26, [R1+0x7c8] ;  /* 0x0007c800011a7983 */ /* 0x000f280000300800 */
[----:B------:R-:W4:Y:S02]  /*95f00*/  LDL.LU R27, [R1+0x7cc] ;  /* 0x0007cc00011b7983 */ /* 0x000f240000300800 */
[----:B----4-:R-:W-:-:S15]  /*95f10*/  HMMA.16816.F32 R24, R16, R8, R24 ;  /* 0x000000081018723c */ /* 0x010fde0000001818 */
[----:B------:R-:W-:-:S08]  /*95f20*/  NOP ;  /* 0x0000000000007918 */ /* 0x000fd00000000000 */
[----:B------:R2:W-:Y:S04]  /*95f30*/  STL.64 [R1+0x7c0], R24 ;  /* 0x0007c01801007387 */ /* 0x0005e80000100a00 */
[----:B------:R-:W-:Y:S01]  /*95f40*/  STL.64 [R1+0x7c8], R26 ;  /* 0x0007c81a01007387 */ /* 0x000fe20000100a00 */
[----:B--2---:R-:W-:Y:S02]  /*95f50*/  IMAD.MOV.U32 R24, RZ, RZ, R4 ;  /* 0x000000ffff187224 */ /* 0x004fe400078e0004 */
[----:B------:R-:W-:Y:S01]  /*95f60*/  IMAD.MOV.U32 R25, RZ, RZ, R5 ;  /* 0x000000ffff197224 */ /* 0x000fe200078e0005 */
[----:B------:R-:W2:Y:S04]  /*95f70*/  LDL.LU R4, [R1+0x767c] ;  /* 0x00767c0001047983 */ /* 0x000ea80000300800 */
[----:B------:R-:W2:Y:S04]  /*95f80*/  LDL.LU R5, [R1+0x7678] ;  /* 0x0076780001057983 */ /* 0x000ea80000300800 */
[----:B------:R0:W-:Y:S02]  /*95f90*/  STL.64 [R1+0x75e0], R24 ;  /* 0x0075e01801007387 */ /* 0x0001e40000100a00 */
[----:B0-----:R-:W-:-:S02]  /*95fa0*/  IMAD.MOV.U32 R24, RZ, RZ, R23 ;  /* 0x000000ffff187224 */ /* 0x001fc400078e0017 */
[----:B------:R-:W-:-:S05]  /*95fb0*/  IMAD.MOV.U32 R25, RZ, RZ, R22 ;  /* 0x000000ffff197224 */ /* 0x000fca00078e0016 */
[----:B------:R0:W-:Y:S04]  /*95fc0*/  STL.64 [R1+0x75f8], R24 ;  /* 0x0075f81801007387 */ /* 0x0001e80000100a00 */
[----:B------:R-:W-:Y:S04]  /*95fd0*/  STL.64 [R1+0x73b0], R10 ;  /* 0x0073b00a01007387 */ /* 0x000fe80000100a00 */
[----:B------:R1:W-:Y:S01]  /*95fe0*/  STL.64 [R1+0x73a8], R8 ;  /* 0x0073a80801007387 */ /* 0x0003e20000100a00 */
[----:B0-----:R-:W-:Y:S01]  /*95ff0*/  IMAD.MOV.U32 R24, RZ, RZ, R21 ;  /* 0x000000ffff187224 */ /* 0x001fe200078e0015 */
[----:B---3--:R-:W-:-:S02]  /*96000*/  MOV R25, R15 ;  /* 0x0000000f00197202 */ /* 0x008fc40000000f00 */
[----:B-1----:R-:W3:Y:S04]  /*96010*/  LDL.LU R8, [R1+0x750] ;  /* 0x0007500001087983 */ /* 0x002ee80000300800 */
[----:B------:R-:W3:Y:S04]  /*96020*/  LDL.LU R9, [R1+0x754] ;  /* 0x0007540001097983 */ /* 0x000ee80000300800 */
[----:B------:R-:W4:Y:S04]  /*96030*/  LDL.LU R10, [R1+0x758] ;  /* 0x00075800010a7983 */ /* 0x000f280000300800 */
[----:B------:R-:W4:Y:S04]  /*96040*/  LDL.LU R11, [R1+0x75c] ;  /* 0x00075c00010b7983 */ /* 0x000f280000300800 */
[----:B------:R0:W-:Y:S02]  /*96050*/  STL.64 [R1+0x7610], R24 ;  /* 0x0076101801007387 */ /* 0x0001e40000100a00 */
[----:B0-----:R-:W-:-:S02]  /*96060*/  IMAD.MOV.U32 R24, RZ, RZ, R14 ;  /* 0x000000ffff187224 */ /* 0x001fc400078e000e */
[----:B------:R-:W-:-:S05]  /*96070*/  IMAD.MOV.U32 R25, RZ, RZ, R3 ;  /* 0x000000ffff197224 */ /* 0x000fca00078e0003 */
[----:B------:R0:W-:Y:S02]  /*96080*/  STL.64 [R1+0x7628], R24 ;  /* 0x0076281801007387 */ /* 0x0001e40000100a00 */
[----:B0-----:R-:W-:Y:S02]  /*96090*/  IMAD.MOV.U32 R24, RZ, RZ, R13 ;  /* 0x000000ffff187224 */ /* 0x001fe400078e000d */
[----:B------:R-:W-:-:S05]  /*960a0*/  IMAD.MOV.U32 R25, RZ, RZ, R12 ;  /* 0x000000ffff197224 */ /* 0x000fca00078e000c */
[----:B------:R0:W-:Y:S04]  /*960b0*/  STL.64 [R1+0x7658], R24 ;  /* 0x0076581801007387 */ /* 0x0001e80000100a00 */
[----:B------:R-:W2:Y:S04]  /*960c0*/  LDL.LU R20, [R1+0x3e0] ;  /* 0x0003e00001147983 */ /* 0x000ea80000300800 */
[----:B------:R-:W2:Y:S04]  /*960d0*/  LDL.LU R21, [R1+0x3e4] ;  /* 0x0003e40001157983 */ /* 0x000ea80000300800 */
[----:B------:R-:W3:Y:S04]  /*960e0*/  LDL.LU R22, [R1+0x3e8] ;  /* 0x0003e80001167983 */ /* 0x000ee80000300800 */
[----:B------:R-:W3:Y:S01]  /*960f0*/  LDL.LU R23, [R1+0x3ec] ;  /* 0x0003ec0001177983 */ /* 0x000ee20000300800 */
[----:B0-----:R-:W-:-:S02]  /*96100*/  IMAD.MOV.U32 R24, RZ, RZ, R28 ;  /* 0x000000ffff187224 */ /* 0x001fc400078e001c */
[----:B------:R-:W-:Y:S01]  /*96110*/  IMAD.MOV.U32 R25, RZ, RZ, R6 ;  /* 0x000000ffff197224 */ /* 0x000fe200078e0006 */
[----:B---3--:R-:W-:Y:S04]  /*96120*/  STL.64 [R1+0x7668], R22 ;  /* 0x0076681601007387 */ /* 0x008fe80000100a00 */
[----:B--2---:R0:W-:Y:S04]  /*96130*/  STL.64 [R1+0x7660], R20 ;  /* 0x0076601401007387 */ /* 0x0041e80000100a00 */
[----:B------:R1:W-:Y:S04]  /*96140*/  STL.64 [R1+0x7670], R24 ;  /* 0x0076701801007387 */ /* 0x0003e80000100a00 */
[----:B0-----:R-:W2:Y:S04]  /*96150*/  LDL.LU R20, [R1+0x7a0] ;  /* 0x0007a00001147983 */ /* 0x001ea80000300800 */
[----:B------:R-:W2:Y:S04]  /*96160*/  LDL.LU R21, [R1+0x7a4] ;  /* 0x0007a40001157983 */ /* 0x000ea80000300800 */
[----:B------:R-:W2:Y:S04]  /*96170*/  LDL.LU R22, [R1+0x7a8] ;  /* 0x0007a80001167983 */ /* 0x000ea80000300800 */
[----:B------:R-:W2:Y:S04]  /*96180*/  LDL.LU R23, [R1+0x7ac] ;  /* 0x0007ac0001177983 */ /* 0x000ea80000300800 */
[----:B-1----:R-:W3:Y:S04]  /*96190*/  LDL.LU R24, [R1+0x7b0] ;  /* 0x0007b00001187983 */ /* 0x002ee80000300800 */
[----:B------:R-:W3:Y:S04]  /*961a0*/  LDL.LU R25, [R1+0x7b4] ;  /* 0x0007b40001197983 */ /* 0x000ee80000300800 */
[----:B------:R-:W3:Y:S04]  /*961b0*/  LDL.LU R26, [R1+0x7b8] ;  /* 0x0007b800011a7983 */ /* 0x000ee80000300800 */
[----:B------:R-:W3:Y:S04]  /*961c0*/  LDL.LU R27, [R1+0x7bc] ;  /* 0x0007bc00011b7983 */ /* 0x000ee80000300800 */
[----:B------:R-:W2:Y:S04]  /*961d0*/  LDL.64 R12, [R1+0x1d0] ;  /* 0x0001d000010c7983 */ /* 0x000ea80000100a00 */
[----:B----4-:R-:W-:Y:S04]  /*961e0*/  STL.64 [R1+0x75d8], R10 ;  /* 0x0075d80a01007387 */ /* 0x010fe80000100a00 */
[----:B------:R0:W-:Y:S04]  /*961f0*/  STL.64 [R1+0x75d0], R8 ;  /* 0x0075d00801007387 */ /* 0x0001e80000100a00 */
[----:B0-----:R-:W4:Y:S04]  /*96200*/  LDL.LU R8, [R1+0x770] ;  /* 0x0007700001087983 */ /* 0x001f280000300800 */
[----:B------:R-:W4:Y:S04]  /*96210*/  LDL.LU R9, [R1+0x774] ;  /* 0x0007740001097983 */ /* 0x000f280000300800 */
[----:B------:R-:W3:Y:S04]  /*96220*/  LDL.LU R10, [R1+0x778] ;  /* 0x00077800010a7983 */ /* 0x000ee80000300800 */
[----:B------:R-:W3:Y:S04]  /*96230*/  LDL.LU R11, [R1+0x77c] ;  /* 0x00077c00010b7983 */ /* 0x000ee80000300800 */
[----:B---3--:R-:W-:Y:S04]  /*96240*/  STL.64 [R1+0x75f0], R10 ;  /* 0x0075f00a01007387 */ /* 0x008fe80000100a00 */
[----:B----4-:R0:W-:Y:S04]  /*96250*/  STL.64 [R1+0x75e8], R8 ;  /* 0x0075e80801007387 */ /* 0x0101e80000100a00 */
        /* <DEDUP_REMOVED lines=9> */
[----:B------:R-:W4:Y:S01]  /*962f0*/  LDL.LU R11, [R1+0x79c] ;  /* 0x00079c00010b7983 */ /* 0x000f220000300800 */
[C---:B------:R-:W-:Y:S03]  /*96300*/  HMMA.16816.F32 R24, R16.reuse, R4, R24 ;  /* 0x000000041018723c */ /* 0x040fe60000001818 */
        /* <DEDUP_REMOVED lines=13> */
[----:B------:R2:W-:Y:S04]  /*963e0*/  STL.64 [R1+0x7b8], R26 ;  /* 0x0007b81a01007387 */ /* 0x0005e80000100a00 */
[----:B0-----:R-:W2:Y:S02]  /*963f0*/  LDL.LU.64 R24, [R1+0x7670] ;  /* 0x0076700001187983 */ /* 0x001ea40000300a00 */
[----:B--2---:R-:W-:Y:S02]  /*96400*/  HMMA.16816.F32 R24, R16, R24, R20 ;  /* 0x000000181018723c */ /* 0x004fe40000001814 */
[----:B------:R-:W2:Y:S04]  /*96410*/  LDL.LU.64 R22, [R1+0x7668] ;  /* 0x0076680001167983 */ /* 0x000ea80000300a00 */
[----:B------:R-:W2:Y:S01]  /*96420*/  LDL.LU.64 R20, [R1+0x7660] ;  /* 0x0076600001147983 */ /* 0x000ea20000300a00 */
[----:B------:R-:W-:-:S02]  /*96430*/  IMAD.MOV.U32 R28, RZ, RZ, R12 ;  /* 0x000000ffff1c7224 */ /* 0x000fc400078e000c */
[----:B------:R-:W-:-:S14]  /*96440*/  IMAD.MOV.U32 R3, RZ, RZ, R13 ;  /* 0x000000ffff037224 */ /* 0x000fdc00078e000d */
[----:B------:R0:W-:Y:S04]  /*96450*/  STL.64 [R1+0x7a0], R24 ;  /* 0x0007a01801007387 */ /* 0x0001e80000100a00 */
[----:B------:R3:W-:Y:S04]  /*96460*/  STL.64 [R1+0x7a8], R26 ;  /* 0x0007a81a01007387 */ /* 0x0007e80000100a00 */
[----:B0-----:R-:W3:Y:S01]  /*96470*/  LDL.LU.64 R24, [R1+0x7658] ;  /* 0x0076580001187983 */ /* 0x001ee20000300a00 */
[----:B--2---:R-:W-:Y:S03]  /*96480*/  HMMA.16816.F32 R16, R16, R12, R20 ;  /* 0x0000000c1010723c */ /* 0x004fe60000001814 */
[----:B------:R-:W2:-:S15]  /*96490*/  LDL.LU R20, [R1+0x7650] ;  /* 0x0076500001147983 */ /* 0x000e9e0000300800 */
[----:B------:R-:W-:-:S05]  /*964a0*/  NOP ;  /* 0x0000000000007918 */ /* 0x000fca0000000000 */
[----:B------:R-:W-:Y:S04]  /*964b0*/  STL.64 [R1+0x3e0], R16 ;  /* 0x0003e01001007387 */ /* 0x000fe80000100a00 */
[----:B------:R-:W-:Y:S04]  /*964c0*/  STL.64 [R1+0x3e8], R18 ;  /* 0x0003e81201007387 */ /* 0x000fe80000100a00 */
[----:B------:R-:W3:Y:S04]  /*964d0*/  LDL.LU.64 R14, [R1+0x7648] ;  /* 0x00764800010e7983 */ /* 0x000ee80000300a00 */
[----:B------:R-:W3:Y:S02]  /*964e0*/  LDL.LU.64 R12, [R1+0x7640] ;  /* 0x00764000010c7983 */ /* 0x000ee40000300a00 */
[----:B---3--:R-:W-:Y:S02]  /*964f0*/  HMMA.16816.F32 R24, R12, R24, R8 ;  /* 0x000000180c18723c */ /* 0x008fe40000001808 */
[----:B------:R-:W3:Y:S04]  /*96500*/  LDL.LU.64 R10, [R1+0x7638] ;  /* 0x00763800010a7983 */ /* 0x000ee80000300a00 */
[----:B------:R-:W3:-:S15]  /*96510*/  LDL.LU.64 R8, [R1+0x7630] ;  /* 0x0076300001087983 */ /* 0x000ede0000300a00 */
[----:B------:R-:W-:-:S02]  /*96520*/  NOP ;  /* 0x0000000000007918 */ /* 0x000fc40000000000 */
[----:B------:R0:W-:Y:S04]  /*96530*/  STL.64 [R1+0x3d0], R24 ;  /* 0x0003d01801007387 */ /* 0x0001e80000100a00 */
[----:B------:R3:W-:Y:S04]  /*96540*/  STL.64 [R1+0x3d8], R26 ;  /* 0x0003d81a01007387 */ /* 0x0007e80000100a00 */
[----:B0-----:R-:W3:Y:S01]  /*96550*/  LDL.LU.64 R24, [R1+0x7628] ;  /* 0x0076280001187983 */ /* 0x001ee20000300a00 */
[----:B------:R-:W0:Y:S01]  /*96560*/  S2R R6, SR_TID.X ;  /* 0x0000000000067919 */ /* 0x000e220000002100 */
[----:B------:R-:W1:Y:S01]  /*96570*/  S2R R23, SR_TID.X ;  /* 0x0000000000177919 */ /* 0x000e620000002100 */
[----:B------:R-:W-:Y:S01]  /*96580*/  IMAD.MOV.U32 R17, RZ, RZ, R7 ;  /* 0x000000ffff117224 */ /* 0x000fe200078e0007 */
[----:B---3--:R-:W-:Y:S01]  /*96590*/  HMMA.16816.F32 R24, R12, R24, R8 ;  /* 0x000000180c18723c */ /* 0x008fe20000001808 */
[----:B------:R-:W3:Y:S04]  /*965a0*/  LDL.LU.64 R10, [R1+0x7620] ;  /* 0x00762000010a7983 */ /* 0x000ee80000300a00 */
[----:B------:R-:W3:-:S15]  /*965b0*/  LDL.LU.64 R8, [R1+0x7618] ;  /* 0x0076180001087983 */ /* 0x000ede0000300a00 */
[----:B------:R-:W-:-:S03]  /*965c0*/  NOP ;  /* 0x0000000000007918 */ /* 0x000fc60000000000 */
[----:B------:R4:W-:Y:S04]  /*965d0*/  STL.64 [R1+0x3c0], R24 ;  /* 0x0003c01801007387 */ /* 0x0009e80000100a00 */
[----:B----4-:R-:W3:Y:S01]  /*965e0*/  LDL.LU.64 R24, [R1+0x7610] ;  /* 0x0076100001187983 */ /* 0x010ee20000300a00 */
[----:B0-----:R-:W-:-:S05]  /*965f0*/  LOP3.LUT R6, R6, 0x7, RZ, 0xc0, !PT ;  /* 0x0000000706067812 */ /* 0x001fca00078ec0ff */
[----:B------:R-:W-:Y:S02]  /*96600*/  IMAD R7, R6, 0x90, RZ ;  /* 0x0000009006077824 */ /* 0x000fe400078e02ff */
[C---:B-1----:R-:W-:Y:S02]  /*96610*/  IMAD.SHL.U32 R6, R23.reuse, 0x40, RZ ;  /* 0x0000004017067824 */ /* 0x042fe400078e00ff */
[----:B------:R-:W-:-:S05]  /*96620*/  IMAD.SHL.U32 R23, R23, 0x2, RZ ;  /* 0x0000000217177824 */ /* 0x000fca00078e00ff */
[----:B------:R-:W-:-:S04]  /*96630*/  LOP3.LUT R23, R7, 0x10, R23, 0x78, !PT ;  /* 0x0000001007177812 */ /* 0x000fc800078e7817 */
[----:B------:R-:W-:-:S04]  /*96640*/  LOP3.LUT R23, R23, 0x400, R6, 0xf8, !PT ;  /* 0x0000040017177812 */ /* 0x000fc800078ef806 */
[----:B------:R-:W-:Y:S01]  /*96650*/  LOP3.LUT R23, R23, 0x40, RZ, 0x3c, !PT ;  /* 0x0000004017177812 */ /* 0x000fe200078e3cff */
[----:B--2---:R-:W-:-:S05]  /*96660*/  IMAD.MOV.U32 R16, RZ, RZ, R20 ;  /* 0x000000ffff107224 */ /* 0x004fca00078e0014 */
[----:B------:R-:W0:Y:S01]  /*96670*/  LDSM.16.MT88.4 R20, [R23+UR4+0x21000] ;  /* 0x021000041714783b */ /* 0x000e220008004200 */
[----:B------:R-:W-:Y:S02]  /*96680*/  IMAD.MOV.U32 R6, RZ, RZ, R26 ;  /* 0x000000ffff067224 */ /* 0x000fe400078e001a */
[----:B------:R-:W-:-:S05]  /*96690*/  IMAD.MOV.U32 R7, RZ, RZ, R27 ;  /* 0x000000ffff077224 */ /* 0x000fca00078e001b */
[----:B------:R-:W-:Y:S04]  /*966a0*/  STL [R1+0x6c24], R7 ;  /* 0x006c240701007387 */ /* 0x000fe80000100800 */
[----:B------:R-:W-:Y:S04]  /*966b0*/  STL [R1+0x6c20], R6 ;  /* 0x006c200601007387 */ /* 0x000fe80000100800 */
[----:B0-----:R-:W-:Y:S04]  /*966c0*/  STL.64 [R1+0x7388], R22 ;  /* 0x0073881601007387 */ /* 0x001fe80000100a00 */
[----:B------:R0:W-:Y:S04]  /*966d0*/  STL.64 [R1+0x7380], R20 ;  /* 0x0073801401007387 */ /* 0x0001e80000100a00 */
[----:B0-----:R-:W2:Y:S04]  /*966e0*/  LDL.LU R20, [R1+0x760] ;  /* 0x0007600001147983 */ /* 0x001ea80000300800 */
[----:B------:R-:W2:Y:S04]  /*966f0*/  LDL.LU R21, [R1+0x764] ;  /* 0x0007640001157983 */ /* 0x000ea80000300800 */
[----:B------:R-:W2:Y:S04]  /*96700*/  LDL.LU R22, [R1+0x768] ;  /* 0x0007680001167983 */ /* 0x000ea80000300800 */
[----:B------:R-:W2:Y:S01]  /*96710*/  LDL.LU R23, [R1+0x76c] ;  /* 0x00076c0001177983 */ /* 0x000ea20000300800 */
[----:B---3--:R-:W-:Y:S03]  /*96720*/  HMMA.16816.F32 R24, R12, R24, R8 ;  /* 0x000000180c18723c */ /* 0x008fe60000001808 */
[----:B------:R-:W3:Y:S04]  /*96730*/  LDL.LU.64 R10, [R1+0x7608] ;  /* 0x00760800010a7983 */ /* 0x000ee80000300a00 */
[----:B------:R-:W3:-:S15]  /*96740*/  LDL.LU.64 R8, [R1+0x7600] ;  /* 0x0076000001087983 */ /* 0x000ede0000300a00 */
[----:B------:R-:W-:-:S01]  /*96750*/  NOP ;  /* 0x0000000000007918 */ /* 0x000fc20000000000 */
[----:B------:R0:W-:Y:S04]  /*96760*/  STL.64 [R1+0x790], R24 ;  /* 0x0007901801007387 */ /* 0x0001e80000100a00 */
[----:B------:R3:W-:Y:S04]  /*96770*/  STL.64 [R1+0x798], R26 ;  /* 0x0007981a01007387 */ /* 0x0007e80000100a00 */
[----:B0-----:R-:W3:Y:S02]  /*96780*/  LDL.LU.64 R24, [R1+0x75f8] ;  /* 0x0075f80001187983 */ /* 0x001ee40000300a00 */
[----:B---3--:R-:W-:Y:S02]  /*96790*/  HMMA.16816.F32 R24, R12, R24, R8 ;  /* 0x000000180c18723c */ /* 0x008fe40000001808 */
[----:B------:R-:W3:Y:S04]  /*967a0*/  LDL.LU.64 R10, [R1+0x75f0] ;  /* 0x0075f000010a7983 */ /* 0x000ee80000300a00 */
[----:B------:R-:W3:-:S15]  /*967b0*/  LDL.LU.64 R8, [R1+0x75e8] ;  /* 0x0075e80001087983 */ /* 0x000ede0000300a00 */
[----:B------:R-:W-:-:S02]  /*967c0*/  NOP ;  /* 0x0000000000007918 */ /* 0x000fc40000000000 */
[----:B------:R0:W-:Y:S04]  /*967d0*/  STL.64 [R1+0x780], R24 ;  /* 0x0007801801007387 */ /* 0x0001e80000100a00 */
[----:B0-----:R-:W3:Y:S01]  /*967e0*/  LDL.LU.64 R24, [R1+0x75e0] ;  /* 0x0075e00001187983 */ /* 0x001ee20000300a00 */
[----:B------:R-:W-:Y:S02]  /*967f0*/  IMAD.MOV.U32 R7, RZ, RZ, R26 ;  /* 0x000000ffff077224 */ /* 0x000fe400078e001a */
[----:B------:R-:W-:-:S05]  /*96800*/  IMAD.MOV.U32 R6, RZ, RZ, R27 ;  /* 0x000000ffff067224 */ /* 0x000fca00078e001b */
[----:B------:R-:W-:Y:S04]  /*96810*/  STL [R1+0x6c2c], R6 ;  /* 0x006c2c0601007387 */ /* 0x000fe80000100800 */
[----:B------:R-:W-:Y:S01]  /*96820*/  STL [R1+0x6c28], R7 ;  /* 0x006c280701007387 */ /* 0x000fe20000100800 */
[----:B---3--:R-:W-:Y:S03]  /*96830*/  HMMA.16816.F32 R24, R12, R24, R8 ;  /* 0x000000180c18723c */ /* 0x008fe60000001808 */
[----:B------:R-:W3:Y:S04]  /*96840*/  LDL.LU.64 R10, [R1+0x75d8] ;  /* 0x0075d800010a7983 */ /* 0x000ee80000300a00 */
[----:B------:R-:W3:-:S15]  /*96850*/  LDL.LU.64 R8, [R1+0x75d0] ;  /* 0x0075d00001087983 */ /* 0x000ede0000300a00 */
[----:B------:R-:W-:-:S01]  /*96860*/  NOP ;  /* 0x0000000000007918 */ /* 0x000fc20000000000 */
[----:B------:R0:W-:Y:S04]  /*96870*/  STL.64 [R1+0x770], R24 ;  /* 0x0007701801007387 */ /* 0x0001e80000100a00 */
[----:B------:R-:W-:Y:S04]  /*96880*/  STL.64 [R1+0x778], R26 ;  /* 0x0007781a01007387 */ /* 0x000fe80000100a00 */
[----:B0-----:R-:W3:Y:S01]  /*96890*/  LDL.LU.64 R24, [R1+0x75c8] ;  /* 0x0075c80001187983 */ /* 0x001ee20000300a00 */
[----:B--2---:R-:W-:-:S15]  /*968a0*/  HMMA.16816.F32 R16, R12, R16, R20 ;  /* 0x000000100c10723c */ /* 0x004fde0000001814 */
[----:B------:R-:W-:-:S09]  /*968b0*/  NOP ;  /* 0x0000000000007918 */ /* 0x000fd20000000000 */
[----:B------:R-:W-:Y:S02]  /*968c0*/  IMAD.MOV.U32 R7, RZ, RZ, R19 ;  /* 0x000000ffff077224 */ /* 0x000fe400078e0013 */
[----:B------:R-:W-:Y:S01]  /*968d0*/  IMAD.MOV.U32 R6, RZ, RZ, R18 ;  /* 0x000000ffff067224 */ /* 0x000fe200078e0012 */
[----:B------:R-:W-:Y:S04]  /*968e0*/  STL.64 [R1+0x760], R16 ;  /* 0x0007601001007387 */ /* 0x000fe80000100a00 */
[----:B------:R-:W-:Y:S04]  /*968f0*/  STL [R1+0x6c34], R7 ;  /* 0x006c340701007387 */ /* 0x000fe80000100800 */
[----:B------:R-:W-:Y:S04]  /*96900*/  STL [R1+0x6c30], R6 ;  /* 0x006c300601007387 */ /* 0x000fe80000100800 */
[----:B------:R3:W-:Y:S02]  /*96910*/  STL.64 [R1+0x7390], R4 ;  /* 0x0073900401007387 */ /* 0x0007e40000100a00 */
[----:B---3--:R-:W-:Y:S02]  /*96920*/  HMMA.16816.F32 R4, R12, R24, R8 ;  /* 0x000000180c04723c */ /* 0x008fe40000001808 */
[----:B------:R-:W2:Y:S05]  /*96930*/  LDL R24, [R1] ;  /* 0x0000000001187983 */ /* 0x000eaa0000100800 */
[----:B------:R-:W-:-:S15]  /*96940*/  IMAD.MOV.U32 R25, RZ, RZ, R2 ;  /* 0x000000ffff197224 */ /* 0x000fde00078e0002 */
[----:B------:R-:W-:-:S01]  /*96950*/  NOP ;  /* 0x0000000000007918 */ /* 0x000fc20000000000 */
[----:B------:R-:W-:Y:S04]  /*96960*/  STL.64 [R1+0x750], R4 ;  /* 0x0007500401007387 */ /* 0x000fe80000100a00 */
[----:B------:R-:W-:Y:S04]  /*96970*/  STL.64 [R1+0x758], R6 ;  /* 0x0007580601007387 */ /* 0x000fe80000100a00 */
[----:B------:R-:W3:Y:S04]  /*96980*/  LDL.LU R2, [R1+0x75c4] ;  /* 0x0075c40001027983 */ /* 0x000ee80000300800 */
[----:B--2---:R0:W-:Y:S04]  /*96990*/  STL.64 [R1+0x73b8], R24 ;  /* 0x0073b81801007387 */ /* 0x0041e80000100a00 */
[----:B------:R-:W2:Y:S04]  /*969a0*/  LDL.LU R8, [R1+0x610] ;  /* 0x0006100001087983 */ /* 0x000ea80000300800 */
[----:B------:R-:W2:Y:S04]  /*969b0*/  LDL.LU R9, [R1+0x614] ;  /* 0x0006140001097983 */ /* 0x000ea80000300800 */
[----:B------:R-:W4:Y:S04]  /*969c0*/  LDL.LU R10, [R1+0x618] ;  /* 0x00061800010a7983 */ /* 0x000f280000300800 */
[----:B------:R-:W4:Y:S01]  /*969d0*/  LDL.LU R11, [R1+0x61c] ;  /* 0x00061c00010b7983 */ /* 0x000f220000300800 */
[----:B0-----:R-:W-:-:S02]  /*969e0*/  IMAD.MOV.U32 R24, RZ, RZ, R29 ;  /* 0x000000ffff187224 */ /* 0x001fc400078e001d */
[----:B------:R-:W-:Y:S01]  /*969f0*/  IMAD.MOV.U32 R25, RZ, RZ, R0 ;  /* 0x000000ffff197224 */ /* 0x000fe200078e0000 */
[----:B----4-:R-:W-:Y:S04]  /*96a00*/  STL.64 [R1+0x73c8], R10 ;  /* 0x0073c80a01007387 */ /* 0x010fe80000100a00 */
[----:B--2---:R0:W-:Y:S04]  /*96a10*/  STL.64 [R1+0x73c0], R8 ;  /* 0x0073c00801007387 */ /* 0x0041e80000100a00 */
[----:B------:R-:W2:Y:S04]  /*96a20*/  LDL.LU R29, [R1+0x75c0] ;  /* 0x0075c000011d7983 */ /* 0x000ea80000300800 */
[----:B------:R-:W4:Y:S04]  /*96a30*/  LDL.LU R0, [R1+0x75bc] ;  /* 0x0075bc0001007983 */ /* 0x000f280000300800 */
[----:B------:R3:W-:Y:S04]  /*96a40*/  STL.64 [R1+0x73d0], R24 ;  /* 0x0073d01801007387 */ /* 0x0007e80000100a00 */
[----:B0-----:R-:W2:Y:S04]  /*96a50*/  LDL.LU R8, [R1+0x620] ;  /* 0x0006200001087983 */ /* 0x001ea80000300800 */
[----:B------:R-:W2:Y:S04]  /*96a60*/  LDL.LU R9, [R1+0x624] ;  /* 0x0006240001097983 */ /* 0x000ea80000300800 */
[----:B------:R-:W4:Y:S04]  /*96a70*/  LDL.LU R10, [R1+0x628] ;  /* 0x00062800010a7983 */ /* 0x000f280000300800 */
[----:B------:R-:W4:Y:S01]  /*96a80*/  LDL.LU R11, [R1+0x62c] ;  /* 0x00062c00010b7983 */ /* 0x000f220000300800 */
[----:B---3--:R-:W-:-:S03]  /*96a90*/  IMAD.MOV.U32 R25, RZ, RZ, R2 ;  /* 0x000000ffff197224 */ /* 0x008fc600078e0002 */
[----:B----4-:R-:W-:Y:S04]  /*96aa0*/  STL.64 [R1+0x73e0], R10 ;  /* 0x0073e00a01007387 */ /* 0x010fe80000100a00 */
[----:B--2---:R0:W-:Y:S04]  /*96ab0*/  STL.64 [R1+0x73d8], R8 ;  /* 0x0073d80801007387 */ /* 0x0041e80000100a00 */
[----:B------:R-:W2:Y:S04]  /*96ac0*/  LDL R24, [R1+0x20] ;  /* 0x0000200001187983 */ /* 0x000ea80000100800 */
[----:B------:R-:W3:Y:S04]  /*96ad0*/  LDL.LU R2, [R1+0x75b8] ;  /* 0x0075b80001027983 */ /* 0x000ee80000300800 */
[----:B--2---:R1:W-:Y:S04]  /*96ae0*/  STL.64 [R1+0x73e8], R24 ;  /* 0x0073e81801007387 */ /* 0x0043e80000100a00 */
[----:B0-----:R-:W2:Y:S04]  /*96af0*/  LDL.LU R8, [R1+0x630] ;  /* 0x0006300001087983 */ /* 0x001ea80000300800 */
[----:B------:R-:W2:Y:S04]  /*96b00*/  LDL.LU R9, [R1+0x634] ;  /* 0x0006340001097983 */ /* 0x000ea80000300800 */
[----:B------:R-:W4:Y:S04]  /*96b10*/  LDL.LU R10, [R1+0x638] ;  /* 0x00063800010a7983 */ /* 0x000f280000300800 */
[----:B------:R-:W4:Y:S01]  /*96b20*/  LDL.LU R11, [R1+0x63c] ;  /* 0x00063c00010b7983 */ /* 0x000f220000300800 */
[----:B-1----:R-:W-:-:S02]  /*96b30*/  IMAD.MOV.U32 R24, RZ, RZ, R0 ;  /* 0x000000ffff187224 */ /* 0x002fc400078e0000 */
[----:B------:R-:W-:Y:S01]  /*96b40*/  IMAD.MOV.U32 R25, RZ, RZ, R29 ;  /* 0x000000ffff197224 */ /* 0x000fe200078e001d */
[----:B----4-:R-:W-:Y:S04]  /*96b50*/  STL.64 [R1+0x73f8], R10 ;  /* 0x0073f80a01007387 */ /* 0x010fe80000100a00 */
[----:B--2---:R-:W-:Y:S04]  /*96b60*/  STL.64 [R1+0x73f0], R8 ;  /* 0x0073f00801007387 */ /* 0x004fe80000100a00 */
[----:B------:R-:W2:Y:S04]  /*96b70*/  LDL.LU R0, [R1+0x75b4] ;  /* 0x0075b40001007983 */ /* 0x000ea80000300800 */
[----:B------:R-:W4:Y:S04]  /*96b80*/  LDL.LU R29, [R1+0x75b0] ;  /* 0x0075b000011d7983 */ /* 0x000f280000300800 */
[----:B------:R0:W-:Y:S04]  /*96b90*/  STL.64 [R1+0x7400], R24 ;  /* 0x0074001801007387 */ /* 0x0001e80000100a00 */
[----:B0-----:R-:W2:Y:S01]  /*96ba0*/  LDL R24, [R1+0x40] ;  /* 0x0000400001187983 */ /* 0x001ea20000100800 */
[----:B---3--:R-:W-:-:S03]  /*96bb0*/  IMAD.MOV.U32 R25, RZ, RZ, R2 ;  /* 0x000000ffff197224 */ /* 0x008fc600078e0002 */
[----:B------:R-:W3:Y:S04]  /*96bc0*/  LDL.LU R2, [R1+0x75ac] ;  /* 0x0075ac0001027983 */ /* 0x000ee80000300800 */
[----:B--2---:R4:W-:Y:S04]  /*96bd0*/  STL.64 [R1+0x7418], R24 ;  /* 0x0074181801007387 */ /* 0x0049e80000100a00 */
[----:B------:R-:W2:Y:S04]  /*96be0*/  LDL.LU R8, [R1+0x640] ;  /* 0x0006400001087983 */ /* 0x000ea80000300800 */
[----:B------:R-:W2:Y:S04]  /*96bf0*/  LDL.LU R9, [R1+0x644] ;  /* 0x0006440001097983 */ /* 0x000ea80000300800 */
[----:B------:R-:W3:Y:S04]  /*96c00*/  LDL.LU R10, [R1+0x648] ;  /* 0x00064800010a7983 */ /* 0x000ee80000300800 */
[----:B------:R-:W3:Y:S01]  /*96c10*/  LDL.LU R11, [R1+0x64c] ;  /* 0x00064c00010b7983 */ /* 0x000ee20000300800 */
[----:B----4-:R-:W-:-:S02]  /*96c20*/  IMAD.MOV.U32 R24, RZ, RZ, R29 ;  /* 0x000000ffff187224 */ /* 0x010fc400078e001d */
[----:B------:R-:W-:Y:S01]  /*96c30*/  IMAD.MOV.U32 R25, RZ, RZ, R0 ;  /* 0x000000ffff197224 */ /* 0x000fe200078e0000 */
[----:B------:R-:W4:Y:S04]  /*96c40*/  LDL.LU R29, [R1+0x75a8] ;  /* 0x0075a800011d7983 */ /* 0x000f280000300800 */
[----:B------:R-:W4:Y:S04]  /*96c50*/  LDL.LU R0, [R1+0x75a4] ;  /* 0x0075a40001007983 */ /* 0x000f280000300800 */
[----:B------:R-:W-:Y:S04]  /*96c60*/  STL.64 [R1+0x7430], R24 ;  /* 0x0074301801007387 */ /* 0x000fe80000100a00 */
[----:B---3--:R-:W-:Y:S04]  /*96c70*/  STL.64 [R1+0x7410], R10 ;  /* 0x0074100a01007387 */ /* 0x008fe80000100a00 */
[----:B--2---:R0:W-:Y:S04]  /*96c80*/  STL.64 [R1+0x7408], R8 ;  /* 0x0074080801007387 */ /* 0x0041e80000100a00 */
[----:B0-----:R-:W2:Y:S04]  /*96c90*/  LDL.LU R8, [R1+0x650] ;  /* 0x0006500001087983 */ /* 0x001ea80000300800 */
[----:B------:R-:W2:Y:S04]  /*96ca0*/  LDL.LU R9, [R1+0x654] ;  /* 0x0006540001097983 */ /* 0x000ea80000300800 */
[----:B------:R-:W3:Y:S04]  /*96cb0*/  LDL.LU R10, [R1+0x658] ;  /* 0x00065800010a7983 */ /* 0x000ee80000300800 */
[----:B------:R-:W3:Y:S04]  /*96cc0*/  LDL.LU R11, [R1+0x65c] ;  /* 0x00065c00010b7983 */ /* 0x000ee80000300800 */
[----:B------:R-:W4:Y:S01]  /*96cd0*/  LDL R24, [R1+0x60] ;  /* 0x0000600001187983 */ /* 0x000f220000100800 */
[----:B------:R-:W-:-:S03]  /*96ce0*/  IMAD.MOV.U32 R25, RZ, RZ, R2 ;  /* 0x000000ffff197224 */ /* 0x000fc600078e0002 */
[----:B------:R-:W2:Y:S04]  /*96cf0*/  LDL.LU R2, [R1+0x75a0] ;  /* 0x0075a00001027983 */ /* 0x000ea80000300800 */
[----:B----4-:R0:W-:Y:S04]  /*96d00*/  STL.64 [R1+0x7448], R24 ;  /* 0x0074481801007387 */ /* 0x0101e80000100a00 */
[----:B---3--:R-:W-:Y:S04]  /*96d10*/  STL.64 [R1+0x7428], R10 ;  /* 0x0074280a01007387 */ /* 0x008fe80000100a00 */
[----:B--2---:R1:W-:Y:S01]  /*96d20*/  STL.64 [R1+0x7420], R8 ;  /* 0x0074200801007387 */ /* 0x0043e20000100a00 */
[----:B0-----:R-:W-:-:S02]  /*96d30*/  IMAD.MOV.U32 R24, RZ, RZ, R0 ;  /* 0x000000ffff187224 */ /* 0x001fc400078e0000 */
[----:B------:R-:W-:Y:S01]  /*96d40*/  IMAD.MOV.U32 R25, RZ, RZ, R29 ;  /* 0x000000ffff197224 */ /* 0x000fe200078e001d */
[----:B-1----:R-:W2:Y:S04]  /*96d50*/  LDL.LU R8, [R1+0x660] ;  /* 0x0006600001087983 */ /* 0x002ea80000300800 */
[----:B------:R-:W2:Y:S04]  /*96d60*/  LDL.LU R9, [R1+0x664] ;  /* 0x0006640001097983 */ /* 0x000ea80000300800 */
[----:B------:R-:W3:Y:S04]  /*96d70*/  LDL.LU R10, [R1+0x668] ;  /* 0x00066800010a7983 */ /* 0x000ee80000300800 */
[----:B------:R-:W3:Y:S04]  /*96d80*/  LDL.LU R11, [R1+0x66c] ;  /* 0x00066c00010b7983 */ /* 0x000ee80000300800 */
[----:B------:R-:W4:Y:S04]  /*96d90*/  LDL.LU R0, [R1+0x759c] ;  /* 0x00759c0001007983 */ /* 0x000f280000300800 */
[----:B------:R-:W4:Y:S04]  /*96da0*/  LDL.LU R29, [R1+0x7598] ;  /* 0x00759800011d7983 */ /* 0x000f280000300800 */
[----:B------:R0:W-:Y:S04]  /*96db0*/  STL.64 [R1+0x7460], R24 ;  /* 0x0074601801007387 */ /* 0x0001e80000100a00 */
[----:B0-----:R-:W2:Y:S04]  /*96dc0*/  LDL.LU.64 R24, [R1+0x80] ;  /* 0x0000800001187983 */ /* 0x001ea80000300a00 */
[----:B--2---:R-:W-:Y:S04]  /*96dd0*/  STL.64 [R1+0x7478], R24 ;  /* 0x0074781801007387 */ /* 0x004fe80000100a00 */
[----:B---3--:R-:W-:Y:S04]  /*96de0*/  STL.64 [R1+0x7440], R10 ;  /* 0x0074400a01007387 */ /* 0x008fe80000100a00 */
[----:B------:R0:W-:Y:S04]  /*96df0*/  STL.64 [R1+0x7438], R8 ;  /* 0x0074380801007387 */ /* 0x0001e80000100a00 */
[----:B0-----:R-:W2:Y:S04]  /*96e00*/  LDL.LU R8, [R1+0x670] ;  /* 0x0006700001087983 */ /* 0x001ea80000300800 */
        /* <DEDUP_REMOVED lines=14> */
[----:B------:R-:W2:Y:S01]  /*96ef0*/  LDL R24, [R1+0xa0] ;  /* 0x0000a00001187983 */ /* 0x000ea20000100800 */
[----:B------:R-:W-:-:S02]  /*96f00*/  IMAD.MOV.U32 R25, RZ, RZ, R29 ;  /* 0x000000ffff197224 */ /* 0x000fc400078e001d */
[----:B----4-:R-:W-:Y:S02]  /*96f10*/  IMAD.MOV.U32 R20, RZ, RZ, R2 ;  /* 0x000000ffff147224 */ /* 0x010fe400078e0002 */
[----:B------:R-:W-:Y:S01]  /*96f20*/  IMAD.MOV.U32 R21, RZ, RZ, R0 ;  /* 0x000000ffff157224 */ /* 0x000fe200078e0000 */
[----:B------:R-:W4:Y:S04]  /*96f30*/  LDL.LU R29, [R1+0x758c] ;  /* 0x00758c00011d7983 */ /* 0x000f280000300800 */
[----:B--2---:R0:W-:Y:S04]  /*96f40*/  STL.64 [R1+0x74a8], R24 ;  /* 0x0074a81801007387 */ /* 0x0041e80000100a00 */
[----:B------:R-:W2:Y:S04]  /*96f50*/  LDL.LU R2, [R1+0x7588] ;  /* 0x0075880001027983 */ /* 0x000ea80000300800 */
[----:B------:R-:W3:Y:S04]  /*96f60*/  LDL.LU R0, [R1+0x7584] ;  /* 0x0075840001007983 */ /* 0x000ee80000300800 */
[----:B------:R4:W-:Y:S04]  /*96f70*/  STL.64 [R1+0x74b0], R20 ;  /* 0x0074b01401007387 */ /* 0x0009e80000100a00 */
[----:B0-----:R-:W2:Y:S04]  /*96f80*/  LDL.LU R24, [R1+0x6c0] ;  /* 0x0006c00001187983 */ /* 0x001ea80000300800 */
[----:B------:R-:W2:Y:S04]  /*96f90*/  LDL.LU R25, [R1+0x6c4] ;  /* 0x0006c40001197983 */ /* 0x000ea80000300800 */
[----:B------:R-:W3:Y:S04]  /*96fa0*/  LDL.LU R26, [R1+0x6c8] ;  /* 0x0006c800011a7983 */ /* 0x000ee80000300800 */
[----:B------:R-:W3:Y:S01]  /*96fb0*/  LDL.LU R27, [R1+0x6cc] ;  /* 0x0006cc00011b7983 */ /* 0x000ee20000300800 */
[----:B----4-:R-:W-:-:S03]  /*96fc0*/  IMAD.MOV.U32 R21, RZ, RZ, R29 ;  /* 0x000000ffff157224 */ /* 0x010fc600078e001d */
[----:B---3--:R-:W-:Y:S04]  /*96fd0*/  STL.64 [R1+0x74c0], R26 ;  /* 0x0074c01a01007387 */ /* 0x008fe80000100a00 */
        /* <DEDUP_REMOVED lines=21> */
[----:B--2---:R-:W-:Y:S04]  /*97130*/  STL.64 [R1+0x74e8], R24 ;  /* 0x0074e81801007387 */ /* 0x004fe80000100a00 */
[----:B------:R-:W2:Y:S04]  /*97140*/  LDL.LU R29, [R1+0x7574] ;  /* 0x00757400011d7983 */ /* 0x000ea80000300800 */
[----:B------:R-:W3:Y:S01]  /*97150*/  LDL R21, [R1+0xe4] ;  /* 0x0000e40001157983 */ /* 0x000ee20000100800 */
[----:B------:R-:W-:-:S02]  /*97160*/  IMAD.MOV.U32 R4, RZ, RZ, R2 ;  /* 0x000000ffff047224 */ /* 0x000fc400078e0002 */
[----:B------:R-:W-:Y:S01]  /*97170*/  IMAD.MOV.U32 R5, RZ, RZ, R0 ;  /* 0x000000ffff057224 */ /* 0x000fe200078e0000 */
[----:B---3--:R-:W-:Y:S04]  /*97180*/  STL.64 [R1+0x74f8], R20 ;  /* 0x0074f81401007387 */ /* 0x008fe80000100a00 */
[----:B------:R-:W3:Y:S04]  /*97190*/  LDL.LU R2, [R1+0x7570] ;  /* 0x0075700001027983 */ /* 0x000ee80000300800 */
[----:B------:R-:W4:Y:S04]  /*971a0*/  LDL.LU R0, [R1+0x756c] ;  /* 0x00756c0001007983 */ /* 0x000f280000300800 */
[----:B------:R0:W-:Y:S04]  /*971b0*/  STL.64 [R1+0x7500], R4 ;  /* 0x0075000401007387 */ /* 0x0001e80000100a00 */
[----:B0-----:R-:W3:Y:S01]  /*971c0*/  LDL R4, [R1+0x100] ;  /* 0x0001000001047983 */ /* 0x001ee20000100800 */
[----:B--2---:R-:W-:-:S03]  /*971d0*/  IMAD.MOV.U32 R5, RZ, RZ, R29 ;  /* 0x000000ffff057224 */ /* 0x004fc600078e001d */
[----:B------:R-:W2:Y:S04]  /*971e0*/  LDL.LU R29, [R1+0x7568] ;  /* 0x00756800011d7983 */ /* 0x000ea80000300800 */
[----:B---3--:R4:W-:Y:S04]  /*971f0*/  STL.64 [R1+0x7518], R4 ;  /* 0x0075180401007387 */ /* 0x0089e80000100a00 */
[----:B------:R-:W3:Y:S04]  /*97200*/  LDL.LU R20, [R1+0x700] ;  /* 0x0007000001147983 */ /* 0x000ee80000300800 */
[----:B------:R-:W3:Y:S04]  /*97210*/  LDL.LU R21, [R1+0x704] ;  /* 0x0007040001157983 */ /* 0x000ee80000300800 */
[----:B------:R-:W2:Y:S04]  /*97220*/  LDL.LU R22, [R1+0x708] ;  /* 0x0007080001167983 */ /* 0x000ea80000300800 */
[----:B------:R-:W2:Y:S01]  /*97230*/  LDL.LU R23, [R1+0x70c] ;  /* 0x00070c0001177983 */ /* 0x000ea20000300800 */
[----:B----4-:R-:W-:-:S02]  /*97240*/  IMAD.MOV.U32 R4, RZ, RZ, R0 ;  /* 0x000000ffff047224 */ /* 0x010fc400078e0000 */
[----:B------:R-:W-:Y:S01]  /*97250*/  IMAD.MOV.U32 R5, RZ, RZ, R2 ;  /* 0x000000ffff057224 */ /* 0x000fe200078e0002 */
[----:B------:R-:W4:Y:S04]  /*97260*/  LDL.LU R0, [R1+0x7564] ;  /* 0x0075640001007983 */ /* 0x000f280000300800 */
[----:B------:R-:W4:Y:S04]  /*97270*/  LDL.LU R2, [R1+0x7560] ;  /* 0x0075600001027983 */ /* 0x000f280000300800 */
[----:B------:R-:W-:Y:S04]  /*97280*/  STL.64 [R1+0x7530], R4 ;  /* 0x0075300401007387 */ /* 0x000fe80000100a00 */
[----:B--2---:R-:W-:Y:S04]  /*97290*/  STL.64 [R1+0x7510], R22 ;  /* 0x0075101601007387 */ /* 0x004fe80000100a00 */
[----:B---3--:R0:W-:Y:S04]  /*972a0*/  STL.64 [R1+0x7508], R20 ;  /* 0x0075081401007387 */ /* 0x0081e80000100a00 */
[----:B0-----:R-:W2:Y:S04]  /*972b0*/  LDL.LU R20, [R1+0x710] ;  /* 0x0007100001147983 */ /* 0x001ea80000300800 */
[----:B------:R-:W2:Y:S04]  /*972c0*/  LDL.LU R21, [R1+0x714] ;  /* 0x0007140001157983 */ /* 0x000ea80000300800 */
[----:B------:R-:W3:Y:S04]  /*972d0*/  LDL.LU R22, [R1+0x718] ;  /* 0x0007180001167983 */ /* 0x000ee80000300800 */
[----:B------:R-:W3:Y:S04]  /*972e0*/  LDL.LU R23, [R1+0x71c] ;  /* 0x00071c0001177983 */ /* 0x000ee80000300800 */
[----:B------:R-:W4:Y:S01]  /*972f0*/  LDL R4, [R1+0x120] ;  /* 0x0001200001047983 */ /* 0x000f220000100800 */
[----:B------:R-:W-:-:S05]  /*97300*/  IMAD.MOV.U32 R5, RZ, RZ, R29 ;  /* 0x000000ffff057224 */ /* 0x000fca00078e001d */
[----:B----4-:R-:W-:Y:S04]  /*97310*/  STL.64 [R1+0x7548], R4 ;  /* 0x0075480401007387 */ /* 0x010fe80000100a00 */
        /* <DEDUP_REMOVED lines=22> */
[----:B------:R-:W-:Y:S04]  /*97480*/  STL.64 [R1+0x7470], R10 ;  /* 0x0074700a01007387 */ /* 0x000fe80000100a00 */
[----:B------:R0:W-:Y:S04]  /*97490*/  STL.64 [R1+0x7468], R8 ;  /* 0x0074680801007387 */ /* 0x0001e80000100a00 */
[----:B0-----:R-:W4:Y:S04]  /*974a0*/  LDL.LU R8, [R1+0x690] ;  /* 0x0006900001087983 */ /* 0x001f280000300800 */
[----:B------:R-:W4:Y:S04]  /*974b0*/  LDL.LU R9, [R1+0x694] ;  /* 0x0006940001097983 */ /* 0x000f280000300800 */
[----:B------:R-:W2:Y:S04]  /*974c0*/  LDL.LU R10, [R1+0x698] ;  /* 0x00069800010a7983 */ /* 0x000ea80000300800 */
[----:B------:R-:W2:Y:S01]  /*974d0*/  LDL.LU R11, [R1+0x69c] ;  /* 0x00069c00010b7983 */ /* 0x000ea20000300800 */
[----:B------:R-:W-:Y:S01]  /*974e0*/  IMAD.MOV.U32 R4, RZ, RZ, R2 ;  /* 0x000000ffff047224 */ /* 0x000fe200078e0002 */
[----:B------:R-:W-:-:S02]  /*974f0*/  MOV R5, R0 ;  /* 0x0000000000057202 */ /* 0x000fc40000000f00 */
[----:B--2---:R-:W-:Y:S04]  /*97500*/  STL.64 [R1+0x7488], R10 ;  /* 0x0074880a01007387 */ /* 0x004fe80000100a00 */
[----:B----4-:R0:W-:Y:S04]  /*97510*/  STL.64 [R1+0x7480], R8 ;  /* 0x0074800801007387 */ /* 0x0101e80000100a00 */
[----:B0-----:R-:W2:Y:S04]  /*97520*/  LDL.LU R8, [R1+0x6a0] ;  /* 0x0006a00001087983 */ /* 0x001ea80000300800 */
[----:B------:R-:W2:Y:S04]  /*97530*/  LDL.LU R9, [R1+0x6a4] ;  /* 0x0006a40001097983 */ /* 0x000ea80000300800 */
[----:B------:R-:W4:Y:S04]  /*97540*/  LDL.LU R10, [R1+0x6a8] ;  /* 0x0006a800010a7983 */ /* 0x000f280000300800 */
[----:B------:R-:W4:Y:S01]  /*97550*/  LDL.LU R11, [R1+0x6ac] ;  /* 0x0006ac00010b7983 */ /* 0x000f220000300800 */
[C---:B------:R-:W-:Y:S03]  /*97560*/  HMMA.16816.F32 R4, R12.reuse, R4, R20 ;  /* 0x000000040c04723c */ /* 0x040fe60000001814 */
        /* <DEDUP_REMOVED lines=10> */
[----:B------:R-:W3:Y:S04]  /*97610*/  LDL.LU.64 R22, [R1+0x7558] ;  /* 0x0075580001167983 */ /* 0x000ee80000300a00 */
[----:B------:R-:W3:Y:S04]  /*97620*/  LDL.LU.64 R20, [R1+0x7550] ;  /* 0x0075500001147983 */ /* 0x000ee80000300a00 */
        /* <DEDUP_REMOVED lines=25> */
[----:B------:R-:W3:-:S15]  /*977c0*/  LDL.LU.64 R20, [R1+0x74f8] ;  /* 0x0074f80001147983 */ /* 0x000ede0000300a00 */
[----:B------:R-:W-:-:S06]  /*977d0*/  NOP ;  /* 0x0000000000007918 */ /* 0x000fcc0000000000 */
[----:B------:R0:W-:Y:S04]  /*977e0*/  STL.64 [R1+0x700], R4 ;  /* 0x0007000401007387 */ /* 0x0001e80000100a00 */
[----:B------:R1:W-:Y:S04]  /*977f0*/  STL.64 [R1+0x708], R6 ;  /* 0x0007080601007387 */ /* 0x0003e80000100a00 */
[----:B0-----:R-:W4:Y:S04]  /*97800*/  LDL.LU R4, [R1+0x5f0] ;  /* 0x0005f00001047983 */ /* 0x001f280000300800 */
[----:B------:R-:W4:Y:S04]  /*97810*/  LDL.LU R5, [R1+0x5f4] ;  /* 0x0005f40001057983 */ /* 0x000f280000300800 */
[----:B-1----:R-:W4:Y:S04]  /*97820*/  LDL.LU R6, [R1+0x5f8] ;  /* 0x0005f80001067983 */ /* 0x002f280000300800 */
[----:B------:R-:W4:Y:S01]  /*97830*/  LDL.LU R7, [R1+0x5fc] ;  /* 0x0005fc0001077983 */ /* 0x000f220000300800 */
        /* <DEDUP_REMOVED lines=22> */
[----:B------:R-:W2:-:S15]  /*979a0*/  LDL.LU.64 R24, [R1+0x74a8] ;  /* 0x0074a80001187983 */ /* 0x000e9e0000300a00 */
[----:B------:R-:W-:-:S06]  /*979b0*/  NOP ;  /* 0x0000000000007918 */ /* 0x000fcc0000000000 */
        /* <DEDUP_REMOVED lines=79> */
[----:B------:R-:W4:-:S15]  /*97eb0*/  LDL.LU.64 R8, [R1+0x73a8] ;  /* 0x0073a80001087983 */ /* 0x000f1e0000300a00 */
[----:B------:R-:W-:-:S02]  /*97ec0*/  NOP ;  /* 0x0000000000007918 */ /* 0x000fc40000000000 */
[----:B------:R-:W-:Y:S04]  /*97ed0*/  STL.64 [R1+0x610], R24 ;  /* 0x0006101801007387 */ /* 0x000fe80000100a00 */
[----:B------:R0:W-:Y:S04]  /*97ee0*/  STL.64 [R1+0x618], R26 ;  /* 0x0006181a01007387 */ /* 0x0001e80000100a00 */
[----:B0-----:R-:W3:Y:S04]  /*97ef0*/  LDL.LU.64 R26, [R1+0x73a0] ;  /* 0x0073a000011a7983 */ /* 0x001ee80000300a00 */
[----:B------:R-:W2:Y:S01]  /*97f00*/  LDL.LU.64 R24, [R1+0x7398] ;  /* 0x0073980001187983 */ /* 0x000ea20000300a00 */
[----:B------:R-:W0:Y:S01]  /*97f10*/  S2R R29, SR_TID.X ;  /* 0x00000000001d7919 */ /* 0x000e220000002100 */
[C---:B----4-:R-:W-:Y:S06]  /*97f20*/  HMMA.16816.F32 R4, R12.reuse, R8, R4 ;  /* 0x000000080c04723c */ /* 0x050fec0000001804 */
[----:B--2---:R-:W-:Y:S01]  /*97f30*/  HMMA.16816.F32 R16, R12, R24, R16 ;  /* 0x000000180c10723c */ /* 0x004fe20000001810 */
[----:B---3--:R-:W-:Y:S05]  /*97f40*/  STL.64 [R1+0x7220], R26 ;  /* 0x0072201a01007387 */ /* 0x008fea0000100a00 */
[----:B------:R1:W-:-:S15]  /*97f50*/  STL.64 [R1+0x7218], R24 ;  /* 0x0072181801007387 */ /* 0x0003de0000100a00 */
[----:B------:R-:W-:-:S02]  /*97f60*/  NOP ;  /* 0x0000000000007918 */ /* 0x000fc40000000000 */
[----:B------:R-:W-:Y:S04]  /*97f70*/  STL.64 [R1+0x600], R16 ;  /* 0x0006001001007387 */ /* 0x000fe80000100a00 */
[----:B------:R-:W-:Y:S04]  /*97f80*/  STL.64 [R1+0x608], R18 ;  /* 0x0006081201007387 */ /* 0x000fe80000100a00 */
[----:B-1----:R-:W2:Y:S04]  /*97f90*/  LDL.LU R24, [R1+0x5e0] ;  /* 0x0005e00001187983 */ /* 0x002ea80000300800 */
[----:B------:R-:W2:Y:S04]  /*97fa0*/  LDL.LU R25, [R1+0x5e4] ;  /* 0x0005e40001197983 */ /* 0x000ea80000300800 */
[----:B------:R-:W2:Y:S04]  /*97fb0*/  LDL.LU R26, [R1+0x5e8] ;  /* 0x0005e800011a7983 */ /* 0x000ea80000300800 */
[----:B------:R-:W2:Y:S04]  /*97fc0*/  LDL.LU R27, [R1+0x5ec] ;  /* 0x0005ec00011b7983 */ /* 0x000ea80000300800 */
[----:B------:R1:W-:Y:S04]  /*97fd0*/  STL.64 [R1+0x5f0], R4 ;  /* 0x0005f00401007387 */ /* 0x0003e80000100a00 */
[----:B------:R-:W-:Y:S04]  /*97fe0*/  STL.64 [R1+0x5f8], R6 ;  /* 0x0005f80601007387 */ /* 0x000fe80000100a00 */
[----:B-1----:R-:W3:Y:S01]  /*97ff0*/  LDL.LU.64 R4, [R1+0x7390] ;  /* 0x0073900001047983 */ /* 0x002ee20000300a00 */
[----:B0-----:R-:W-:-:S05]  /*98000*/  LOP3.LUT R19, R29, 0x7, RZ, 0xc0, !PT ;  /* 0x000000071d137812 */ /* 0x001fca00078ec0ff */
[----:B------:R-:W-:Y:S02]  /*98010*/  IMAD R18, R19, 0x90, RZ ;  /* 0x0000009013127824 */ /* 0x000fe400078e02ff */
[C---:B------:R-:W-:Y:S02]  /*98020*/  IMAD.SHL.U32 R19, R29.reuse, 0x40, RZ ;  /* 0x000000401d137824 */ /* 0x040fe400078e00ff */
[----:B------:R-:W-:-:S05]  /*98030*/  IMAD.SHL.U32 R29, R29, 0x2, RZ ;  /* 0x000000021d1d7824 */ /* 0x000fca00078e00ff */
[----:B------:R-:W-:-:S04]  /*98040*/  LOP3.LUT R29, R18, 0x10, R29, 0x78, !PT ;  /* 0x00000010121d7812 */ /* 0x000fc800078e781d */
[----:B------:R-:W-:-:S04]  /*98050*/  LOP3.LUT R29, R29, 0x400, R19, 0xf8, !PT ;  /* 0x000004001d1d7812 */ /* 0x000fc800078ef813 */
[----:B------:R-:W-:-:S05]  /*98060*/  LOP3.LUT R29, R29, 0x60, RZ, 0x3c, !PT ;  /* 0x000000601d1d7812 */ /* 0x000fca00078e3cff */
[----:B------:R-:W0:Y:S04]  /*98070*/  LDSM.16.MT88.4 R16, [R29+UR4+0x21000] ;  /* 0x021000041d10783b */ /* 0x000e280008004200 */
[----:B------:R-:W-:Y:S04]  /*98080*/  STL.64 [R1+0x7230], R10 ;  /* 0x0072300a01007387 */ /* 0x000fe80000100a00 */
[----:B------:R1:W-:Y:S04]  /*98090*/  STL.64 [R1+0x7228], R8 ;  /* 0x0072280801007387 */ /* 0x0003e80000100a00 */
[----:B-1----:R-:W4:Y:S04]  /*980a0*/  LDL R8, [R1+0x1e0] ;  /* 0x0001e00001087983 */ /* 0x002f280000100800 */
[----:B------:R-:W4:Y:S04]  /*980b0*/  LDL R9, [R1+0x1e4] ;  /* 0x0001e40001097983 */ /* 0x000f280000100800 */
[----:B0-----:R-:W-:Y:S04]  /*980c0*/  STL.64 [R1+0x71d0], R18 ;  /* 0x0071d01201007387 */ /* 0x001fe80000100a00 */
[----:B------:R-:W-:Y:S01]  /*980d0*/  STL.64 [R1+0x71c8], R16 ;  /* 0x0071c81001007387 */ /* 0x000fe20000100a00 */
[----:B---3--:R-:W-:-:S15]  /*980e0*/  HMMA.16816.F32 R20, R12, R4, R20 ;  /* 0x000000040c14723c */ /* 0x008fde0000001814 */
[----:B------:R-:W-:-:S08]  /*980f0*/  NOP ;  /* 0x0000000000007918 */ /* 0x000fd00000000000 */
[----:B------:R-:W-:Y:S04]  /*98100*/  STL.64 [R1+0x9b0], R20 ;  /* 0x0009b01401007387 */ /* 0x000fe80000100a00 */
[----:B------:R0:W-:Y:S04]  /*98110*/  STL.64 [R1+0x9b8], R22 ;  /* 0x0009b81601007387 */ /* 0x0001e80000100a00 */
[----:B0-----:R-:W3:Y:S04]  /*98120*/  LDL.LU.64 R22, [R1+0x7388] ;  /* 0x0073880001167983 */ /* 0x001ee80000300a00 */
[----:B------:R-:W3:Y:S04]  /*98130*/  LDL.LU.64 R20, [R1+0x7380] ;  /* 0x0073800001147983 */ /* 0x000ee80000300a00 */
[----:B------:R-:W-:Y:S04]  /*98140*/  STL [R1+0x7244], R5 ;  /* 0x0072440501007387 */ /* 0x000fe80000100800 */
[----:B------:R0:W-:Y:S04]  /*98150*/  STL [R1+0x7368], R4 ;  /* 0x0073680401007387 */ /* 0x0001e80000100800 */
[----:B0-----:R-:W4:Y:S04]  /*98160*/  LDL.LU R4, [R1+0x9a0] ;  /* 0x0009a00001047983 */ /* 0x001f280000300800 */
[----:B------:R-:W4:Y:S04]  /*98170*/  LDL.LU R5, [R1+0x9a4] ;  /* 0x0009a40001057983 */ /* 0x000f280000300800 */
[----:B------:R-:W4:Y:S04]  /*98180*/  LDL.LU R6, [R1+0x9a8] ;  /* 0x0009a80001067983 */ /* 0x000f280000300800 */
[----:B------:R-:W4:Y:S01]  /*98190*/  LDL.LU R7, [R1+0x9ac] ;  /* 0x0009ac0001077983 */ /* 0x000f220000300800 */
[----:B------:R-:W-:-:S02]  /*981a0*/  IMAD.MOV.U32 R16, RZ, RZ, R28 ;  /* 0x000000ffff107224 */ /* 0x000fc400078e001c */
[----:B------:R-:W-:Y:S01]  /*981b0*/  IMAD.MOV.U32 R17, RZ, RZ, R3 ;  /* 0x000000ffff117224 */ /* 0x000fe200078e0003 */
[C---:B----4-:R-:W-:Y:S06]  /*981c0*/  HMMA.16816.F32 R4, R12.reuse, R8, R4 ;  /* 0x000000080c04723c */ /* 0x050fec0000001804 */
[----:B--2---:R-:W-:Y:S01]  /*981d0*/  HMMA.16816.F32 R12, R12, R16, R24 ;  /* 0x000000100c0c723c */ /* 0x004fe20000001818 */
[----:B------:R-:W2:-:S15]  /*981e0*/  LDL.LU R8, [R1+0x5c0] ;  /* 0x0005c00001087983 */ /* 0x000e9e0000300800 */
[----:B------:R-:W-:-:S01]  /*981f0*/  NOP ;  /* 0x0000000000007918 */ /* 0x000fc20000000000 */
[----:B------:R0:W-:Y:S04]  /*98200*/  STL.64 [R1+0x9a0], R4 ;  /* 0x0009a00401007387 */ /* 0x0001e80000100a00 */
[----:B------:R1:W-:Y:S04]  /*98210*/  STL.64 [R1+0x9a8], R6 ;  /* 0x0009a80601007387 */ /* 0x0003e80000100a00 */
[----:B------:R-:W2:Y:S04]  /*98220*/  LDL.LU R9, [R1+0x5c4] ;  /* 0x0005c40001097983 */ /* 0x000ea80000300800 */
[----:B------:R-:W2:Y:S04]  /*98230*/  LDL.LU R10, [R1+0x5c8] ;  /* 0x0005c800010a7983 */ /* 0x000ea80000300800 */
[----:B------:R-:W2:Y:S04]  /*98240*/  LDL.LU R11, [R1+0x5cc] ;  /* 0x0005cc00010b7983 */ /* 0x000ea80000300800 */
[----:B0-----:R-:W4:Y:S04]  /*98250*/  LDL.LU R4, [R1+0x5b0] ;  /* 0x0005b00001047983 */ /* 0x001f280000300800 */
[----:B------:R-:W-:Y:S04]  /*98260*/  STL.64 [R1+0x5e0], R12 ;  /* 0x0005e00c01007387 */ /* 0x000fe80000100a00 */
[----:B------:R-:W-:Y:S04]  /*98270*/  STL.64 [R1+0x5e8], R14 ;  /* 0x0005e80e01007387 */ /* 0x000fe80000100a00 */
[----:B------:R-:W4:Y:S04]  /*98280*/  LDL.LU R5, [R1+0x5b4] ;  /* 0x0005b40001057983 */ /* 0x000f280000300800 */
[----:B-1----:R-:W3:Y:S04]  /*98290*/  LDL.LU R6, [R1+0x5b8] ;  /* 0x0005b80001067983 */ /* 0x002ee80000300800 */
[----:B------:R-:W3:Y:S04]  /*982a0*/  LDL.LU R7, [R1+0x5bc] ;  /* 0x0005bc0001077983 */ /* 0x000ee80000300800 */
[----:B---3--:R-:W-:Y:S04]  /*982b0*/  STL.64 [R1+0x7378], R6 ;  /* 0x0073780601007387 */ /* 0x008fe80000100a00 */
[----:B----4-:R0:W-:Y:S04]  /*982c0*/  STL.64 [R1+0x7370], R4 ;  /* 0x0073700401007387 */ /* 0x0101e80000100a00 */
[----:B0-----:R-:W2:Y:S04]  /*982d0*/  LDL.LU.64 R4, [R1+0x190] ;  /* 0x0001900001047983 */ /* 0x001ea80000300a00 */
[----:B------:R-:W3:Y:S01]  /*982e0*/  LDL.64 R24, [R1+0x170] ;  /* 0x0001700001187983 */ /* 0x000ee20000100a00 */
[----:B------:R-:W-:-:S02]  /*982f0*/  IMAD.MOV.U32 R12, RZ, RZ, R2 ;  /* 0x000000ffff0c7224 */ /* 0x000fc400078e0002 */
[----:B------:R-:W-:Y:S01]  /*98300*/  IMAD.MOV.U32 R13, RZ, RZ, R0 ;  /* 0x000000ffff0d7224 */ /* 0x000fe200078e0000 */
[----:B---3--:R0:W-:Y:S04]  /*98310*/  STL.64 [R1+0x7360], R24 ;  /* 0x0073601801007387 */ /* 0x0081e80000100a00 */
[----:B0-----:R-:W3:Y:S04]  /*98320*/  LDL.LU.64 R24, [R1+0x180] ;  /* 0x0001800001187983 */ /* 0x001ee80000300a00 */
[----:B------:R0:W-:Y:S04]  /*98330*/  STL.64 [R1+0x71e0], R16 ;  /* 0x0071e01001007387 */ /* 0x0001e80000100a00 */
[----:B0-----:R-:W4:Y:S04]  /*98340*/  LDL.LU R16, [R1+0x5d0] ;  /* 0x0005d00001107983 */ /* 0x001f280000300800 */
[----:B------:R-:W4:Y:S04]  /*98350*/  LDL.LU R17, [R1+0x5d4] ;  /* 0x0005d40001117983 */ /* 0x000f280000300800 */
[----:B------:R-:W4:Y:S04]  /*98360*/  LDL.LU R18, [R1+0x5d8] ;  /* 0x0005d80001127983 */ /* 0x000f280000300800 */
[----:B------:R-:W4:Y:S04]  /*98370*/  LDL.LU R19, [R1+0x5dc] ;  /* 0x0005dc0001137983 */ /* 0x000f280000300800 */
[----:B------:R0:W-:Y:S04]  /*98380*/  STL.64 [R1+0x7310], R12 ;  /* 0x0073100c01007387 */ /* 0x0001e80000100a00 */
[----:B0-----:R-:W4:Y:S02]  /*98390*/  LDL.LU.64 R12, [R1+0x1a0] ;  /* 0x0001a000010c7983 */ /* 0x001f240000300a00 */
[----:B----4-:R-:W-:-:S15]  /*983a0*/  HMMA.16816.F32 R16, R20, R12, R16 ;  /* 0x0000000c1410723c */ /* 0x010fde0000001810 */
[----:B------:R-:W-:-:S08]  /*983b0*/  NOP ;  /* 0x0000000000007918 */ /* 0x000fd00000000000 */
[----:B------:R0:W-:Y:S04]  /*983c0*/  STL.64 [R1+0x5d0], R16 ;  /* 0x0005d01001007387 */ /* 0x0001e80000100a00 */
[----:B------:R-:W-:Y:S01]  /*983d0*/  STL.64 [R1+0x5d8], R18 ;  /* 0x0005d81201007387 */ /* 0x000fe20000100a00 */
[----:B0-----:R-:W-:Y:S02]  /*983e0*/  IMAD.MOV.U32 R17, RZ, RZ, R12 ;  /* 0x000000ffff117224 */ /* 0x001fe400078e000c */
[----:B------:R-:W-:-:S05]  /*983f0*/  IMAD.MOV.U32 R16, RZ, RZ, R13 ;  /* 0x000000ffff107224 */ /* 0x000fca00078e000d */
[----:B------:R0:W-:Y:S04]  /*98400*/  STL.64 [R1+0x7358], R16 ;  /* 0x0073581001007387 */ /* 0x0001e80000100a00 */
[----:B0-----:R-:W4:Y:S04]  /*98410*/  LDL.LU R16, [R1+0x590] ;  /* 0x0005900001107983 */ /* 0x001f280000300800 */
[----:B------:R-:W4:Y:S04]  /*98420*/  LDL.LU R17, [R1+0x594] ;  /* 0x0005940001117983 */ /* 0x000f280000300800 */
[----:B------:R-:W4:Y:S04]  /*98430*/  LDL.LU R18, [R1+0x598] ;  /* 0x0005980001127983 */ /* 0x000f280000300800 */
[----:B------:R-:W4:Y:S04]  /*98440*/  LDL.LU R19, [R1+0x59c] ;  /* 0x00059c0001137983 */ /* 0x000f280000300800 */
[----:B------:R-:W2:Y:S04]  /*98450*/  LDL.LU.64 R12, [R1+0x130] ;  /* 0x00013000010c7983 */ /* 0x000ea80000300a00 */
[----:B--2---:R0:W-:Y:S04]  /*98460*/  STL.64 [R1+0x7328], R12 ;  /* 0x0073280c01007387 */ /* 0x0041e80000100a00 */
[----:B0-----:R-:W2:Y:S01]  /*98470*/  LDL.LU.64 R12, [R1+0x140] ;  /* 0x00014000010c7983 */ /* 0x001ea20000300a00 */
[----:B------:R-:W-:Y:S03]  /*98480*/  HMMA.16816.F32 R8, R20, R4, R8 ;  /* 0x000000041408723c */ /* 0x000fe60000001808 */
[----:B--2---:R0:W-:Y:S04]  /*98490*/  STL.64 [R1+0x7340], R12 ;  /* 0x0073400c01007387 */ /* 0x0041e80000100a00 */
[----:B0-----:R-:W2:Y:S04]  /*984a0*/  LDL.LU.64 R12, [R1+0x150] ;  /* 0x00015000010c7983 */ /* 0x001ea80000300a00 */
[----:B--2---:R0:W-:Y:S04]  /*984b0*/  STL.64 [R1+0x7350], R12 ;  /* 0x0073500c01007387 */ /* 0x0041e80000100a00 */
[----:B0-----:R-:W4:Y:S08]  /*984c0*/  LDL.LU.64 R12, [R1+0x160] ;  /* 0x00016000010c7983 */ /* 0x001f300000300a00 */
[----:B------:R-:W-:Y:S04]  /*984d0*/  STL.64 [R1+0x5c0], R8 ;  /* 0x0005c00801007387 */ /* 0x000fe80000100a00 */
[----:B------:R0:W-:Y:S04]  /*984e0*/  STL.64 [R1+0x5c8], R10 ;  /* 0x0005c80a01007387 */ /* 0x0001e80000100a00 */
[----:B------:R-:W2:Y:S01]  /*984f0*/  LDL.LU.64 R6, [R1+0x7378] ;  /* 0x0073780001067983 */ /* 0x000ea20000300a00 */
[----:B0-----:R-:W-:-:S02]  /*98500*/  IMAD.MOV.U32 R11, RZ, RZ, R4 ;  /* 0x000000ffff0b7224 */ /* 0x001fc400078e0004 */
[----:B------:R-:W-:Y:S02]  /*98510*/  IMAD.MOV.U32 R10, RZ, RZ, R5 ;  /* 0x000000ffff0a7224 */ /* 0x000fe400078e0005 */
[----:B------:R-:W2:Y:S04]  /*98520*/  LDL.LU.64 R4, [R1+0x7370] ;  /* 0x0073700001047983 */ /* 0x000ea80000300a00 */
[----:B------:R0:W-:Y:S04]  /*98530*/  STL.64 [R1+0x7268], R10 ;  /* 0x0072680a01007387 */ /* 0x0001e80000100a00 */
[----:B------:R-:W4:Y:S04]  /*98540*/  LDL.LU R8, [R1+0x5a0] ;  /* 0x0005a00001087983 */ /* 0x000f280000300800 */
[----:B------:R-:W4:Y:S01]  /*98550*/  LDL.LU R9, [R1+0x5a4] ;  /* 0x0005a40001097983 */ /* 0x000f220000300800 */
[----:B---3--:R-:W-:-:S03]  /*98560*/  IMAD.MOV.U32 R28, RZ, RZ, R25 ;  /* 0x000000ffff1c7224 */ /* 0x008fc600078e0019 */
[----:B0-----:R-:W4:Y:S04]  /*98570*/  LDL.LU R10, [R1+0x5a8] ;  /* 0x0005a800010a7983 */ /* 0x001f280000300800 */
[----:B------:R-:W4:Y:S01]  /*98580*/  LDL.LU R11, [R1+0x5ac] ;  /* 0x0005ac00010b7983 */ /* 0x000f220000300800 */
[----:B--2---:R-:W-:-:S15]  /*98590*/  HMMA.16816.F32 R4, R20, R24, R4 ;  /* 0x000000181404723c */ /* 0x004fde0000001804 */
[----:B------:R-:W-:-:S08]  /*985a0*/  NOP ;  /* 0x0000000000007918 */ /* 0x000fd00000000000 */
[----:B------:R0:W-:Y:S04]  /*985b0*/  STL.64 [R1+0x5b0], R4 ;  /* 0x0005b00401007387 */ /* 0x0001e80000100a00 */
[----:B------:R-:W-:Y:S04]  /*985c0*/  STL.64 [R1+0x5b8], R6 ;  /* 0x0005b80601007387 */ /* 0x000fe80000100a00 */
[----:B0-----:R-:W2:Y:S01]  /*985d0*/  LDL.LU R4, [R1+0x7368] ;  /* 0x0073680001047983 */ /* 0x001ea20000300800 */
[----:B------:R-:W-:-:S03]  /*985e0*/  IMAD.MOV.U32 R5, RZ, RZ, R24 ;  /* 0x000000ffff057224 */ /* 0x000fc600078e0018 */
[----:B------:R-:W4:Y:S02]  /*985f0*/  LDL.LU.64 R24, [R1+0x7360] ;  /* 0x0073600001187983 */ /* 0x000f240000300a00 */
[C---:B----4-:R-:W-:Y:S02]  /*98600*/  HMMA.16816.F32 R8, R20.reuse, R24, R8 ;  /* 0x000000181408723c */ /* 0x050fe40000001808 */
[----:B--2---:R0:W-:Y:S04]  /*98610*/  STL.64 [R1+0x7348], R4 ;  /* 0x0073480401007387 */ /* 0x0041e80000100a00 */
[----:B0-----:R-:W2:Y:S04]  /*98620*/  LDL.LU R4, [R1+0x580] ;  /* 0x0005800001047983 */ /* 0x001ea80000300800 */
[----:B------:R-:W2:Y:S04]  /*98630*/  LDL.LU R5, [R1+0x584] ;  /* 0x0005840001057983 */ /* 0x000ea80000300800 */
[----:B------:R-:W2:Y:S04]  /*98640*/  LDL.LU R6, [R1+0x588] ;  /* 0x0005880001067983 */ /* 0x000ea80000300800 */
[----:B------:R-:W2:Y:S05]  /*98650*/  LDL.LU R7, [R1+0x58c] ;  /* 0x00058c0001077983 */ /* 0x000eaa0000300800 */
[----:B------:R0:W-:Y:S04]  /*98660*/  STL.64 [R1+0x5a0], R8 ;  /* 0x0005a00801007387 */ /* 0x0001e80000100a00 */
[----:B------:R1:W-:Y:S04]  /*98670*/  STL.64 [R1+0x5a8], R10 ;  /* 0x0005a80a01007387 */ /* 0x0003e80000100a00 */
[----:B0-----:R-:W3:Y:S04]  /*98680*/  LDL.LU R8, [R1+0x540] ;  /* 0x0005400001087983 */ /* 0x001ee80000300800 */
[----:B------:R-:W3:Y:S04]  /*98690*/  LDL.LU R9, [R1+0x544] ;  /* 0x0005440001097983 */ /* 0x000ee80000300800 */
[----:B-1----:R-:W4:Y:S04]  /*986a0*/  LDL.LU R10, [R1+0x548] ;  /* 0x00054800010a7983 */ /* 0x002f280000300800 */
[----:B------:R-:W4:Y:S01]  /*986b0*/  LDL.LU R11, [R1+0x54c] ;  /* 0x00054c00010b7983 */ /* 0x000f220000300800 */
[----:B------:R-:W-:Y:S03]  /*986c0*/  HMMA.16816.F32 R16, R20, R12, R16 ;  /* 0x0000000c1410723c */ /* 0x000fe60000001810 */
[----:B----4-:R-:W-:Y:S04]  /*986d0*/  STL.64 [R1+0x7320], R10 ;  /* 0x0073200a01007387 */ /* 0x010fe80000100a00 */
[----:B---3--:R0:W-:Y:S04]  /*986e0*/  STL.64 [R1+0x7318], R8 ;  /* 0x0073180801007387 */ /* 0x0081e80000100a00 */
[----:B0-----:R-:W3:Y:S04]  /*986f0*/  LDL.LU R8, [R1+0x560] ;  /* 0x0005600001087983 */ /* 0x001ee80000300800 */
[----:B------:R-:W3:Y:S04]  /*98700*/  LDL.LU R9, [R1+0x564] ;  /* 0x0005640001097983 */ /* 0x000ee80000300800 */
[----:B------:R-:W4:Y:S04]  /*98710*/  LDL.LU R10, [R1+0x568] ;  /* 0x00056800010a7983 */ /* 0x000f280000300800 */
[----:B------:R-:W4:Y:S01]  /*98720*/  LDL.LU R11, [R1+0x56c] ;  /* 0x00056c00010b7983 */ /* 0x000f220000300800 */
[----:B------:R-:W-:-:S02]  /*98730*/  IMAD.MOV.U32 R29, RZ, RZ, R25 ;  /* 0x000000ffff1d7224 */ /* 0x000fc400078e0019 */
[----:B------:R-:W-:Y:S01]  /*98740*/  IMAD.MOV.U32 R0, RZ, RZ, R13 ;  /* 0x000000ffff007224 */ /* 0x000fe200078e000d */
[----:B----4-:R-:W-:Y:S04]  /*98750*/  STL.64 [R1+0x7338], R10 ;  /* 0x0073380a01007387 */ /* 0x010fe80000100a00 */
[----:B---3--:R0:W-:Y:S04]  /*98760*/  STL.64 [R1+0x7330], R8 ;  /* 0x0073300801007387 */ /* 0x0081e80000100a00 */
[----:B0-----:R-:W3:Y:S04]  /*98770*/  LDL.LU R8, [R1+0x570] ;  /* 0x0005700001087983 */ /* 0x001ee80000300800 */
[----:B------:R-:W3:Y:S04]  /*98780*/  LDL.LU R9, [R1+0x574] ;  /* 0x0005740001097983 */ /* 0x000ee80000300800 */
[----:B------:R-:W3:Y:S04]  /*98790*/  LDL.LU R10, [R1+0x578] ;  /* 0x00057800010a7983 */ /* 0x000ee80000300800 */
[----:B------:R-:W3:Y:S04]  /*987a0*/  LDL.LU R11, [R1+0x57c] ;  /* 0x00057c00010b7983 */ /* 0x000ee80000300800 */
[----:B------:R-:W4:Y:S04]  /*987b0*/  LDL.LU.64 R24, [R1+0x110] ;  /* 0x0001100001187983 */ /* 0x000f280000300a00 */
[----:B------:R0:W-:Y:S04]  /*987c0*/  STL.64 [R1+0x590], R16 ;  /* 0x0005901001007387 */ /* 0x0001e80000100a00 */
[----:B------:R1:W-:Y:S04]  /*987d0*/  STL.64 [R1+0x598], R18 ;  /* 0x0005981201007387 */ /* 0x0003e80000100a00 */
[----:B0-----:R-:W3:Y:S01]  /*987e0*/  LDL.LU.64 R16, [R1+0x7358] ;  /* 0x0073580001107983 */ /* 0x001ee20000300a00 */
[----:B-1----:R-:W-:-:S03]  /*987f0*/  IMAD.MOV.U32 R18, RZ, RZ, R12 ;  /* 0x000000ffff127224 */ /* 0x002fc600078e000c */
[----:B------:R-:W2:Y:S04]  /*98800*/  LDL.LU.64 R12, [R1+0x7350] ;  /* 0x00735000010c7983 */ /* 0x000ea80000300a00 */
[----:B------:R-:W-:Y:S01]  /*98810*/  STL [R1+0x7240], R18 ;  /* 0x0072401201007387 */ /* 0x000fe20000100800 */
[----:B--2---:R-:W-:Y:S03]  /*98820*/  HMMA.16816.F32 R4, R20, R12, R4 ;  /* 0x0000000c1404723c */ /* 0x004fe60000001804 */
[----:B---3--:R0:W-:Y:S04]  /*98830*/  STL.64 [R1+0x7238], R16 ;  /* 0x0072381001007387 */ /* 0x0081e80000100a00 */
[----:B0-----:R-:W2:-:S15]  /*98840*/  LDL.LU.64 R16, [R1+0x120] ;  /* 0x0001200001107983 */ /* 0x001e9e0000300a00 */
[----:B------:R-:W-:-:S01]  /*98850*/  NOP ;  /* 0x0000000000007918 */ /* 0x000fc20000000000 */
[----:B------:R0:W-:Y:S04]  /*98860*/  STL.64 [R1+0x580], R4 ;  /* 0x0005800401007387 */ /* 0x0001e80000100a00 */
[----:B------:R1:W-:Y:S04]  /*98870*/  STL.64 [R1+0x588], R6 ;  /* 0x0005880601007387 */ /* 0x0003e80000100a00 */
[----:B0-----:R-:W3:Y:S01]  /*98880*/  LDL.LU.64 R4, [R1+0x7348] ;  /* 0x0073480001047983 */ /* 0x001ee20000300a00 */
[----:B-1----:R-:W-:Y:S02]  /*98890*/  IMAD.MOV.U32 R7, RZ, RZ, R12 ;  /* 0x000000ffff077224 */ /* 0x002fe400078e000c */
[----:B------:R-:W-:-:S02]  /*988a0*/  IMAD.MOV.U32 R6, RZ, RZ, R13 ;  /* 0x000000ffff067224 */ /* 0x000fc400078e000d */
[----:B------:R-:W4:Y:S04]  /*988b0*/  LDL.LU.64 R12, [R1+0x7340] ;  /* 0x00734000010c7983 */ /* 0x000f280000300a00 */
[----:B------:R-:W-:Y:S04]  /*988c0*/  STL [R1+0x70e4], R6 ;  /* 0x0070e40601007387 */ /* 0x000fe80000100800 */
[----:B------:R-:W-:Y:S01]  /*988d0*/  STL [R1+0x70e0], R7 ;  /* 0x0070e00701007387 */ /* 0x000fe20000100800 */
[----:B----4-:R-:W-:Y:S06]  /*988e0*/  HMMA.16816.F32 R8, R20, R12, R8 ;  /* 0x0000000c1408723c */ /* 0x010fec0000001808 */
[----:B------:R-:W-:-:S02]  /*988f0*/  IMAD.MOV.U32 R2, RZ, RZ, R12 ;  /* 0x000000ffff027224 */ /* 0x000fc400078e000c */
[----:B------:R-:W-:-:S15]  /*98900*/  IMAD.MOV.U32 R3, RZ, RZ, R13 ;  /* 0x000000ffff037224 */ /* 0x000fde00078e000d */
[----:B------:R-:W-:Y:S04]  /*98910*/  STL.64 [R1+0x570], R8 ;  /* 0x0005700801007387 */ /* 0x000fe80000100a00 */
[----:B------:R0:W-:Y:S04]  /*98920*/  STL.64 [R1+0x578], R10 ;  /* 0x0005780a01007387 */ /* 0x0001e80000100a00 */
[----:B0-----:R-:W4:Y:S04]  /*98930*/  LDL.LU.64 R10, [R1+0x7338] ;  /* 0x00733800010a7983 */ /* 0x001f280000300a00 */
[----:B------:R-:W4:Y:S04]  /*98940*/  LDL.LU.64 R8, [R1+0x7330] ;  /* 0x0073300001087983 */ /* 0x000f280000300a00 */
        /* <DEDUP_REMOVED lines=12> */
[----:B------:R-:W-:Y:S04]  /*98a10*/  STL [R1+0x70f0], R6 ;  /* 0x0070f00601007387 */ /* 0x000fe80000100800 */
[----:B---3--:R0:W-:Y:S04]  /*98a20*/  STL.64 [R1+0x7308], R4 ;  /* 0x0073080401007387 */ /* 0x0081e80000100a00 */
[----:B0-----:R-:W3:Y:S04]  /*98a30*/  LDL.LU R4, [R1+0x550] ;  /* 0x0005500001047983 */ /* 0x001ee80000300800 */
[----:B------:R-:W3:Y:S04]  /*98a40*/  LDL.LU R5, [R1+0x554] ;  /* 0x0005540001057983 */ /* 0x000ee80000300800 */
[----:B------:R-:W3:Y:S04]  /*98a50*/  LDL.LU R6, [R1+0x558] ;  /* 0x0005580001067983 */ /* 0x000ee80000300800 */
[----:B------:R-:W3:Y:S01]  /*98a60*/  LDL.LU R7, [R1+0x55c] ;  /* 0x00055c0001077983 */ /* 0x000ee20000300800 */
[----:B--2---:R-:W-:-:S02]  /*98a70*/  IMAD.MOV.U32 R2, RZ, RZ, R17 ;  /* 0x000000ffff027224 */ /* 0x004fc400078e0011 */
[----:B------:R-:W-:Y:S01]  /*98a80*/  IMAD.MOV.U32 R3, RZ, RZ, R16 ;  /* 0x000000ffff037224 */ /* 0x000fe200078e0010 */
[C---:B----4-:R-:W-:Y:S06]  /*98a90*/  HMMA.16816.F32 R8, R20.reuse, R24, R8 ;  /* 0x000000181408723c */ /* 0x050fec0000001808 */
[----:B---3--:R-:W-:-:S15]  /*98aa0*/  HMMA.16816.F32 R4, R20, R16, R4 ;  /* 0x000000101404723c */ /* 0x008fde0000001804 */
[----:B------:R-:W-:-:S08]  /*98ab0*/  NOP ;  /* 0x0000000000007918 */ /* 0x000fd00000000000 */
[----:B------:R0:W-:Y:S04]  /*98ac0*/  STL.64 [R1+0x550], R4 ;  /* 0x0005500401007387 */ /* 0x0001e80000100a00 */
[----:B------:R1:W-:Y:S04]  /*98ad0*/  STL.64 [R1+0x558], R6 ;  /* 0x0005580601007387 */ /* 0x0003e80000100a00 */
[----:B0-----:R-:W2:Y:S04]  /*98ae0*/  LDL.LU R4, [R1+0x530] ;  /* 0x0005300001047983 */ /* 0x001ea80000300800 */
[----:B------:R-:W2:Y:S04]  /*98af0*/  LDL.LU R5, [R1+0x534] ;  /* 0x0005340001057983 */ /* 0x000ea80000300800 */
[----:B-1----:R-:W2:Y:S04]  /*98b00*/  LDL.LU R6, [R1+0x538] ;  /* 0x0005380001067983 */ /* 0x002ea80000300800 */
[----:B------:R-:W2:Y:S04]  /*98b10*/  LDL.LU R7, [R1+0x53c] ;  /* 0x00053c0001077983 */ /* 0x000ea80000300800 */
[----:B------:R-:W-:Y:S04]  /*98b20*/  STL [R1+0x70fc], R2 ;  /* 0x0070fc0201007387 */ /* 0x000fe80000100800 */
[----:B------:R-:W-:Y:S04]  /*98b30*/  STL [R1+0x70f8], R3 ;  /* 0x0070f80301007387 */ /* 0x000fe80000100800 */
[----:B------:R-:W-:Y:S04]  /*98b40*/  STL.64 [R1+0x540], R8 ;  /* 0x0005400801007387 */ /* 0x000fe80000100a00 */
[----:B------:R-:W-:Y:S04]  /*98b50*/  STL.64 [R1+0x548], R10 ;  /* 0x0005480a01007387 */ /* 0x000fe80000100a00 */
[----:B------:R-:W3:Y:S04]  /*98b60*/  LDL.LU R16, [R1+0x500] ;  /* 0x0005000001107983 */ /* 0x000ee80000300800 */
[----:B------:R-:W3:Y:S04]  /*98b70*/  LDL.LU R17, [R1+0x504] ;  /* 0x0005040001117983 */ /* 0x000ee80000300800 */
[----:B------:R-:W4:Y:S04]  /*98b80*/  LDL.LU R18, [R1+0x508] ;  /* 0x0005080001127983 */ /* 0x000f280000300800 */
[----:B------:R-:W4:Y:S04]  /*98b90*/  LDL.LU R19, [R1+0x50c] ;  /* 0x00050c0001137983 */ /* 0x000f280000300800 */
[----:B----4-:R-:W-:Y:S04]  /*98ba0*/  STL.64 [R1+0x72d8], R18 ;  /* 0x0072d81201007387 */ /* 0x010fe80000100a00 */
[----:B---3--:R0:W-:Y:S04]  /*98bb0*/  STL.64 [R1+0x72d0], R16 ;  /* 0x0072d01001007387 */ /* 0x0081e80000100a00 */
[----:B0-----:R-:W3:Y:S04]  /*98bc0*/  LDL.LU.64 R16, [R1+0xe0] ;  /* 0x0000e00001107983 */ /* 0x001ee80000300a00 */
[----:B---3--:R0:W-:Y:S04]  /*98bd0*/  STL.64 [R1+0x72e8], R16 ;  /* 0x0072e81001007387 */ /* 0x0081e80000100a00 */
[----:B0-----:R-:W3:Y:S01]  /*98be0*/  LDL.LU.64 R16, [R1+0xf0] ;  /* 0x0000f00001107983 */ /* 0x001ee20000300a00 */
[----:B------:R-:W-:-:S02]  /*98bf0*/  IMAD.MOV.U32 R15, RZ, RZ, R24 ;  /* 0x000000ffff0f7224 */ /* 0x000fc400078e0018 */
[----:B------:R-:W-:Y:S01]  /*98c00*/  IMAD.MOV.U32 R14, RZ, RZ, R25 ;  /* 0x000000ffff0e7224 */ /* 0x000fe200078e0019 */
[----:B---3--:R0:W-:Y:S04]  /*98c10*/  STL.64 [R1+0x7300], R16 ;  /* 0x0073001001007387 */ /* 0x0081e80000100a00 */
[----:B0-----:R-:W2:Y:S04]  /*98c20*/  LDL.LU.64 R16, [R1+0x100] ;  /* 0x0001000001107983 */ /* 0x001ea80000300a00 */
[----:B------:R-:W3:Y:S04]  /*98c30*/  LDL.LU.64 R24, [R1+0xd0] ;  /* 0x0000d00001187983 */ /* 0x000ee80000300a00 */
[----:B---3--:R0:W-:Y:S04]  /*98c40*/  STL.64 [R1+0x72e0], R24 ;  /* 0x0072e01801007387 */ /* 0x0081e80000100a00 */
[----:B0-----:R-:W3:Y:S04]  /*98c50*/  LDL.LU R24, [R1+0x510] ;  /* 0x0005100001187983 */ /* 0x001ee80000300800 */
[----:B------:R-:W3:Y:S04]  /*98c60*/  LDL.LU R25, [R1+0x514] ;  /* 0x0005140001197983 */ /* 0x000ee80000300800 */
[----:B------:R-:W4:Y:S04]  /*98c70*/  LDL.LU R26, [R1+0x518] ;  /* 0x00051800011a7983 */ /* 0x000f280000300800 */
[----:B------:R-:W4:Y:S01]  /*98c80*/  LDL.LU R27, [R1+0x51c] ;  /* 0x00051c00011b7983 */ /* 0x000f220000300800 */
[----:B--2---:R-:W-:Y:S03]  /*98c90*/  HMMA.16816.F32 R4, R20, R16, R4 ;  /* 0x000000101404723c */ /* 0x004fe60000001804 */
[----:B----4-:R-:W-:Y:S04]  /*98ca0*/  STL.64 [R1+0x72f8], R26 ;  /* 0x0072f81a01007387 */ /* 0x010fe80000100a00 */
[----:B---3--:R0:W-:Y:S04]  /*98cb0*/  STL.64 [R1+0x72f0], R24 ;  /* 0x0072f01801007387 */ /* 0x0081e80000100a00 */
[----:B0-----:R-:W2:Y:S04]  /*98cc0*/  LDL.LU R24, [R1+0x520] ;  /* 0x0005200001187983 */ /* 0x001ea80000300800 */
[----:B------:R-:W2:Y:S04]  /*98cd0*/  LDL.LU R25, [R1+0x524] ;  /* 0x0005240001197983 */ /* 0x000ea80000300800 */
[----:B------:R-:W2:Y:S04]  /*98ce0*/  LDL.LU R26, [R1+0x528] ;  /* 0x00052800011a7983 */ /* 0x000ea80000300800 */
[----:B------:R-:W2:Y:S04]  /*98cf0*/  LDL.LU R27, [R1+0x52c] ;  /* 0x00052c00011b7983 */ /* 0x000ea80000300800 */
[----:B------:R-:W3:Y:S04]  /*98d00*/  LDL.LU.64 R8, [R1+0xb0] ;  /* 0x0000b00001087983 */ /* 0x000ee80000300a00 */
[----:B---3--:R0:W-:Y:S04]  /*98d10*/  STL.64 [R1+0x72b8], R8 ;  /* 0x0072b80801007387 */ /* 0x0081e80000100a00 */
[----:B0-----:R-:W3:Y:S04]  /*98d20*/  LDL.LU.64 R8, [R1+0xc0] ;  /* 0x0000c00001087983 */ /* 0x001ee80000300a00 */
[----:B------:R-:W-:Y:S04]  /*98d30*/  STL [R1+0x7104], R14 ;  /* 0x0071040e01007387 */ /* 0x000fe80000100800 */
[----:B------:R-:W-:Y:S04]  /*98d40*/  STL [R1+0x7100], R15 ;  /* 0x0071000f01007387 */ /* 0x000fe80000100800 */
[----:B------:R0:W-:Y:S04]  /*98d50*/  STL.64 [R1+0x530], R4 ;  /* 0x0005300401007387 */ /* 0x0001e80000100a00 */
[----:B------:R1:W-:Y:S04]  /*98d60*/  STL.64 [R1+0x538], R6 ;  /* 0x0005380601007387 */ /* 0x0003e80000100a00 */
[----:B0-----:R-:W4:Y:S01]  /*98d70*/  LDL.LU.64 R4, [R1+0x7308] ;  /* 0x0073080001047983 */ /* 0x001f220000300a00 */
[----:B-1----:R-:W-:-:S02]  /*98d80*/  IMAD.MOV.U32 R7, RZ, RZ, R16 ;  /* 0x000000ffff077224 */ /* 0x002fc400078e0010 */
[----:B------:R-:W-:Y:S02]  /*98d90*/  IMAD.MOV.U32 R6, RZ, RZ, R17 ;  /* 0x000000ffff067224 */ /* 0x000fe400078e0011 */
        /* <DEDUP_REMOVED lines=20> */
[----:B------:R-:W2:Y:S04]  /*98ee0*/  LDL.LU.64 R16, [R1+0x72d0] ;  /* 0x0072d00001107983 */ /* 0x000ea80000300a00 */
[----:B------:R-:W-:Y:S04]  /*98ef0*/  STL [R1+0x711c], R15 ;  /* 0x00711c0f01007387 */ /* 0x000fe80000100800 */
[----:B------:R-:W-:Y:S04]  /*98f00*/  STL [R1+0x7118], R14 ;  /* 0x0071180e01007387 */ /* 0x000fe80000100800 */
[----:B------:R0:W-:Y:S04]  /*98f10*/  STL.64 [R1+0x72b0], R12 ;  /* 0x0072b00c01007387 */ /* 0x0001e80000100a00 */
        /* <DEDUP_REMOVED lines=9> */
[----:B------:R-:W3:Y:S01]  /*98fb0*/  LDL.LU R15, [R1+0x4fc] ;  /* 0x0004fc00010f7983 */ /* 0x000ee20000300800 */
[----:B--2---:R-:W-:Y:S06]  /*98fc0*/  HMMA.16816.F32 R16, R20, R24, R16 ;  /* 0x000000181410723c */ /* 0x004fec0000001810 */
[----:B------:R-:W-:-:S02]  /*98fd0*/  IMAD.MOV.U32 R7, RZ, RZ, R25 ;  /* 0x000000ffff077224 */ /* 0x000fc400078e0019 */
[----:B------:R-:W-:Y:S02]  /*98fe0*/  IMAD.MOV.U32 R6, RZ, RZ, R24 ;  /* 0x000000ffff067224 */ /* 0x000fe400078e0018 */
[----:B------:R-:W-:Y:S02]  /*98ff0*/  IMAD.MOV.U32 R3, RZ, RZ, R8 ;  /* 0x000000ffff037224 */ /* 0x000fe400078e0008 */
[----:B------:R-:W-:-:S11]  /*99000*/  IMAD.MOV.U32 R2, RZ, RZ, R9 ;  /* 0x000000ffff027224 */ /* 0x000fd600078e0009 */
[----:B------:R0:W-:Y:S04]  /*99010*/  STL.64 [R1+0x500], R16 ;  /* 0x0005001001007387 */ /* 0x0001e80000100a00 */
[----:B------:R1:W-:Y:S04]  /*99020*/  STL.64 [R1+0x508], R18 ;  /* 0x0005081201007387 */ /* 0x0003e80000100a00 */
[----:B0-----:R-:W2:Y:S04]  /*99030*/  LDL.LU R16, [R1+0x4d0] ;  /* 0x0004d00001107983 */ /* 0x001ea80000300800 */
[----:B------:R-:W2:Y:S04]  /*99040*/  LDL.LU R17, [R1+0x4d4] ;  /* 0x0004d40001117983 */ /* 0x000ea80000300800 */
[----:B-1----:R-:W2:Y:S04]  /*99050*/  LDL.LU R18, [R1+0x4d8] ;  /* 0x0004d80001127983 */ /* 0x002ea80000300800 */
[----:B------:R-:W2:Y:S04]  /*99060*/  LDL.LU R19, [R1+0x4dc] ;  /* 0x0004dc0001137983 */ /* 0x000ea80000300800 */
[----:B------:R-:W2:Y:S04]  /*99070*/  LDL.LU.64 R24, [R1+0xa0] ;  /* 0x0000a00001187983 */ /* 0x000ea80000300a00 */
[----:B------:R-:W-:Y:S04]  /*99080*/  STL [R1+0x7124], R7 ;  /* 0x0071240701007387 */ /* 0x000fe80000100800 */
[----:B------:R-:W-:Y:S01]  /*99090*/  STL [R1+0x7120], R6 ;  /* 0x0071200601007387 */ /* 0x000fe20000100800 */
[----:B---3--:R-:W-:-:S15]  /*990a0*/  HMMA.16816.F32 R12, R20, R8, R12 ;  /* 0x00000008140c723c */ /* 0x008fde000000180c */
[----:B------:R-:W-:-:S08]  /*990b0*/  NOP ;  /* 0x0000000000007918 */ /* 0x000fd00000000000 */
[----:B------:R-:W-:Y:S04]  /*990c0*/  STL.64 [R1+0x4f0], R12 ;  /* 0x0004f00c01007387 */ /* 0x000fe80000100a00 */
[----:B------:R0:W-:Y:S04]  /*990d0*/  STL.64 [R1+0x4f8], R14 ;  /* 0x0004f80e01007387 */ /* 0x0001e80000100a00 */
[----:B0-----:R-:W3:Y:S04]  /*990e0*/  LDL.LU.64 R14, [R1+0x72c8] ;  /* 0x0072c800010e7983 */ /* 0x001ee80000300a00 */
[----:B------:R-:W3:Y:S04]  /*990f0*/  LDL.LU.64 R12, [R1+0x72c0] ;  /* 0x0072c000010c7983 */ /* 0x000ee80000300a00 */
[----:B------:R-:W3:Y:S04]  /*99100*/  LDL.LU.64 R8, [R1+0x72b8] ;  /* 0x0072b80001087983 */ /* 0x000ee80000300a00 */
[----:B------:R-:W-:Y:S04]  /*99110*/  STL [R1+0x712c], R2 ;  /* 0x00712c0201007387 */ /* 0x000fe80000100800 */
[----:B------:R-:W-:Y:S01]  /*99120*/  STL [R1+0x7128], R3 ;  /* 0x0071280301007387 */ /* 0x000fe20000100800 */
[----:B---3--:R-:W-:-:S15]  /*99130*/  HMMA.16816.F32 R12, R20, R8, R12 ;  /* 0x00000008140c723c */ /* 0x008fde000000180c */
[----:B------:R-:W-:-:S08]  /*99140*/  NOP ;  /* 0x0000000000007918 */ /* 0x000fd00000000000 */
[----:B------:R0:W-:Y:S04]  /*99150*/  STL.64 [R1+0x4e0], R12 ;  /* 0x0004e00c01007387 */ /* 0x0001e80000100a00 */
[----:B------:R1:W-:Y:S04]  /*99160*/  STL.64 [R1+0x4e8], R14 ;  /* 0x0004e80e01007387 */ /* 0x0003e80000100a00 */
[----:B0-----:R-:W3:Y:S01]  /*99170*/  LDL.LU.64 R12, [R1+0x72b0] ;  /* 0x0072b000010c7983 */ /* 0x001ee20000300a00 */
[----:B-1----:R-:W-:Y:S02]  /*99180*/  IMAD.MOV.U32 R15, RZ, RZ, R8 ;  /* 0x000000ffff0f7224 */ /* 0x002fe400078e0008 */
[----:B------:R-:W-:-:S02]  /*99190*/  IMAD.MOV.U32 R14, RZ, RZ, R9 ;  /* 0x000000ffff0e7224 */ /* 0x000fc400078e0009 */
[----:B------:R-:W4:Y:S04]  /*991a0*/  LDL.LU.64 R8, [R1+0x50] ;  /* 0x0000500001087983 */ /* 0x000f280000300a00 */
[----:B----4-:R0:W-:Y:S04]  /*991b0*/  STL.64 [R1+0x7280], R8 ;  /* 0x0072800801007387 */ /* 0x0101e80000100a00 */
[----:B0-----:R-:W4:Y:S04]  /*991c0*/  LDL.LU.64 R8, [R1+0x60] ;  /* 0x0000600001087983 */ /* 0x001f280000300a00 */
[----:B----4-:R0:W-:Y:S04]  /*991d0*/  STL.64 [R1+0x7288], R8 ;  /* 0x0072880801007387 */ /* 0x0101e80000100a00 */
[----:B0-----:R-:W4:Y:S01]  /*991e0*/  LDL.LU.64 R8, [R1+0x70] ;  /* 0x0000700001087983 */ /* 0x001f220000300a00 */
[----:B--2---:R-:W-:Y:S03]  /*991f0*/  HMMA.16816.F32 R16, R20, R24, R16 ;  /* 0x000000181410723c */ /* 0x004fe60000001810 */
[----:B----4-:R0:W-:Y:S04]  /*99200*/  STL.64 [R1+0x7290], R8 ;  /* 0x0072900801007387 */ /* 0x0101e80000100a00 */
[----:B0-----:R-:W2:Y:S04]  /*99210*/  LDL.LU R8, [R1+0x4b0] ;  /* 0x0004b00001087983 */ /* 0x001ea80000300800 */
[----:B------:R-:W2:Y:S04]  /*99220*/  LDL.LU R9, [R1+0x4b4] ;  /* 0x0004b40001097983 */ /* 0x000ea80000300800 */
[----:B------:R-:W4:Y:S04]  /*99230*/  LDL.LU R10, [R1+0x4b8] ;  /* 0x0004b800010a7983 */ /* 0x000f280000300800 */
[----:B------:R-:W4:Y:S04]  /*99240*/  LDL.LU R11, [R1+0x4bc] ;  /* 0x0004bc00010b7983 */ /* 0x000f280000300800 */
[----:B----4-:R-:W-:Y:S04]  /*99250*/  STL.64 [R1+0x72a0], R10 ;  /* 0x0072a00a01007387 */ /* 0x010fe80000100a00 */
[----:B--2---:R0:W-:Y:S04]  /*99260*/  STL.64 [R1+0x7298], R8 ;  /* 0x0072980801007387 */ /* 0x0041e80000100a00 */
[----:B0-----:R-:W2:Y:S04]  /*99270*/  LDL.LU.64 R8, [R1+0x90] ;  /* 0x0000900001087983 */ /* 0x001ea80000300a00 */
[----:B------:R-:W-:Y:S04]  /*99280*/  STL [R1+0x7134], R14 ;  /* 0x0071340e01007387 */ /* 0x000fe80000100800 */
[----:B------:R-:W-:Y:S04]  /*99290*/  STL [R1+0x7130], R15 ;  /* 0x0071300f01007387 */ /* 0x000fe80000100800 */
[----:B---3--:R0:W-:Y:S04]  /*992a0*/  STL.64 [R1+0x72a8], R12 ;  /* 0x0072a80c01007387 */ /* 0x0081e80000100a00 */
[----:B0-----:R-:W2:Y:S04]  /*992b0*/  LDL.LU R12, [R1+0x4c0] ;  /* 0x0004c000010c7983 */ /* 0x001ea80000300800 */
[----:B------:R-:W2:Y:S04]  /*992c0*/  LDL.LU R13, [R1+0x4c4] ;  /* 0x0004c400010d7983 */ /* 0x000ea80000300800 */
[----:B------:R-:W2:Y:S04]  /*992d0*/  LDL.LU R14, [R1+0x4c8] ;  /* 0x0004c800010e7983 */ /* 0x000ea80000300800 */
[----:B------:R-:W2:Y:S04]  /*992e0*/  LDL.LU R15, [R1+0x4cc] ;  /* 0x0004cc00010f7983 */ /* 0x000ea80000300800 */
[----:B------:R0:W-:Y:S04]  /*992f0*/  STL.64 [R1+0x4d0], R16 ;  /* 0x0004d01001007387 */ /* 0x0001e80000100a00 */
[----:B------:R1:W-:Y:S04]  /*99300*/  STL.64 [R1+0x4d8], R18 ;  /* 0x0004d81201007387 */ /* 0x0003e80000100a00 */
[----:B0-----:R-:W3:Y:S04]  /*99310*/  LDL.LU R16, [R1+0x470] ;  /* 0x0004700001107983 */ /* 0x001ee80000300800 */
[----:B------:R-:W3:Y:S04]  /*99320*/  LDL.LU R17, [R1+0x474] ;  /* 0x0004740001117983 */ /* 0x000ee80000300800 */
[----:B-1----:R-:W4:Y:S04]  /*99330*/  LDL.LU R18, [R1+0x478] ;  /* 0x0004780001127983 */ /* 0x002f280000300800 */
[----:B------:R-:W4:Y:S01]  /*99340*/  LDL.LU R19, [R1+0x47c] ;  /* 0x00047c0001137983 */ /* 0x000f220000300800 */
[----:B------:R-:W-:-:S02]  /*99350*/  IMAD.MOV.U32 R6, RZ, RZ, R25 ;  /* 0x000000ffff067224 */ /* 0x000fc400078e0019 */
[----:B------:R-:W-:Y:S01]  /*99360*/  IMAD.MOV.U32 R7, RZ, RZ, R24 ;  /* 0x000000ffff077224 */ /* 0x000fe200078e0018 */
[C---:B--2---:R-:W-:Y:S06]  /*99370*/  HMMA.16816.F32 R12, R20.reuse, R8, R12 ;  /* 0x00000008140c723c */ /* 0x044fec000000180c */
[----:B------:R-:W-:Y:S02]  /*99380*/  IMAD.MOV.U32 R2, RZ, RZ, R8 ;  /* 0x000000ffff027224 */ /* 0x000fe400078e0008 */
[----:B------:R-:W-:Y:S01]  /*99390*/  IMAD.MOV.U32 R3, RZ, RZ, R9 ;  /* 0x000000ffff037224 */ /* 0x000fe200078e0009 */
[----:B----4-:R-:W-:Y:S04]  /*993a0*/  STL.64 [R1+0x7278], R18 ;  /* 0x0072781201007387 */ /* 0x010fe80000100a00 */
[----:B---3--:R0:W-:Y:S04]  /*993b0*/  STL.64 [R1+0x7270], R16 ;  /* 0x0072701001007387 */ /* 0x0081e80000100a00 */
[----:B0-----:R-:W2:Y:S04]  /*993c0*/  LDL.LU R16, [R1+0x480] ;  /* 0x0004800001107983 */ /* 0x001ea80000300800 */
[----:B------:R-:W2:Y:S04]  /*993d0*/  LDL.LU R17, [R1+0x484] ;  /* 0x0004840001117983 */ /* 0x000ea80000300800 */
[----:B------:R-:W2:Y:S04]  /*993e0*/  LDL.LU R18, [R1+0x488] ;  /* 0x0004880001127983 */ /* 0x000ea80000300800 */
[----:B------:R-:W2:Y:S04]  /*993f0*/  LDL.LU R19, [R1+0x48c] ;  /* 0x00048c0001137983 */ /* 0x000ea80000300800 */
[----:B------:R-:W3:Y:S04]  /*99400*/  LDL.LU.64 R24, [R1+0x40] ;  /* 0x0000400001187983 */ /* 0x000ee80000300a00 */
[----:B------:R-:W-:Y:S04]  /*99410*/  STL [R1+0x713c], R6 ;  /* 0x00713c0601007387 */ /* 0x000fe80000100800 */
[----:B------:R-:W-:Y:S04]  /*99420*/  STL [R1+0x7138], R7 ;  /* 0x0071380701007387 */ /* 0x000fe80000100800 */
[----:B------:R0:W-:Y:S04]  /*99430*/  STL.64 [R1+0x4c0], R12 ;  /* 0x0004c00c01007387 */ /* 0x0001e80000100a00 */
[----:B------:R-:W-:Y:S04]  /*99440*/  STL.64 [R1+0x4c8], R14 ;  /* 0x0004c80e01007387 */ /* 0x000fe80000100a00 */
[----:B0-----:R-:W4:Y:S04]  /*99450*/  LDL.LU.64 R12, [R1+0x72a8] ;  /* 0x0072a800010c7983 */ /* 0x001f280000300a00 */
[----:B------:R-:W4:Y:S04]  /*99460*/  LDL.LU.64 R10, [R1+0x72a0] ;  /* 0x0072a000010a7983 */ /* 0x000f280000300a00 */
[----:B------:R-:W4:Y:S04]  /*99470*/  LDL.LU.64 R8, [R1+0x7298] ;  /* 0x0072980001087983 */ /* 0x000f280000300a00 */
[----:B------:R-:W-:Y:S04]  /*99480*/  STL [R1+0x7144], R3 ;  /* 0x0071440301007387 */ /* 0x000fe80000100800 */
[----:B------:R-:W-:Y:S01]  /*99490*/  STL [R1+0x7140], R2 ;  /* 0x0071400201007387 */ /* 0x000fe20000100800 */
[----:B----4-:R-:W-:-:S15]  /*994a0*/  HMMA.16816.F32 R8, R20, R12, R8 ;  /* 0x0000000c1408723c */ /* 0x010fde0000001808 */
[----:B------:R-:W-:-:S08]  /*994b0*/  NOP ;  /* 0x0000000000007918 */ /* 0x000fd00000000000 */
[----:B------:R0:W-:Y:S04]  /*994c0*/  STL.64 [R1+0x4b0], R8 ;  /* 0x0004b00801007387 */ /* 0x0001e80000100a00 */
[----:B------:R-:W-:Y:S04]  /*994d0*/  STL.64 [R1+0x4b8], R10 ;  /* 0x0004b80a01007387 */ /* 0x000fe80000100a00 */
[----:B0-----:R-:W4:Y:S04]  /*994e0*/  LDL.LU.64 R8, [R1+0x7290] ;  /* 0x0072900001087983 */ /* 0x001f280000300a00 */
        /* <DEDUP_REMOVED lines=9> */
[----:B0-----:R-:W-:Y:S02]  /*99580*/  IMAD.MOV.U32 R12, RZ, RZ, R9 ;  /* 0x000000ffff0c7224 */ /* 0x001fe400078e0009 */
[----:B------:R-:W-:Y:S02]  /*99590*/  IMAD.MOV.U32 R13, RZ, RZ, R8 ;  /* 0x000000ffff0d7224 */ /* 0x000fe400078e0008 */
[----:B------:R-:W4:Y:S04]  /*995a0*/  LDL.LU.64 R8, [R1+0x7288] ;  /* 0x0072880001087983 */ /* 0x000f280000300a00 */
[----:B------:R0:W-:Y:S04]  /*995b0*/  STL [R1+0x714c], R12 ;  /* 0x00714c0c01007387 */ /* 0x0001e80000100800 */
[----:B------:R1:W-:Y:S04]  /*995c0*/  STL [R1+0x7148], R13 ;  /* 0x0071480d01007387 */ /* 0x0003e80000100800 */
[----:B0-----:R-:W4:Y:S04]  /*995d0*/  LDL.LU R12, [R1+0x490] ;  /* 0x00049000010c7983 */ /* 0x001f280000300800 */
[----:B-1----:R-:W4:Y:S04]  /*995e0*/  LDL.LU R13, [R1+0x494] ;  /* 0x00049400010d7983 */ /* 0x002f280000300800 */
[----:B------:R-:W4:Y:S04]  /*995f0*/  LDL.LU R14, [R1+0x498] ;  /* 0x00049800010e7983 */ /* 0x000f280000300800 */
[----:B------:R-:W4:Y:S02]  /*99600*/  LDL.LU R15, [R1+0x49c] ;  /* 0x00049c00010f7983 */ /* 0x000f240000300800 */
[----:B----4-:R-:W-:-:S15]  /*99610*/  HMMA.16816.F32 R12, R20, R8, R12 ;  /* 0x00000008140c723c */ /* 0x010fde000000180c */
[----:B------:R-:W-:-:S08]  /*99620*/  NOP ;  /* 0x0000000000007918 */ /* 0x000fd00000000000 */
[----:B------:R-:W-:Y:S04]  /*99630*/  STL.64 [R1+0x490], R12 ;  /* 0x0004900c01007387 */ /* 0x000fe80000100a00 */
[----:B------:R0:W-:Y:S02]  /*99640*/  STL.64 [R1+0x498], R14 ;  /* 0x0004980e01007387 */ /* 0x0001e40000100a00 */
[----:B0-----:R-:W-:Y:S01]  /*99650*/  IMAD.MOV.U32 R14, RZ, RZ, R8 ;  /* 0x000000ffff0e7224 */ /* 0x001fe200078e0008 */
[----:B------:R-:W-:Y:S02]  /*99660*/  MOV R15, R9 ;  /* 0x00000009000f7202 */ /* 0x000fe40000000f00 */
[----:B------:R-:W2:Y:S04]  /*99670*/  LDL.LU.64 R8, [R1+0x7280] ;  /* 0x0072800001087983 */ /* 0x000ea80000300a00 */
[----:B------:R-:W-:Y:S04]  /*99680*/  STL [R1+0x7154], R15 ;  /* 0x0071540f01007387 */ /* 0x000fe80000100800 */
[----:B------:R0:W-:Y:S04]  /*99690*/  STL [R1+0x7150], R14 ;  /* 0x0071500e01007387 */ /* 0x0001e80000100800 */
[----:B------:R-:W4:Y:S04]  /*996a0*/  LDL.LU R12, [R1+0x460] ;  /* 0x00046000010c7983 */ /* 0x000f280000300800 */
[----:B------:R-:W4:Y:S04]  /*996b0*/  LDL.LU R13, [R1+0x464] ;  /* 0x00046400010d7983 */ /* 0x000f280000300800 */
[----:B0-----:R-:W4:Y:S04]  /*996c0*/  LDL.LU R14, [R1+0x468] ;  /* 0x00046800010e7983 */ /* 0x001f280000300800 */
[----:B------:R-:W4:Y:S01]  /*996d0*/  LDL.LU R15, [R1+0x46c] ;  /* 0x00046c00010f7983 */ /* 0x000f220000300800 */
[----:B--2---:R-:W-:Y:S06]  /*996e0*/  HMMA.16816.F32 R16, R20, R8, R16 ;  /* 0x000000081410723c */ /* 0x004fec0000001810 */
[----:B------:R-:W-:-:S02]  /*996f0*/  IMAD.MOV.U32 R7, RZ, RZ, R9 ;  /* 0x000000ffff077224 */ /* 0x000fc400078e0009 */
[----:B------:R-:W-:-:S15]  /*99700*/  IMAD.MOV.U32 R6, RZ, RZ, R8 ;  /* 0x000000ffff067224 */ /* 0x000fde00078e0008 */
[----:B------:R-:W-:Y:S04]  /*99710*/  STL.64 [R1+0x480], R16 ;  /* 0x0004801001007387 */ /* 0x000fe80000100a00 */
[----:B------:R0:W-:Y:S04]  /*99720*/  STL.64 [R1+0x488], R18 ;  /* 0x0004881201007387 */ /* 0x0001e80000100a00 */
[----:B0-----:R-:W3:Y:S04]  /*99730*/  LDL.LU.64 R18, [R1+0x7278] ;  /* 0x0072780001127983 */ /* 0x001ee80000300a00 */
[----:B------:R-:W3:Y:S04]  /*99740*/  LDL.LU.64 R16, [R1+0x7270] ;  /* 0x0072700001107983 */ /* 0x000ee80000300a00 */
[----:B------:R-:W2:Y:S04]  /*99750*/  LDL.LU.64 R10, [R1+0x7268] ;  /* 0x00726800010a7983 */ /* 0x000ea80000300a00 */
[----:B------:R-:W-:Y:S04]  /*99760*/  STL [R1+0x715c], R7 ;  /* 0x00715c0701007387 */ /* 0x000fe80000100800 */
[----:B------:R-:W-:Y:S04]  /*99770*/  STL [R1+0x7158], R6 ;  /* 0x0071580601007387 */ /* 0x000fe80000100800 */
[----:B------:R0:W-:Y:S04]  /*99780*/  STL.64 [R1+0x7248], R4 ;  /* 0x0072480401007387 */ /* 0x0001e80000100a00 */
[----:B0-----:R-:W4:Y:S01]  /*99790*/  LDL.LU.64 R4, [R1+0x20] ;  /* 0x0000200001047983 */ /* 0x001f220000300a00 */
[----:B---3--:R-:W-:Y:S03]  /*997a0*/  HMMA.16816.F32 R16, R20, R24, R16 ;  /* 0x000000181410723c */ /* 0x008fe60000001810 */
[----:B----4-:R0:W-:Y:S04]  /*997b0*/  STL.64 [R1+0x7260], R4 ;  /* 0x0072600401007387 */ /* 0x0101e80000100a00 */
[----:B0-----:R-:W3:-:S15]  /*997c0*/  LDL.LU.64 R4, [R1+0x30] ;  /* 0x0000300001047983 */ /* 0x001ede0000300a00 */
[----:B------:R-:W-:-:S01]  /*997d0*/  NOP ;  /* 0x0000000000007918 */ /* 0x000fc20000000000 */
[----:B------:R0:W-:Y:S04]  /*997e0*/  STL.64 [R1+0x470], R16 ;  /* 0x0004701001007387 */ /* 0x0001e80000100a00 */
[----:B------:R1:W-:Y:S04]  /*997f0*/  STL.64 [R1+0x478], R18 ;  /* 0x0004781201007387 */ /* 0x0003e80000100a00 */
[----:B0-----:R-:W4:Y:S04]  /*99800*/  LDL.LU R16, [R1+0x440] ;  /* 0x0004400001107983 */ /* 0x001f280000300800 */
[----:B------:R-:W4:Y:S04]  /*99810*/  LDL.LU R17, [R1+0x444] ;  /* 0x0004440001117983 */ /* 0x000f280000300800 */
[----:B-1----:R-:W2:Y:S04]  /*99820*/  LDL.LU R18, [R1+0x448] ;  /* 0x0004480001127983 */ /* 0x002ea80000300800 */
[----:B------:R-:W2:Y:S01]  /*99830*/  LDL.LU R19, [R1+0x44c] ;  /* 0x00044c0001137983 */ /* 0x000ea20000300800 */
[----:B------:R-:W-:-:S02]  /*99840*/  IMAD.MOV.U32 R3, RZ, RZ, R24 ;  /* 0x000000ffff037224 */ /* 0x000fc400078e0018 */
[----:B------:R-:W-:Y:S01]  /*99850*/  IMAD.MOV.U32 R2, RZ, RZ, R25 ;  /* 0x000000ffff027224 */ /* 0x000fe200078e0019 */
[----:B---3--:R-:W-:Y:S01]  /*99860*/  HMMA.16816.F32 R12, R20, R4, R12 ;  /* 0x00000004140c723c */ /* 0x008fe2000000180c */
[----:B--2---:R-:W-:Y:S04]  /*99870*/  STL.64 [R1+0x7258], R18 ;  /* 0x0072581201007387 */ /* 0x004fe80000100a00 */
[----:B----4-:R0:W-:Y:S04]  /*99880*/  STL.64 [R1+0x7250], R16 ;  /* 0x0072501001007387 */ /* 0x0101e80000100a00 */
[----:B0-----:R-:W2:Y:S04]  /*99890*/  LDL.LU R16, [R1+0x450] ;  /* 0x0004500001107983 */ /* 0x001ea80000300800 */
[----:B------:R-:W2:Y:S04]  /*998a0*/  LDL.LU R17, [R1+0x454] ;  /* 0x0004540001117983 */ /* 0x000ea80000300800 */
[----:B------:R-:W2:Y:S04]  /*998b0*/  LDL.LU R18, [R1+0x458] ;  /* 0x0004580001127983 */ /* 0x000ea80000300800 */
[----:B------:R-:W2:Y:S04]  /*998c0*/  LDL.LU R19, [R1+0x45c] ;  /* 0x00045c0001137983 */ /* 0x000ea80000300800 */
[----:B------:R-:W3:Y:S04]  /*998d0*/  LDL.LU.64 R8, [R1+0x10] ;  /* 0x0000100001087983 */ /* 0x000ee80000300a00 */
[----:B------:R-:W4:Y:S04]  /*998e0*/  LDL.LU R24, [R1+0x430] ;  /* 0x0004300001187983 */ /* 0x000f280000300800 */
[----:B------:R-:W4:Y:S04]  /*998f0*/  LDL.LU R25, [R1+0x434] ;  /* 0x0004340001197983 */ /* 0x000f280000300800 */
[----:B------:R-:W4:Y:S04]  /*99900*/  LDL.LU R26, [R1+0x438] ;  /* 0x00043800011a7983 */ /* 0x000f280000300800 */
[----:B------:R-:W4:Y:S04]  /*99910*/  LDL.LU R27, [R1+0x43c] ;  /* 0x00043c00011b7983 */ /* 0x000f280000300800 */
[----:B------:R-:W-:Y:S04]  /*99920*/  STL [R1+0x7164], R2 ;  /* 0x0071640201007387 */ /* 0x000fe80000100800 */
[----:B------:R-:W-:Y:S04]  /*99930*/  STL [R1+0x7160], R3 ;  /* 0x0071600301007387 */ /* 0x000fe80000100800 */
[----:B------:R0:W-:Y:S04]  /*99940*/  STL.64 [R1+0x460], R12 ;  /* 0x0004600c01007387 */ /* 0x0001e80000100a00 */
[----:B------:R1:W-:Y:S01]  /*99950*/  STL.64 [R1+0x468], R14 ;  /* 0x0004680e01007387 */ /* 0x0003e20000100a00 */
[----:B0-----:R-:W-:-:S02]  /*99960*/  IMAD.MOV.U32 R12, RZ, RZ, R4 ;  /* 0x000000ffff0c7224 */ /* 0x001fc400078e0004 */
[----:B------:R-:W-:Y:S02]  /*99970*/  IMAD.MOV.U32 R13, RZ, RZ, R5 ;  /* 0x000000ffff0d7224 */ /* 0x000fe400078e0005 */
[----:B------:R-:W2:Y:S02]  /*99980*/  LDL.LU.64 R4, [R1+0x7260] ;  /* 0x0072600001047983 */ /* 0x000ea40000300a00 */
[----:B--2---:R-:W-:Y:S06]  /*99990*/  HMMA.16816.F32 R16, R20, R4, R16 ;  /* 0x000000041410723c */ /* 0x004fec0000001810 */
[----:B-1----:R-:W-:-:S02]  /*999a0*/  IMAD.MOV.U32 R15, RZ, RZ, R4 ;  /* 0x000000ffff0f7224 */ /* 0x002fc400078e0004 */
[----:B------:R-:W-:-:S15]  /*999b0*/  IMAD.MOV.U32 R14, RZ, RZ, R5 ;  /* 0x000000ffff0e7224 */ /* 0x000fde00078e0005 */
[----:B------:R-:W-:Y:S04]  /*999c0*/  STL.64 [R1+0x450], R16 ;  /* 0x0004501001007387 */ /* 0x000fe80000100a00 */
[----:B------:R0:W-:Y:S04]  /*999d0*/  STL.64 [R1+0x458], R18 ;  /* 0x0004581201007387 */ /* 0x0001e80000100a00 */
[----:B0-----:R-:W2:Y:S04]  /*999e0*/  LDL.LU.64 R18, [R1+0x7258] ;  /* 0x0072580001127983 */ /* 0x001ea80000300a00 */
[----:B------:R-:W2:Y:S04]  /*999f0*/  LDL.LU.64 R16, [R1+0x7250] ;  /* 0x0072500001107983 */ /* 0x000ea80000300a00 */
[----:B------:R-:W4:Y:S04]  /*99a00*/  LDL.LU.64 R4, [R1+0x7248] ;  /* 0x0072480001047983 */ /* 0x000f280000300a00 */
[----:B------:R-:W-:Y:S04]  /*99a10*/  STL.64 [R1+0x7170], R14 ;  /* 0x0071700e01007387 */ /* 0x000fe80000100a00 */
        /* <DEDUP_REMOVED lines=8> */
[----:B--2---:R0:W-:Y:S02]  /*99aa0*/  STL.64 [R1+0x7178], R12 ;  /* 0x0071780c01007387 */ /* 0x0041e40000100a00 */
[----:B0-----:R-:W-:Y:S02]  /*99ab0*/  IMAD.MOV.U32 R12, RZ, RZ, R5 ;  /* 0x000000ffff0c7224 */ /* 0x001fe400078e0005 */
[----:B------:R-:W2:Y:S01]  /*99ac0*/  LDL.LU R5, [R1+0x7244] ;  /* 0x0072440001057983 */ /* 0x000ea20000300800 */
[----:B------:R-:W-:Y:S01]  /*99ad0*/  HMMA.16816.F32 R16, R20, R8, R16 ;  /* 0x000000081410723c */ /* 0x000fe20000001810 */
[----:B------:R-:W-:-:S05]  /*99ae0*/  IMAD.MOV.U32 R13, RZ, RZ, R28 ;  /* 0x000000ffff0d7224 */ /* 0x000fca00078e001c */
[----:B------:R0:W-:Y:S02]  /*99af0*/  STL.64 [R1+0x7190], R12 ;  /* 0x0071900c01007387 */ /* 0x0001e40000100a00 */
[----:B0-----:R-:W-:Y:S02]  /*99b00*/  IMAD.MOV.U32 R12, RZ, RZ, R11 ;  /* 0x000000ffff0c7224 */ /* 0x001fe400078e000b */
[----:B------:R-:W-:-:S05]  /*99b10*/  IMAD.MOV.U32 R13, RZ, RZ, R10 ;  /* 0x000000ffff0d7224 */ /* 0x000fca00078e000a */
[----:B------:R0:W-:Y:S04]  /*99b20*/  STL.64 [R1+0x71a8], R12 ;  /* 0x0071a80c01007387 */ /* 0x0001e80000100a00 */
[----:B0-----:R-:W3:Y:S04]  /*99b30*/  LDL.LU R12, [R1+0x420] ;  /* 0x00042000010c7983 */ /* 0x001ee80000300800 */
[----:B------:R-:W3:Y:S04]  /*99b40*/  LDL.LU R13, [R1+0x424] ;  /* 0x00042400010d7983 */ /* 0x000ee80000300800 */
[----:B------:R-:W3:Y:S04]  /*99b50*/  LDL.LU R14, [R1+0x428] ;  /* 0x00042800010e7983 */ /* 0x000ee80000300800 */
[----:B------:R-:W3:Y:S04]  /*99b60*/  LDL.LU R15, [R1+0x42c] ;  /* 0x00042c00010f7983 */ /* 0x000ee80000300800 */
[----:B------:R-:W-:Y:S04]  /*99b70*/  STL.64 [R1+0x440], R16 ;  /* 0x0004401001007387 */ /* 0x000fe80000100a00 */
[----:B------:R0:W-:Y:S04]  /*99b80*/  STL.64 [R1+0x448], R18 ;  /* 0x0004481201007387 */ /* 0x0001e80000100a00 */
[----:B0-----:R-:W4:Y:S04]  /*99b90*/  LDL.LU R18, [R1+0x7240] ;  /* 0x0072400001127983 */ /* 0x001f280000300800 */
[----:B------:R-:W4:Y:S04]  /*99ba0*/  LDL.LU.64 R16, [R1+0x7238] ;  /* 0x0072380001107983 */ /* 0x000f280000300a00 */
[----:B------:R-:W4:Y:S04]  /*99bb0*/  LDL.LU.64 R10, [R1+0x7230] ;  /* 0x00723000010a7983 */ /* 0x000f280000300a00 */
[----:B------:R-:W4:Y:S04]  /*99bc0*/  LDL.LU.64 R8, [R1+0x7228] ;  /* 0x0072280001087983 */ /* 0x000f280000300a00 */
[----:B------:R-:W-:Y:S04]  /*99bd0*/  STL.64 [R1+0x7210], R6 ;  /* 0x0072100601007387 */ /* 0x000fe80000100a00 */
[----:B--2---:R0:W-:Y:S04]  /*99be0*/  STL.64 [R1+0x7208], R4 ;  /* 0x0072080401007387 */ /* 0x0041e80000100a00 */
[----:B0-----:R-:W2:Y:S02]  /*99bf0*/  LDL.LU.64 R4, [R1] ;  /* 0x0000000001047983 */ /* 0x001ea40000300a00 */
[----:B--2---:R-:W-:-:S15]  /*99c00*/  HMMA.16816.F32 R24, R20, R4, R24 ;  /* 0x000000041418723c */ /* 0x004fde0000001818 */
[----:B------:R-:W-:-:S08]  /*99c10*/  NOP ;  /* 0x0000000000007918 */ /* 0x000fd00000000000 */
[----:B------:R-:W-:Y:S04]  /*99c20*/  STL.64 [R1+0x430], R24 ;  /* 0x0004301801007387 */ /* 0x000fe80000100a00 */
[----:B------:R0:W-:Y:S04]  /*99c30*/  STL.64 [R1+0x438], R26 ;  /* 0x0004381a01007387 */ /* 0x0001e80000100a00 */
[----:B0-----:R-:W2:Y:S04]  /*99c40*/  LDL.LU.64 R26, [R1+0x7220] ;  /* 0x00722000011a7983 */ /* 0x001ea80000300a00 */
[----:B------:R-:W3:Y:S01]  /*99c50*/  LDL.LU.64 R24, [R1+0x7218] ;  /* 0x0072180001187983 */ /* 0x000ee20000300a00 */
[----:B------:R-:W-:-:S02]  /*99c60*/  IMAD.MOV.U32 R2, RZ, RZ, R4 ;  /* 0x000000ffff027224 */ /* 0x000fc400078e0004 */
[----:B------:R-:W-:Y:S02]  /*99c70*/  IMAD.MOV.U32 R3, RZ, RZ, R5 ;  /* 0x000000ffff037224 */ /* 0x000fe400078e0005 */
[----:B---3--:R-:W-:Y:S07]  /*99c80*/  HMMA.16816.F32 R4, R20, R24, R12 ;  /* 0x000000181404723c */ /* 0x008fee000000180c */
[----:B----4-:R-:W-:Y:S02]  /*99c90*/  IMAD.MOV.U32 R12, RZ, RZ, R17 ;  /* 0x000000ffff0c7224 */ /* 0x010fe400078e0011 */
[----:B------:R-:W-:-:S14]  /*99ca0*/  IMAD.MOV.U32 R13, RZ, RZ, R16 ;  /* 0x000000ffff0d7224 */ /* 0x000fdc00078e0010 */
[----:B------:R-:W-:Y:S04]  /*99cb0*/  STL.64 [R1+0x420], R4 ;  /* 0x0004200401007387 */ /* 0x000fe80000100a00 */
[----:B------:R-:W-:Y:S04]  /*99cc0*/  STL.64 [R1+0x428], R6 ;  /* 0x0004280601007387 */ /* 0x000fe80000100a00 */
[----:B------:R0:W-:Y:S04]  /*99cd0*/  STL.64 [R1+0x71d8], R12 ;  /* 0x0071d80c01007387 */ /* 0x0001e80000100a00 */
[----:B0-----:R-:W3:Y:S04]  /*99ce0*/  LDL.LU R12, [R1+0x3b0] ;  /* 0x0003b000010c7983 */ /* 0x001ee80000300800 */
[----:B------:R-:W3:Y:S04]  /*99cf0*/  LDL.LU R13, [R1+0x3b4] ;  /* 0x0003b400010d7983 */ /* 0x000ee80000300800 */
[----:B------:R-:W4:Y:S04]  /*99d00*/  LDL.LU R14, [R1+0x3b8] ;  /* 0x0003b800010e7983 */ /* 0x000f280000300800 */
[----:B------:R-:W4:Y:S04]  /*99d10*/  LDL.LU R15, [R1+0x3bc] ;  /* 0x0003bc00010f7983 */ /* 0x000f280000300800 */
[----:B------:R-:W2:Y:S04]  /*99d20*/  LDL.LU R4, [R1+0x410] ;  /* 0x0004100001047983 */ /* 0x000ea80000300800 */
[----:B------:R-:W2:Y:S04]  /*99d30*/  LDL.LU R5, [R1+0x414] ;  /* 0x0004140001057983 */ /* 0x000ea80000300800 */
[----:B------:R-:W2:Y:S04]  /*99d40*/  LDL.LU R6, [R1+0x418] ;  /* 0x0004180001067983 */ /* 0x000ea80000300800 */
[----:B------:R-:W2:Y:S04]  /*99d50*/  LDL.LU R7, [R1+0x41c] ;  /* 0x00041c0001077983 */ /* 0x000ea80000300800 */
        /* <DEDUP_REMOVED lines=12> */
[----:B------:R-:W4:Y:S04]  /*99e20*/  LDL.LU.64 R16, [R1+0x1e0] ;  /* 0x0001e00001107983 */ /* 0x000f280000300a00 */
[----:B--2---:R-:W-:Y:S04]  /*99e30*/  STL.64 [R1+0x6ee8], R26 ;  /* 0x006ee81a01007387 */ /* 0x004fe80000100a00 */
[----:B------:R0:W-:Y:S02]  /*99e40*/  STL.64 [R1+0x6ee0], R24 ;  /* 0x006ee01801007387 */ /* 0x0001e40000100a00 */
[----:B0-----:R-:W-:-:S02]  /*99e50*/  IMAD.MOV.U32 R24, RZ, RZ, R18 ;  /* 0x000000ffff187224 */ /* 0x001fc400078e0012 */
[----:B------:R-:W-:-:S05]  /*99e60*/  IMAD.MOV.U32 R25, RZ, RZ, R0 ;  /* 0x000000ffff197224 */ /* 0x000fca00078e0000 */
[----:B------:R0:W-:Y:S04]  /*99e70*/  STL.64 [R1+0x7188], R24 ;  /* 0x0071881801007387 */ /* 0x0001e80000100a00 */
[----:B0-----:R-:W2:Y:S04]  /*99e80*/  LDL.LU R24, [R1+0x380] ;  /* 0x0003800001187983 */ /* 0x001ea80000300800 */
[----:B------:R-:W2:Y:S04]  /*99e90*/  LDL.LU R25, [R1+0x384] ;  /* 0x0003840001197983 */ /* 0x000ea80000300800 */
[----:B------:R-:W3:Y:S04]  /*99ea0*/  LDL.LU R26, [R1+0x388] ;  /* 0x00038800011a7983 */ /* 0x000ee80000300800 */
[----:B------:R-:W3:Y:S01]  /*99eb0*/  LDL.LU R27, [R1+0x38c] ;  /* 0x00038c00011b7983 */ /* 0x000ee20000300800 */
[C---:B------:R-:W-:Y:S03]  /*99ec0*/  HMMA.16816.F32 R4, R20.reuse, R8, R4 ;  /* 0x000000081404723c */ /* 0x040fe60000001804 */
        /* <DEDUP_REMOVED lines=14> */
[----:B0-----:R-:W3:Y:S04]  /*99fb0*/  LDL.LU.64 R6, [R1+0x7210] ;  /* 0x0072100001067983 */ /* 0x001ee80000300a00 */
[----:B------:R-:W4:Y:S04]  /*99fc0*/  LDL.LU.64 R4, [R1+0x7208] ;  /* 0x0072080001047983 */ /* 0x000f280000300a00 */
[----:B------:R-:W-:Y:S04]  /*99fd0*/  STL.64 [R1+0x6ef8], R10 ;  /* 0x006ef80a01007387 */ /* 0x000fe80000100a00 */
[----:B------:R0:W-:Y:S04]  /*99fe0*/  STL.64 [R1+0x6ef0], R8 ;  /* 0x006ef00801007387 */ /* 0x0001e80000100a00 */
[----:B0-----:R-:W3:Y:S04]  /*99ff0*/  LDL.LU R8, [R1+0x360] ;  /* 0x0003600001087983 */ /* 0x001ee80000300800 */
[----:B------:R-:W3:Y:S04]  /*9a000*/  LDL.LU R9, [R1+0x364] ;  /* 0x0003640001097983 */ /* 0x000ee80000300800 */
[----:B------:R-:W3:Y:S04]  /*9a010*/  LDL.LU R10, [R1+0x368] ;  /* 0x00036800010a7983 */ /* 0x000ee80000300800 */
[----:B------:R-:W3:Y:S01]  /*9a020*/  LDL.LU R11, [R1+0x36c] ;  /* 0x00036c00010b7983 */ /* 0x000ee20000300800 */
[----:B----4-:R-:W-:-:S15]  /*9a030*/  HMMA.16816.F32 R12, R20, R4, R12 ;  /* 0x00000004140c723c */ /* 0x010fde000000180c */
[----:B------:R-:W-:-:S08]  /*9a040*/  NOP ;  /* 0x0000000000007918 */ /* 0x000fd00000000000 */
[----:B------:R-:W-:Y:S04]  /*9a050*/  STL.64 [R1+0x400], R12 ;  /* 0x0004000c01007387 */ /* 0x000fe80000100a00 */
[----:B------:R0:W-:Y:S04]  /*9a060*/  STL.64 [R1+0x408], R14 ;  /* 0x0004080e01007387 */ /* 0x0001e80000100a00 */
[----:B0-----:R-:W4:Y:S04]  /*9a070*/  LDL.LU.64 R14, [R1+0x7200] ;  /* 0x00720000010e7983 */ /* 0x001f280000300a00 */
[----:B------:R-:W4:Y:S04]  /*9a080*/  LDL.LU.64 R12, [R1+0x71f8] ;  /* 0x0071f800010c7983 */ /* 0x000f280000300a00 */
[----:B------:R-:W-:Y:S01]  /*9a090*/  STL.64 [R1+0x6ed0], R4 ;  /* 0x006ed00401007387 */ /* 0x000fe20000100a00 */
[----:B------:R-:W-:-:S02]  /*9a0a0*/  IMAD.MOV.U32 R28, RZ, RZ, R16 ;  /* 0x000000ffff1c7224 */ /* 0x000fc400078e0010 */
[----:B------:R-:W-:Y:S01]  /*9a0b0*/  IMAD.MOV.U32 R0, RZ, RZ, R17 ;  /* 0x000000ffff007224 */ /* 0x000fe200078e0011 */
[----:B----4-:R-:W-:-:S15]  /*9a0c0*/  HMMA.16816.F32 R12, R20, R16, R12 ;  /* 0x00000010140c723c */ /* 0x010fde000000180c */
[----:B------:R-:W-:-:S08]  /*9a0d0*/  NOP ;  /* 0x0000000000007918 */ /* 0x000fd00000000000 */
[----:B------:R-:W-:Y:S04]  /*9a0e0*/  STL.64 [R1+0x3f0], R12 ;  /* 0x0003f00c01007387 */ /* 0x000fe80000100a00 */
[----:B------:R0:W-:Y:S04]  /*9a0f0*/  STL.64 [R1+0x3f8], R14 ;  /* 0x0003f80e01007387 */ /* 0x0001e80000100a00 */
[----:B0-----:R-:W4:Y:S04]  /*9a100*/  LDL.LU.64 R14, [R1+0x71f0] ;  /* 0x0071f000010e7983 */ /* 0x001f280000300a00 */
[----:B------:R-:W4:Y:S04]  /*9a110*/  LDL.LU.64 R12, [R1+0x71e8] ;  /* 0x0071e800010c7983 */ /* 0x000f280000300a00 */
[----:B------:R-:W4:Y:S02]  /*9a120*/  LDL.LU.64 R16, [R1+0x71e0] ;  /* 0x0071e00001107983 */ /* 0x000f240000300a00 */
[----:B----4-:R-:W-:Y:S02]  /*9a130*/  HMMA.16816.F32 R20, R20, R16, R12 ;  /* 0x000000101414723c */ /* 0x010fe4000000180c */
[----:B------:R-:W2:Y:S04]  /*9a140*/  LDL.LU.64 R12, [R1+0x71d8] ;  /* 0x0071d800010c7983 */ /* 0x000ea80000300a00 */
[----:B------:R-:W2:Y:S04]  /*9a150*/  LDL.LU.64 R18, [R1+0x71d0] ;  /* 0x0071d00001127983 */ /* 0x000ea80000300a00 */
[----:B------:R-:W2:-:S13]  /*9a160*/  LDL.LU.64 R16, [R1+0x71c8] ;  /* 0x0071c80001107983 */ /* 0x000e9a0000300a00 */
[----:B------:R0:W-:Y:S04]  /*9a170*/  STL.64 [R1+0x3b0], R20 ;  /* 0x0003b01401007387 */ /* 0x0001e80000100a00 */
[----:B------:R-:W-:Y:S04]  /*9a180*/  STL.64 [R1+0x3b8], R22 ;  /* 0x0003b81601007387 */ /* 0x000fe80000100a00 */
[----:B0-----:R-:W4:Y:S01]  /*9a190*/  LDL.LU R20, [R1+0x170] ;  /* 0x0001700001147983 */ /* 0x001f220000300800 */
[----:B------:R-:W-:-:S03]  /*9a1a0*/  IMAD.MOV.U32 R21, RZ, RZ, R29 ;  /* 0x000000ffff157224 */ /* 0x000fc600078e001d */
        /* <DEDUP_REMOVED lines=26> */
[----:B------:R-:W-:Y:S04]  /*9a350*/  STL.64 [R1+0x370], R20 ;  /* 0x0003701401007387 */ /* 0x000fe80000100a00 */
[----:B------:R-:W-:Y:S04]  /*9a360*/  STL.64 [R1+0x378], R22 ;  /* 0x0003781601007387 */ /* 0x000fe80000100a00 */
[----:B---3--:R-:W0:Y:S01]  /*9a370*/  LDSM.16.MT88.4 R20, [R29+UR4+0x21800] ;  /* 0x021800041d14783b */ /* 0x008e220008004200 */
[----:B--2---:R-:W-:Y:S07]  /*9a380*/  HMMA.16816.F32 R8, R16, R24, R8 ;  /* 0x000000181008723c */ /* 0x004fee0000001808 */
[----:B------:R-:W-:-:S02]  /*9a390*/  IMAD.MOV.U32 R24, RZ, RZ, R2 ;  /* 0x000000ffff187224 */ /* 0x000fc400078e0002 */
[----:B------:R-:W-:Y:S01]  /*9a3a0*/  IMAD.MOV.U32 R25, RZ, RZ, R3 ;  /* 0x000000ffff197224 */ /* 0x000fe200078e0003 */
[----:B0-----:R-:W-:Y:S04]  /*9a3b0*/  STL.64 [R1+0x6eb0], R22 ;  /* 0x006eb01601007387 */ /* 0x001fe80000100a00 */
[----:B------:R-:W-:Y:S04]  /*9a3c0*/  STL.64 [R1+0x6ea8], R20 ;  /* 0x006ea81401007387 */ /* 0x000fe80000100a00 */
[----:B------:R-:W-:Y:S04]  /*9a3d0*/  STL [R1+0x6740], R29 ;  /* 0x0067401d01007387 */ /* 0x000fe80000100800 */
[----:B------:R-:W2:Y:S04]  /*9a3e0*/  LDL.LU R2, [R1+0x7164] ;  /* 0x0071640001027983 */ /* 0x000ea80000300800 */
[----:B------:R0:W-:Y:S04]  /*9a3f0*/  STL.64 [R1+0x360], R8 ;  /* 0x0003600801007387 */ /* 0x0001e80000100a00 */
[----:B------:R1:W-:Y:S04]  /*9a400*/  STL.64 [R1+0x368], R10 ;  /* 0x0003680a01007387 */ /* 0x0003e80000100a00 */
[----:B------:R-:W3:Y:S04]  /*9a410*/  LDL.LU R3, [R1+0x7160] ;  /* 0x0071600001037983 */ /* 0x000ee80000300800 */
[----:B------:R1:W-:Y:S04]  /*9a420*/  STL.64 [R1+0x6f00], R24 ;  /* 0x006f001801007387 */ /* 0x0003e80000100a00 */
[----:B0-----:R-:W4:Y:S04]  /*9a430*/  LDL.LU R8, [R1+0x200] ;  /* 0x0002000001087983 */ /* 0x001f280000300800 */
[----:B------:R-:W4:Y:S04]  /*9a440*/  LDL.LU R9, [R1+0x204] ;  /* 0x0002040001097983 */ /* 0x000f280000300800 */
[----:B-1----:R-:W2:Y:S04]  /*9a450*/  LDL.LU R10, [R1+0x208] ;  /* 0x00020800010a7983 */ /* 0x002ea80000300800 */
[----:B------:R-:W2:Y:S01]  /*9a460*/  LDL.LU R11, [R1+0x20c] ;  /* 0x00020c00010b7983 */ /* 0x000ea20000300800 */
[----:B------:R-:W-:-:S02]  /*9a470*/  IMAD.MOV.U32 R24, RZ, RZ, R7 ;  /* 0x000000ffff187224 */ /* 0x000fc400078e0007 */
[----:B------:R-:W-:Y:S01]  /*9a480*/  IMAD.MOV.U32 R25, RZ, RZ, R6 ;  /* 0x000000ffff197224 */ /* 0x000fe200078e0006 */
[----:B--2---:R-:W-:Y:S04]  /*9a490*/  STL.64 [R1+0x6f10], R10 ;  /* 0x006f100a01007387 */ /* 0x004fe80000100a00 */
[----:B----4-:R0:W-:Y:S04]  /*9a4a0*/  STL.64 [R1+0x6f08], R8 ;  /* 0x006f080801007387 */ /* 0x0101e80000100a00 */
[----:B------:R-:W2:Y:S04]  /*9a4b0*/  LDL.LU R7, [R1+0x715c] ;  /* 0x00715c0001077983 */ /* 0x000ea80000300800 */
[----:B------:R-:W4:Y:S04]  /*9a4c0*/  LDL.LU R6, [R1+0x7158] ;  /* 0x0071580001067983 */ /* 0x000f280000300800 */
[----:B------:R1:W-:Y:S04]  /*9a4d0*/  STL.64 [R1+0x6f18], R24 ;  /* 0x006f181801007387 */ /* 0x0003e80000100a00 */
[----:B0-----:R-:W3:Y:S04]  /*9a4e0*/  LDL.LU R8, [R1+0x210] ;  /* 0x0002100001087983 */ /* 0x001ee80000300800 */
[----:B------:R-:W3:Y:S04]  /*9a4f0*/  LDL.LU R9, [R1+0x214] ;  /* 0x0002140001097983 */ /* 0x000ee80000300800 */
[----:B------:R-:W2:Y:S04]  /*9a500*/  LDL.LU R10, [R1+0x218] ;  /* 0x00021800010a7983 */ /* 0x000ea80000300800 */
[----:B------:R-:W2:Y:S01]  /*9a510*/  LDL.LU R11, [R1+0x21c] ;  /* 0x00021c00010b7983 */ /* 0x000ea20000300800 */
[----:B-1----:R-:W-:-:S02]  /*9a520*/  IMAD.MOV.U32 R24, RZ, RZ, R15 ;  /* 0x000000ffff187224 */ /* 0x002fc400078e000f */
[----:B------:R-:W-:Y:S01]  /*9a530*/  IMAD.MOV.U32 R25, RZ, RZ, R14 ;  /* 0x000000ffff197224 */ /* 0x000fe200078e000e */
[----:B--2---:R-:W-:Y:S04]  /*9a540*/  STL.64 [R1+0x6f28], R10 ;  /* 0x006f280a01007387 */ /* 0x004fe80000100a00 */
[----:B---3--:R0:W-:Y:S04]  /*9a550*/  STL.64 [R1+0x6f20], R8 ;  /* 0x006f200801007387 */ /* 0x0081e80000100a00 */
        /* <DEDUP_REMOVED lines=16> */
[----:B------:R-:W2:Y:S04]  /*9a660*/  LDL.LU R3, [R1+0x7144] ;  /* 0x0071440001037983 */ /* 0x000ea80000300800 */
[----:B------:R-:W2:Y:S04]  /*9a670*/  LDL.LU R2, [R1+0x7140] ;  /* 0x0071400001027983 */ /* 0x000ea80000300800 */
[----:B------:R0:W-:Y:S04]  /*9a680*/  STL.64 [R1+0x6f60], R24 ;  /* 0x006f601801007387 */ /* 0x0001e80000100a00 */
[----:B------:R-:W3:Y:S04]  /*9a690*/  LDL.LU R8, [R1+0x230] ;  /* 0x0002300001087983 */ /* 0x000ee80000300800 */
[----:B------:R-:W3:Y:S04]  /*9a6a0*/  LDL.LU R9, [R1+0x234] ;  /* 0x0002340001097983 */ /* 0x000ee80000300800 */
[----:B------:R-:W4:Y:S04]  /*9a6b0*/  LDL.LU R10, [R1+0x238] ;  /* 0x00023800010a7983 */ /* 0x000f280000300800 */
[----:B------:R-:W4:Y:S01]  /*9a6c0*/  LDL.LU R11, [R1+0x23c] ;  /* 0x00023c00010b7983 */ /* 0x000f220000300800 */
[----:B0-----:R-:W-:-:S02]  /*9a6d0*/  IMAD.MOV.U32 R24, RZ, RZ, R6 ;  /* 0x000000ffff187224 */ /* 0x001fc400078e0006 */
        /* <DEDUP_REMOVED lines=12> */
[----:B------:R-:W3:Y:S04]  /*9a7a0*/  LDL.LU R14, [R1+0x7134] ;  /* 0x00713400010e7983 */ /* 0x000ee80000300800 */
[----:B------:R-:W3:Y:S04]  /*9a7b0*/  LDL.LU R15, [R1+0x7130] ;  /* 0x00713000010f7983 */ /* 0x000ee80000300800 */
[----:B------:R0:W-:Y:S02]  /*9a7c0*/  STL.64 [R1+0x6f90], R24 ;  /* 0x006f901801007387 */ /* 0x0001e40000100a00 */
[----:B0-----:R-:W-:-:S02]  /*9a7d0*/  IMAD.MOV.U32 R24, RZ, RZ, R13 ;  /* 0x000000ffff187224 */ /* 0x001fc400078e000d */
[----:B--2---:R-:W-:Y:S01]  /*9a7e0*/  IMAD.MOV.U32 R25, RZ, RZ, R12 ;  /* 0x000000ffff197224 */ /* 0x004fe200078e000c */
[----:B----4-:R-:W-:Y:S04]  /*9a7f0*/  STL.64 [R1+0x6f70], R10 ;  /* 0x006f700a01007387 */ /* 0x010fe80000100a00 */
[----:B---3--:R0:W-:Y:S04]  /*9a800*/  STL.64 [R1+0x6f68], R8 ;  /* 0x006f680801007387 */ /* 0x0081e80000100a00 */
[----:B0-----:R-:W2:Y:S04]  /*9a810*/  LDL.LU R8, [R1+0x250] ;  /* 0x0002500001087983 */ /* 0x001ea80000300800 */
[----:B------:R-:W2:Y:S04]  /*9a820*/  LDL.LU R9, [R1+0x254] ;  /* 0x0002540001097983 */ /* 0x000ea80000300800 */
[----:B------:R-:W3:Y:S04]  /*9a830*/  LDL.LU R10, [R1+0x258] ;  /* 0x00025800010a7983 */ /* 0x000ee80000300800 */
[----:B------:R-:W3:Y:S04]  /*9a840*/  LDL.LU R11, [R1+0x25c] ;  /* 0x00025c00010b7983 */ /* 0x000ee80000300800 */
[----:B------:R0:W-:Y:S04]  /*9a850*/  STL.64 [R1+0x6fa8], R24 ;  /* 0x006fa81801007387 */ /* 0x0001e80000100a00 */
[----:B0-----:R-:W4:Y:S04]  /*9a860*/  LDL.LU R24, [R1+0x280] ;  /* 0x0002800001187983 */ /* 0x001f280000300800 */
[----:B------:R-:W4:Y:S04]  /*9a870*/  LDL.LU R25, [R1+0x284] ;  /* 0x0002840001197983 */ /* 0x000f280000300800 */
[----:B------:R-:W2:Y:S04]  /*9a880*/  LDL.LU R26, [R1+0x288] ;  /* 0x00028800011a7983 */ /* 0x000ea80000300800 */
        /* <DEDUP_REMOVED lines=30> */
[----:B0-----:R-:W-:Y:S01]  /*9aa70*/  IMAD.MOV.U32 R12, RZ, RZ, R3 ;  /* 0x000000ffff0c7224 */ /* 0x001fe200078e0003 */
[----:B------:R-:W-:Y:S01]  /*9aa80*/  MOV R13, R2 ;  /* 0x00000002000d7202 */ /* 0x000fe20000000f00 */
[----:B------:R-:W2:Y:S04]  /*9aa90*/  LDL.LU R3, [R1+0x7114] ;  /* 0x0071140001037983 */ /* 0x000ea80000300800 */
[----:B------:R-:W2:Y:S04]  /*9aaa0*/  LDL.LU R2, [R1+0x7110] ;  /* 0x0071100001027983 */ /* 0x000ea80000300800 */
[----:B------:R3:W-:Y:S04]  /*9aab0*/  STL.64 [R1+0x7010], R12 ;  /* 0x0070100c01007387 */ /* 0x0007e80000100a00 */
[----:B------:R-:W4:Y:S04]  /*9aac0*/  LDL.LU R24, [R1+0x2b0] ;  /* 0x0002b00001187983 */ /* 0x000f280000300800 */
[----:B------:R-:W4:Y:S04]  /*9aad0*/  LDL.LU R25, [R1+0x2b4] ;  /* 0x0002b40001197983 */ /* 0x000f280000300800 */
[----:B------:R-:W2:Y:S04]  /*9aae0*/  LDL.LU R26, [R1+0x2b8] ;  /* 0x0002b800011a7983 */ /* 0x000ea80000300800 */
[----:B------:R-:W2:Y:S01]  /*9aaf0*/  LDL.LU R27, [R1+0x2bc] ;  /* 0x0002bc00011b7983 */ /* 0x000ea20000300800 */
[----:B---3--:R-:W-:-:S02]  /*9ab00*/  IMAD.MOV.U32 R12, RZ, RZ, R6 ;  /* 0x000000ffff0c7224 */ /* 0x008fc400078e0006 */
        /* <DEDUP_REMOVED lines=25> */
[----:B------:R0:W-:Y:S01]  /*9aca0*/  STL.64 [R1+0x7058], R12 ;  /* 0x0070580c01007387 */ /* 0x0001e20000100a00 */
[----:B---3--:R-:W-:-:S02]  /*9acb0*/  IMAD.MOV.U32 R4, RZ, RZ, R15 ;  /* 0x000000ffff047224 */ /* 0x008fc400078e000f */
[----:B------:R-:W-:Y:S02]  /*9acc0*/  IMAD.MOV.U32 R5, RZ, RZ, R14 ;  /* 0x000000ffff057224 */ /* 0x000fe400078e000e */
[----:B0-----:R-:W-:Y:S02]  /*9acd0*/  IMAD.MOV.U32 R12, RZ, RZ, R7 ;  /* 0x000000ffff0c7224 */ /* 0x001fe400078e0007 */
[----:B------:R-:W-:Y:S01]  /*9ace0*/  IMAD.MOV.U32 R13, RZ, RZ, R6 ;  /* 0x000000ffff0d7224 */ /* 0x000fe200078e0006 */
[----:B----4-:R-:W-:Y:S04]  /*9acf0*/  STL.64 [R1+0x7038], R26 ;  /* 0x0070381a01007387 */ /* 0x010fe80000100a00 */
[----:B--2---:R0:W-:Y:S04]  /*9ad00*/  STL.64 [R1+0x7030], R24 ;  /* 0x0070301801007387 */ /* 0x0041e80000100a00 */
[----:B0-----:R-:W2:Y:S04]  /*9ad10*/  LDL.LU R24, [R1+0x2e0] ;  /* 0x0002e00001187983 */ /* 0x001ea80000300800 */
[----:B------:R-:W2:Y:S04]  /*9ad20*/  LDL.LU R25, [R1+0x2e4] ;  /* 0x0002e40001197983 */ /* 0x000ea80000300800 */
[----:B------:R-:W3:Y:S04]  /*9ad30*/  LDL.LU R26, [R1+0x2e8] ;  /* 0x0002e800011a7983 */ /* 0x000ee80000300800 */
[----:B------:R-:W3:Y:S04]  /*9ad40*/  LDL.LU R27, [R1+0x2ec] ;  /* 0x0002ec00011b7983 */ /* 0x000ee80000300800 */
[----:B------:R-:W4:Y:S04]  /*9ad50*/  LDL.LU R7, [R1+0x70f4] ;  /* 0x0070f40001077983 */ /* 0x000f280000300800 */
[----:B------:R-:W2:Y:S04]  /*9ad60*/  LDL.LU R6, [R1+0x70f0] ;  /* 0x0070f00001067983 */ /* 0x000ea80000300800 */
[----:B------:R0:W-:Y:S04]  /*9ad70*/  STL.64 [R1+0x7070], R12 ;  /* 0x0070700c01007387 */ /* 0x0001e80000100a00 */
[----:B------:R1:W-:Y:S04]  /*9ad80*/  STL.64 [R1+0x7078], R4 ;  /* 0x0070780401007387 */ /* 0x0003e80000100a00 */
[----:B0-----:R-:W3:Y:S04]  /*9ad90*/  LDL.LU R12, [R1+0x310] ;  /* 0x00031000010c7983 */ /* 0x001ee80000300800 */
[----:B------:R-:W3:Y:S04]  /*9ada0*/  LDL.LU R13, [R1+0x314] ;  /* 0x00031400010d7983 */ /* 0x000ee80000300800 */
[----:B------:R-:W4:Y:S04]  /*9adb0*/  LDL.LU R14, [R1+0x318] ;  /* 0x00031800010e7983 */ /* 0x000f280000300800 */
        /* <DEDUP_REMOVED lines=8> */
[----:B0-----:R-:W3:Y:S04]  /*9ae40*/  LDL.LU R12, [R1+0x320] ;  /* 0x00032000010c7983 */ /* 0x001ee80000300800 */
[----:B------:R-:W3:Y:S04]  /*9ae50*/  LDL.LU R13, [R1+0x324] ;  /* 0x00032400010d7983 */ /* 0x000ee80000300800 */
[----:B------:R-:W4:Y:S04]  /*9ae60*/  LDL.LU R14, [R1+0x328] ;  /* 0x00032800010e7983 */ /* 0x000f280000300800 */
[----:B------:R-:W4:Y:S01]  /*9ae70*/  LDL.LU R15, [R1+0x32c] ;  /* 0x00032c00010f7983 */ /* 0x000f220000300800 */
[----:B--2---:R-:W-:-:S02]  /*9ae80*/  IMAD.MOV.U32 R4, RZ, RZ, R6 ;  /* 0x000000ffff047224 */ /* 0x004fc400078e0006 */
[----:B------:R-:W-:Y:S01]  /*9ae90*/  IMAD.MOV.U32 R5, RZ, RZ, R7 ;  /* 0x000000ffff057224 */ /* 0x000fe200078e0007 */
[----:B----4-:R-:W-:Y:S04]  /*9aea0*/  STL.64 [R1+0x70a0], R14 ;  /* 0x0070a00e01007387 */ /* 0x010fe80000100a00 */
[----:B---3--:R-:W-:Y:S04]  /*9aeb0*/  STL.64 [R1+0x7098], R12 ;  /* 0x0070980c01007387 */ /* 0x008fe80000100a00 */
[----:B------:R-:W2:Y:S04]  /*9aec0*/  LDL.LU R6, [R1+0x70e4] ;  /* 0x0070e40001067983 */ /* 0x000ea80000300800 */
[----:B------:R-:W3:Y:S04]  /*9aed0*/  LDL.LU R7, [R1+0x70e0] ;  /* 0x0070e00001077983 */ /* 0x000ee80000300800 */
[----:B------:R0:W-:Y:S02]  /*9aee0*/  STL.64 [R1+0x70a8], R4 ;  /* 0x0070a80401007387 */ /* 0x0001e40000100a00 */
[----:B0-----:R-:W-:-:S02]  /*9aef0*/  IMAD.MOV.U32 R4, RZ, RZ, R2 ;  /* 0x000000ffff047224 */ /* 0x001fc400078e0002 */
[----:B------:R-:W-:Y:S01]  /*9af00*/  IMAD.MOV.U32 R5, RZ, RZ, R3 ;  /* 0x000000ffff057224 */ /* 0x000fe200078e0003 */
[----:B------:R-:W4:Y:S04]  /*9af10*/  LDL.LU R2, [R1+0x70dc] ;  /* 0x0070dc0001027983 */ /* 0x000f280000300800 */
[----:B------:R-:W4:Y:S04]  /*9af20*/  LDL.LU R3, [R1+0x70d8] ;  /* 0x0070d80001037983 */ /* 0x000f280000300800 */
[----:B------:R-:W-:Y:S04]  /*9af30*/  STL.64 [R1+0x70c0], R4 ;  /* 0x0070c00401007387 */ /* 0x000fe80000100a00 */
[----:B------:R-:W2:Y:S04]  /*9af40*/  LDL.LU R12, [R1+0x330] ;  /* 0x00033000010c7983 */ /* 0x000ea80000300800 */
        /* <DEDUP_REMOVED lines=29> */
[----:B------:R-:W-:Y:S04]  /*9b120*/  STL.64 [R1+0x6f88], R10 ;  /* 0x006f880a01007387 */ /* 0x000fe80000100a00 */
[----:B------:R0:W-:Y:S04]  /*9b130*/  STL.64 [R1+0x6f80], R8 ;  /* 0x006f800801007387 */ /* 0x0001e80000100a00 */
[----:B0-----:R-:W4:Y:S04]  /*9b140*/  LDL.LU R8, [R1+0x260] ;  /* 0x0002600001087983 */ /* 0x001f280000300800 */
[----:B------:R-:W4:Y:S04]  /*9b150*/  LDL.LU R9, [R1+0x264] ;  /* 0x0002640001097983 */ /* 0x000f280000300800 */
[----:B------:R-:W3:Y:S04]  /*9b160*/  LDL.LU R10, [R1+0x268] ;  /* 0x00026800010a7983 */ /* 0x000ee80000300800 */
[----:B------:R-:W3:Y:S01]  /*9b170*/  LDL.LU R11, [R1+0x26c] ;  /* 0x00026c00010b7983 */ /* 0x000ee20000300800 */
[C---:B--2---:R-:W-:Y:S03]  /*9b180*/  HMMA.16816.F32 R4, R16.reuse, R4, R12 ;  /* 0x000000041004723c */ /* 0x044fe6000000180c */
[----:B---3--:R-:W-:Y:S04]  /*9b190*/  STL.64 [R1+0x6fa0], R10 ;  /* 0x006fa00a01007387 */ /* 0x008fe80000100a00 */
        /* <DEDUP_REMOVED lines=36> */
[----:B------:R-:W4:-:S15]  /*9b3e0*/  LDL.LU.64 R12, [R1+0x7070] ;  /* 0x00707000010c7983 */ /* 0x000f1e0000300a00 */
[----:B------:R-:W-:-:S06]  /*9b3f0*/  NOP ;  /* 0x0000000000007918 */ /* 0x000fcc0000000000 */
[----:B------:R0:W-:Y:S04]  /*9b400*/  STL.64 [R1+0x310], R4 ;  /* 0x0003100401007387 */ /* 0x0001e80000100a00 */
[----:B------:R1:W-:Y:S04]  /*9b410*/  STL.64 [R1+0x318], R6 ;  /* 0x0003180601007387 */ /* 0x0003e80000100a00 */
[----:B0-----:R-:W3:Y:S04]  /*9b420*/  LDL.LU R4, [R1+0x9e0] ;  /* 0x0009e00001047983 */ /* 0x001ee80000300800 */
[----:B------:R-:W3:Y:S04]  /*9b430*/  LDL.LU R5, [R1+0x9e4] ;  /* 0x0009e40001057983 */ /* 0x000ee80000300800 */
[----:B-1----:R-:W3:Y:S04]  /*9b440*/  LDL.LU R6, [R1+0x9e8] ;  /* 0x0009e80001067983 */ /* 0x002ee80000300800 */
[----:B------:R-:W3:Y:S01]  /*9b450*/  LDL.LU R7, [R1+0x9ec] ;  /* 0x0009ec0001077983 */ /* 0x000ee20000300800 */
[----:B----4-:R-:W-:Y:S03]  /*9b460*/  HMMA.16816.F32 R12, R16, R12, R24 ;  /* 0x0000000c100c723c */ /* 0x010fe60000001818 */
[----:B------:R-:W4:Y:S04]  /*9b470*/  LDL.LU.64 R26, [R1+0x7068] ;  /* 0x00706800011a7983 */ /* 0x000f280000300a00 */
[----:B------:R-:W4:-:S15]  /*9b480*/  LDL.LU.64 R24, [R1+0x7060] ;  /* 0x0070600001187983 */ /* 0x000f1e0000300a00 */
[----:B------:R-:W-:-:S01]  /*9b490*/  NOP ;  /* 0x0000000000007918 */ /* 0x000fc20000000000 */
        /* <DEDUP_REMOVED lines=57> */
[----:B0-----:R-:W4:Y:S04]  /*9b830*/  LDL.LU R12, [R1+0x9c0] ;  /* 0x0009c000010c7983 */ /* 0x001f280000300800 */
[----:B------:R-:W4:Y:S04]  /*9b840*/  LDL.LU R13, [R1+0x9c4] ;  /* 0x0009c400010d7983 */ /* 0x000f280000300800 */
[----:B-1----:R-:W4:Y:S04]  /*9b850*/  LDL.LU R14, [R1+0x9c8] ;  /* 0x0009c800010e7983 */ /* 0x002f280000300800 */
[----:B------:R-:W4:Y:S01]  /*9b860*/  LDL.LU R15, [R1+0x9cc] ;  /* 0x0009cc00010f7983 */ /* 0x000f220000300800 */
        /* <DEDUP_REMOVED lines=55> */
[----:B0-----:R-:W2:Y:S04]  /*9bbe0*/  LDL.LU.64 R26, [R1+0x6ee8] ;  /* 0x006ee800011a7983 */ /* 0x001ea80000300a00 */
[----:B------:R-:W3:Y:S02]  /*9bbf0*/  LDL.LU.64 R24, [R1+0x6ee0] ;  /* 0x006ee00001187983 */ /* 0x000ee40000300a00 */
[----:B---3--:R-:W-:-:S15]  /*9bc00*/  HMMA.16816.F32 R20, R16, R24, R20 ;  /* 0x000000181014723c */ /* 0x008fde0000001814 */
[----:B------:R-:W-:-:S08]  /*9bc10*/  NOP ;  /* 0x0000000000007918 */ /* 0x000fd00000000000 */
[----:B------:R0:W-:Y:S04]  /*9bc20*/  STL.64 [R1+0x1f0], R20 ;  /* 0x0001f01401007387 */ /* 0x0001e80000100a00 */
[----:B------:R2:W-:Y:S04]  /*9bc30*/  STL.64 [R1+0x1f8], R22 ;  /* 0x0001f81601007387 */ /* 0x0005e80000100a00 */
[----:B0-----:R-:W3:Y:S04]  /*9bc40*/  LDL.LU R20, [R1+0x990] ;  /* 0x0009900001147983 */ /* 0x001ee80000300800 */
[----:B------:R-:W3:Y:S01]  /*9bc50*/  LDL.LU R21, [R1+0x994] ;  /* 0x0009940001157983 */ /* 0x000ee20000300800 */
[----:B----4-:R-:W-:Y:S01]  /*9bc60*/  HMMA.16816.F32 R4, R16, R8, R4 ;  /* 0x000000081004723c */ /* 0x010fe20000001804 */
[----:B--2---:R-:W-:-:S02]  /*9bc70*/  IMAD.MOV.U32 R22, RZ, RZ, R26 ;  /* 0x000000ffff167224 */ /* 0x004fc400078e001a */
[----:B------:R-:W-:Y:S01]  /*9bc80*/  IMAD.MOV.U32 R23, RZ, RZ, R27 ;  /* 0x000000ffff177224 */ /* 0x000fe200078e001b */
[----:B------:R-:W2:Y:S04]  /*9bc90*/  LDL.LU R26, [R1+0x6edc] ;  /* 0x006edc00011a7983 */ /* 0x000ea80000300800 */
[----:B------:R-:W2:Y:S04]  /*9bca0*/  LDL.LU R27, [R1+0x6ed8] ;  /* 0x006ed800011b7983 */ /* 0x000ea80000300800 */
[----:B------:R-:W-:-:S12]  /*9bcb0*/  STL.64 [R1+0x6ec0], R22 ;  /* 0x006ec01601007387 */ /* 0x000fd80000100a00 */
[----:B------:R-:W-:Y:S02]  /*9bcc0*/  IMAD.MOV.U32 R24, RZ, RZ, R4 ;  /* 0x000000ffff187224 */ /* 0x000fe400078e0004 */
[----:B------:R-:W-:Y:S01]  /*9bcd0*/  IMAD.MOV.U32 R25, RZ, RZ, R5 ;  /* 0x000000ffff197224 */ /* 0x000fe200078e0005 */
[----:B---3--:R0:W-:Y:S04]  /*9bce0*/  STL.64 [R1+0x6eb8], R20 ;  /* 0x006eb81401007387 */ /* 0x0081e80000100a00 */
[----:B------:R-:W3:Y:S04]  /*9bcf0*/  LDL.LU.64 R4, [R1+0x6ed0] ;  /* 0x006ed00001047983 */ /* 0x000ee80000300a00 */
[----:B--2---:R-:W-:Y:S04]  /*9bd00*/  STL.64 [R1+0x6c70], R26 ;  /* 0x006c701a01007387 */ /* 0x004fe80000100a00 */
[----:B------:R1:W-:Y:S01]  /*9bd10*/  STL.64 [R1+0x6c68], R24 ;  /* 0x006c681801007387 */ /* 0x0003e20000100a00 */
[----:B0-----:R-:W-:-:S02]  /*9bd20*/  IMAD.MOV.U32 R20, RZ, RZ, R28 ;  /* 0x000000ffff147224 */ /* 0x001fc400078e001c */
[----:B------:R-:W-:Y:S02]  /*9bd30*/  IMAD.MOV.U32 R21, RZ, RZ, R0 ;  /* 0x000000ffff157224 */ /* 0x000fe400078e0000 */
[----:B------:R-:W-:Y:S02]  /*9bd40*/  IMAD.MOV.U32 R28, RZ, RZ, R6 ;  /* 0x000000ffff1c7224 */ /* 0x000fe400078e0006 */
[----:B------:R-:W-:Y:S01]  /*9bd50*/  IMAD.MOV.U32 R0, RZ, RZ, R7 ;  /* 0x000000ffff007224 */ /* 0x000fe200078e0007 */
[----:B-1----:R-:W2:Y:S04]  /*9bd60*/  LDL.LU R24, [R1+0x980] ;  /* 0x0009800001187983 */ /* 0x002ea80000300800 */
[----:B------:R-:W2:Y:S04]  /*9bd70*/  LDL.LU R25, [R1+0x984] ;  /* 0x0009840001197983 */ /* 0x000ea80000300800 */
[----:B------:R-:W2:Y:S01]  /*9bd80*/  LDL.LU R26, [R1+0x988] ;  /* 0x00098800011a7983 */ /* 0x000ea20000300800 */
[----:B------:R-:W-:-:S03]  /*9bd90*/  IMAD.MOV.U32 R27, RZ, RZ, R3 ;  /* 0x000000ffff1b7224 */ /* 0x000fc600078e0003 */
[----:B------:R-:W4:Y:S04]  /*9bda0*/  LDL.LU R3, [R1+0x6ec8] ;  /* 0x006ec80001037983 */ /* 0x000f280000300800 */
[----:B------:R-:W-:Y:S04]  /*9bdb0*/  STL [R1+0x6748], R0 ;  /* 0x0067480001007387 */ /* 0x000fe80000100800 */
[----:B------:R-:W-:Y:S01]  /*9bdc0*/  STL [R1+0x6744], R28 ;  /* 0x0067441c01007387 */ /* 0x000fe20000100800 */
[----:B---3--:R-:W-:Y:S03]  /*9bdd0*/  HMMA.16816.F32 R4, R16, R4, R12 ;  /* 0x000000041004723c */ /* 0x008fe6000000180c */
[----:B----4-:R-:W0:-:S15]  /*9bde0*/  LDSM.16.MT88.4 R12, [R3+UR4+0x21800] ;  /* 0x02180004030c783b */ /* 0x010e1e0008004200 */
[----:B------:R-:W-:-:S05]  /*9bdf0*/  NOP ;  /* 0x0000000000007918 */ /* 0x000fca0000000000 */
[----:B------:R1:W-:Y:S04]  /*9be00*/  STL.64 [R1+0x1b0], R4 ;  /* 0x0001b00401007387 */ /* 0x0003e80000100a00 */
[----:B------:R3:W-:Y:S01]  /*9be10*/  STL [R1+0x1b8], R6 ;  /* 0x0001b80601007387 */ /* 0x0007e20000100800 */
[----:B------:R-:W-:-:S03]  /*9be20*/  IMAD.MOV.U32 R29, RZ, RZ, R7 ;  /* 0x000000ffff1d7224 */ /* 0x000fc600078e0007 */
[----:B-1----:R-:W4:Y:S04]  /*9be30*/  LDL.LU R4, [R1+0x9d0] ;  /* 0x0009d00001047983 */ /* 0x002f280000300800 */
[----:B------:R-:W4:Y:S04]  /*9be40*/  LDL.LU R5, [R1+0x9d4] ;  /* 0x0009d40001057983 */ /* 0x000f280000300800 */
[----:B---3--:R-:W4:Y:S04]  /*9be50*/  LDL.LU R6, [R1+0x9d8] ;  /* 0x0009d80001067983 */ /* 0x008f280000300800 */
[----:B------:R-:W4:Y:S04]  /*9be60*/  LDL.LU R7, [R1+0x9dc] ;  /* 0x0009dc0001077983 */ /* 0x000f280000300800 */
[----:B------:R-:W-:Y:S04]  /*9be70*/  STL [R1+0x674c], R29 ;  /* 0x00674c1d01007387 */ /* 0x000fe80000100800 */
[----:B0-----:R-:W-:Y:S04]  /*9be80*/  STL.64 [R1+0x6be8], R14 ;  /* 0x006be80e01007387 */ /* 0x001fe80000100a00 */
[----:B------:R0:W-:Y:S04]  /*9be90*/  STL.64 [R1+0x6be0], R12 ;  /* 0x006be00c01007387 */ /* 0x0001e80000100a00 */
[----:B0-----:R-:W3:Y:S04]  /*9bea0*/  LDL.LU.64 R12, [R1+0x1d0] ;  /* 0x0001d000010c7983 */ /* 0x001ee80000300a00 */
[----:B------:R-:W2:Y:S04]  /*9beb0*/  LDL.64 R14, [R1+0x1d8] ;  /* 0x0001d800010e7983 */ /* 0x000ea80000100a00 */
[----:B------:R-:W-:Y:S01]  /*9bec0*/  STL [R1+0x6488], R3 ;  /* 0x0064880301007387 */ /* 0x000fe20000100800 */
[----:B----4-:R-:W-:-:S15]  /*9bed0*/  HMMA.16816.F32 R20, R16, R20, R4 ;  /* 0x000000141014723c */ /* 0x010fde0000001804 */
[----:B------:R-:W-:-:S09]  /*9bee0*/  NOP ;  /* 0x0000000000007918 */ /* 0x000fd20000000000 */
[----:B------:R-:W-:Y:S02]  /*9bef0*/  IMAD.MOV.U32 R5, RZ, RZ, R22 ;  /* 0x000000ffff057224 */ /* 0x000fe400078e0016 */
[----:B------:R-:W-:Y:S02]  /*9bf00*/  IMAD.MOV.U32 R4, RZ, RZ, R23 ;  /* 0x000000ffff047224 */ /* 0x000fe400078e0017 */
[----:B------:R-:W-:Y:S02]  /*9bf10*/  IMAD.MOV.U32 R9, RZ, RZ, R20 ;  /* 0x000000ffff097224 */ /* 0x000fe400078e0014 */
[----:B------:R-:W-:Y:S01]  /*9bf20*/  IMAD.MOV.U32 R8, RZ, RZ, R21 ;  /* 0x000000ffff087224 */ /* 0x000fe200078e0015 */
[----:B------:R-:W3:Y:S04]  /*9bf30*/  LDL.LU.64 R22, [R1+0x6ec0] ;  /* 0x006ec00001167983 */ /* 0x000ee80000300a00 */
[----:B------:R-:W3:Y:S04]  /*9bf40*/  LDL.LU.64 R20, [R1+0x6eb8] ;  /* 0x006eb80001147983 */ /* 0x000ee80000300a00 */
[----:B------:R-:W-:Y:S04]  /*9bf50*/  STL [R1+0x6498], R4 ;  /* 0x0064980401007387 */ /* 0x000fe80000100800 */
[----:B------:R-:W-:Y:S04]  /*9bf60*/  STL [R1+0x6494], R5 ;  /* 0x0064940501007387 */ /* 0x000fe80000100800 */
[----:B------:R-:W4:Y:S04]  /*9bf70*/  LDL.64 R6, [R1+0x1a8] ;  /* 0x0001a80001067983 */ /* 0x000f280000100a00 */
[----:B------:R-:W-:Y:S04]  /*9bf80*/  STL [R1+0x6490], R8 ;  /* 0x0064900801007387 */ /* 0x000fe80000100800 */
[----:B------:R-:W-:Y:S01]  /*9bf90*/  STL [R1+0x648c], R9 ;  /* 0x00648c0901007387 */ /* 0x000fe20000100800 */
[----:B---3--:R-:W-:Y:S03]  /*9bfa0*/  HMMA.16816.F32 R16, R16, R12, R20 ;  /* 0x0000000c1010723c */ /* 0x008fe60000001814 */
[----:B------:R-:W4:Y:S04]  /*9bfb0*/  LDL.LU.64 R22, [R1+0x6eb0] ;  /* 0x006eb00001167983 */ /* 0x000f280000300a00 */
[----:B------:R-:W4:Y:S04]  /*9bfc0*/  LDL.LU.64 R20, [R1+0x6ea8] ;  /* 0x006ea80001147983 */ /* 0x000f280000300a00 */
[----:B--2---:R-:W-:-:S12]  /*9bfd0*/  STL.64 [R1+0x6bf8], R14 ;  /* 0x006bf80e01007387 */ /* 0x004fd80000100a00 */
[----:B------:R-:W-:Y:S04]  /*9bfe0*/  STL.64 [R1+0x990], R16 ;  /* 0x0009901001007387 */ /* 0x000fe80000100a00 */
[----:B------:R0:W-:Y:S02]  /*9bff0*/  STL.64 [R1+0x998], R18 ;  /* 0x0009981201007387 */ /* 0x0001e40000100a00 */
[----:B0-----:R-:W-:Y:S01]  /*9c000*/  IMAD.MOV.U32 R19, RZ, RZ, R10 ;  /* 0x000000ffff137224 */ /* 0x001fe200078e000a */
[----:B----4-:R-:W-:-:S15]  /*9c010*/  HMMA.16816.F32 R24, R20, R6, R24 ;  /* 0x000000061418723c */ /* 0x010fde0000001818 */
[----:B------:R-:W-:-:S08]  /*9c020*/  NOP ;  /* 0x0000000000007918 */ /* 0x000fd00000000000 */
[----:B------:R-:W-:Y:S04]  /*9c030*/  STL [R1+0x980], R24 ;  /* 0x0009801801007387 */ /* 0x000fe80000100800 */
[----:B------:R-:W2:Y:S04]  /*9c040*/  LDL.LU R16, [R1+0x960] ;  /* 0x0009600001107983 */ /* 0x000ea80000300800 */
[----:B------:R-:W2:Y:S04]  /*9c050*/  LDL.LU R17, [R1+0x964] ;  /* 0x0009640001117983 */ /* 0x000ea80000300800 */
[----:B------:R-:W2:Y:S01]  /*9c060*/  LDL.LU R18, [R1+0x968] ;  /* 0x0009680001127983 */ /* 0x000ea20000300800 */
[----:B------:R-:W-:-:S02]  /*9c070*/  IMAD.MOV.U32 R5, RZ, RZ, R26 ;  /* 0x000000ffff057224 */ /* 0x000fc400078e001a */
[----:B------:R-:W-:Y:S01]  /*9c080*/  IMAD.MOV.U32 R8, RZ, RZ, R27 ;  /* 0x000000ffff087224 */ /* 0x000fe200078e001b */
[----:B------:R-:W3:Y:S04]  /*9c090*/  LDL.LU R10, [R1+0x6ea4] ;  /* 0x006ea400010a7983 */ /* 0x000ee80000300800 */
[----:B------:R-:W4:Y:S04]  /*9c0a0*/  LDL.64 R26, [R1+0x138] ;  /* 0x00013800011a7983 */ /* 0x000f280000100a00 */
[----:B----4-:R0:W-:Y:S04]  /*9c0b0*/  STL.64 [R1+0x6e50], R26 ;  /* 0x006e501a01007387 */ /* 0x0101e80000100a00 */
[----:B0-----:R-:W4:Y:S04]  /*9c0c0*/  LDL.64 R26, [R1+0x148] ;  /* 0x00014800011a7983 */ /* 0x001f280000100a00 */
        /* <DEDUP_REMOVED lines=8> */
[----:B---3--:R-:W-:Y:S04]  /*9c150*/  STL [R1+0x6dfc], R10 ;  /* 0x006dfc0a01007387 */ /* 0x008fe80000100800 */
[----:B------:R0:W-:Y:S04]  /*9c160*/  STL [R1+0x6df8], R8 ;  /* 0x006df80801007387 */ /* 0x0001e80000100800 */
[----:B------:R1:W-:Y:S04]  /*9c170*/  STL [R1+0x6e58], R11 ;  /* 0x006e580b01007387 */ /* 0x0003e80000100800 */
[----:B0-----:R-:W3:Y:S04]  /*9c180*/  LDL.LU R8, [R1+0x920] ;  /* 0x0009200001087983 */ /* 0x001ee80000300800 */
[----:B------:R-:W3:Y:S04]  /*9c190*/  LDL.LU R9, [R1+0x924] ;  /* 0x0009240001097983 */ /* 0x000ee80000300800 */
[----:B------:R-:W2:Y:S04]  /*9c1a0*/  LDL.LU R10, [R1+0x928] ;  /* 0x00092800010a7983 */ /* 0x000ea80000300800 */
[----:B-1----:R-:W2:Y:S04]  /*9c1b0*/  LDL.LU R11, [R1+0x92c] ;  /* 0x00092c00010b7983 */ /* 0x002ea80000300800 */
[----:B--2---:R-:W-:Y:S04]  /*9c1c0*/  STL.64 [R1+0x6e78], R10 ;  /* 0x006e780a01007387 */ /* 0x004fe80000100a00 */
[----:B---3--:R0:W-:Y:S04]  /*9c1d0*/  STL.64 [R1+0x6e70], R8 ;  /* 0x006e700801007387 */ /* 0x0081e80000100a00 */
[----:B0-----:R-:W2:Y:S04]  /*9c1e0*/  LDL.LU R8, [R1+0x940] ;  /* 0x0009400001087983 */ /* 0x001ea80000300800 */
[----:B------:R-:W2:Y:S04]  /*9c1f0*/  LDL.LU R9, [R1+0x944] ;  /* 0x0009440001097983 */ /* 0x000ea80000300800 */
[----:B------:R-:W3:Y:S04]  /*9c200*/  LDL.LU R10, [R1+0x948] ;  /* 0x00094800010a7983 */ /* 0x000ee80000300800 */
[----:B------:R-:W3:Y:S01]  /*9c210*/  LDL.LU R11, [R1+0x94c] ;  /* 0x00094c00010b7983 */ /* 0x000ee20000300800 */
[----:B------:R-:W-:-:S02]  /*9c220*/  IMAD.MOV.U32 R4, RZ, RZ, R25 ;  /* 0x000000ffff047224 */ /* 0x000fc400078e0019 */
[----:B------:R-:W-:Y:S02]  /*9c230*/  IMAD.MOV.U32 R12, RZ, RZ, R6 ;  /* 0x000000ffff0c7224 */ /* 0x000fe400078e0006 */
[----:B------:R-:W-:Y:S02]  /*9c240*/  IMAD.MOV.U32 R0, RZ, RZ, R7 ;  /* 0x000000ffff007224 */ /* 0x000fe400078e0007 */
[----:B------:R-:W-:Y:S01]  /*9c250*/  IMAD.MOV.U32 R6, RZ, RZ, R2 ;  /* 0x000000ffff067224 */ /* 0x000fe200078e0002 */
[----:B---3--:R-:W-:Y:S04]  /*9c260*/  STL.64 [R1+0x6e90], R10 ;  /* 0x006e900a01007387 */ /* 0x008fe80000100a00 */
[----:B--2---:R0:W-:Y:S04]  /*9c270*/  STL.64 [R1+0x6e88], R8 ;  /* 0x006e880801007387 */ /* 0x0041e80000100a00 */
[----:B0-----:R-:W2:Y:S04]  /*9c280*/  LDL.LU R8, [R1+0x950] ;  /* 0x0009500001087983 */ /* 0x001ea80000300800 */
[----:B------:R-:W2:Y:S04]  /*9c290*/  LDL.LU R9, [R1+0x954] ;  /* 0x0009540001097983 */ /* 0x000ea80000300800 */
[----:B------:R-:W2:Y:S04]  /*9c2a0*/  LDL.LU R10, [R1+0x958] ;  /* 0x00095800010a7983 */ /* 0x000ea80000300800 */
[----:B------:R-:W2:Y:S04]  /*9c2b0*/  LDL.LU R11, [R1+0x95c] ;  /* 0x00095c00010b7983 */ /* 0x000ea80000300800 */
[----:B------:R-:W-:Y:S04]  /*9c2c0*/  STL [R1+0x6c44], R5 ;  /* 0x006c440501007387 */ /* 0x000fe80000100800 */
[----:B------:R0:W-:Y:S04]  /*9c2d0*/  STL [R1+0x6c40], R4 ;  /* 0x006c400401007387 */ /* 0x0001e80000100800 */
[----:B0-----:R-:W3:Y:S04]  /*9c2e0*/  LDL.LU R4, [R1+0x930] ;  /* 0x0009300001047983 */ /* 0x001ee80000300800 */
[----:B------:R-:W3:Y:S04]  /*9c2f0*/  LDL.LU R5, [R1+0x934] ;  /* 0x0009340001057983 */ /* 0x000ee80000300800 */
[----:B------:R-:W4:Y:S04]  /*9c300*/  LDL.LU R2, [R1+0x6ea0] ;  /* 0x006ea00001027983 */ /* 0x000f280000300800 */
[----:B------:R-:W3:Y:S04]  /*9c310*/  LDL.LU R7, [R1+0x93c] ;  /* 0x00093c0001077983 */ /* 0x000ee80000300800 */
[----:B------:R-:W-:Y:S04]  /*9c320*/  STL [R1+0x6c3c], R0 ;  /* 0x006c3c0001007387 */ /* 0x000fe80000100800 */
[----:B------:R0:W-:Y:S04]  /*9c330*/  STL [R1+0x6c38], R12 ;  /* 0x006c380c01007387 */ /* 0x0001e80000100800 */
[----:B0-----:R-:W2:Y:S04]  /*9c340*/  LDL.LU R12, [R1+0x970] ;  /* 0x00097000010c7983 */ /* 0x001ea80000300800 */
[----:B------:R-:W2:Y:S04]  /*9c350*/  LDL.LU R13, [R1+0x974] ;  /* 0x00097400010d7983 */ /* 0x000ea80000300800 */
[----:B------:R-:W2:Y:S01]  /*9c360*/  LDL.LU R14, [R1+0x978] ;  /* 0x00097800010e7983 */ /* 0x000ea20000300800 */
[----:B----4-:R-:W-:-:S07]  /*9c370*/  IMAD.MOV.U32 R15, RZ, RZ, R2 ;  /* 0x000000ffff0f7224 */ /* 0x010fce00078e0002 */
[----:B--2---:R-:W-:-:S15]  /*9c380*/  HMMA.16816.F32 R12, R20, R26, R12 ;  /* 0x0000001a140c723c */ /* 0x004fde000000180c */
[----:B------:R-:W-:-:S08]  /*9c390*/  NOP ;  /* 0x0000000000007918 */ /* 0x000fd00000000000 */
[----:B------:R0:W-:Y:S04]  /*9c3a0*/  STL.64 [R1+0x970], R12 ;  /* 0x0009700c01007387 */ /* 0x0001e80000100a00 */
[----:B------:R1:W-:Y:S01]  /*9c3b0*/  STL.64 [R1+0x978], R14 ;  /* 0x0009780e01007387 */ /* 0x0003e20000100a00 */
[----:B0-----:R-:W-:Y:S02]  /*9c3c0*/  IMAD.MOV.U32 R13, RZ, RZ, R27 ;  /* 0x000000ffff0d7224 */ /* 0x001fe400078e001b */
[----:B-1----:R-:W-:-:S03]  /*9c3d0*/  IMAD.MOV.U32 R14, RZ, RZ, R26 ;  /* 0x000000ffff0e7224 */ /* 0x002fc600078e001a */
[----:B------:R-:W-:Y:S04]  /*9c3e0*/  STL [R1+0x6c4c], R13 ;  /* 0x006c4c0d01007387 */ /* 0x000fe80000100800 */
[----:B------:R0:W-:Y:S04]  /*9c3f0*/  STL [R1+0x6c48], R14 ;  /* 0x006c480e01007387 */ /* 0x0001e80000100800 */
[----:B0-----:R-:W2:Y:S02]  /*9c400*/  LDL.64 R14, [R1+0x188] ;  /* 0x00018800010e7983 */ /* 0x001ea40000100a00 */
[----:B--2---:R-:W-:-:S15]  /*9c410*/  HMMA.16816.F32 R24, R20, R14, R16 ;  /* 0x0000000e1418723c */ /* 0x004fde0000001810 */
[----:B------:R-:W-:-:S08]  /*9c420*/  NOP ;  /* 0x0000000000007918 */ /* 0x000fd00000000000 */
[----:B------:R-:W-:Y:S01]  /*9c430*/  STL.64 [R1+0x960], R24 ;  /* 0x0009601801007387 */ /* 0x000fe20000100a00 */
[----:B------:R-:W-:Y:S02]  /*9c440*/  IMAD.MOV.U32 R3, RZ, RZ, R26 ;  /* 0x000000ffff037224 */ /* 0x000fe400078e001a */
[----:B------:R-:W-:Y:S02]  /*9c450*/  IMAD.MOV.U32 R2, RZ, RZ, R27 ;  /* 0x000000ffff027224 */ /* 0x000fe400078e001b */
[----:B------:R-:W2:Y:S04]  /*9c460*/  LDL.LU.64 R26, [R1+0x6e98] ;  /* 0x006e9800011a7983 */ /* 0x000ea80000300a00 */
[----:B------:R0:W-:Y:S04]  /*9c470*/  STL [R1+0x6754], R2 ;  /* 0x0067540201007387 */ /* 0x0001e80000100800 */
[----:B------:R-:W-:Y:S01]  /*9c480*/  STL [R1+0x6750], R3 ;  /* 0x0067500301007387 */ /* 0x000fe20000100800 */
[----:B--2---:R-:W-:Y:S06]  /*9c490*/  HMMA.16816.F32 R8, R20, R26, R8 ;  /* 0x0000001a1408723c */ /* 0x004fec0000001808 */
[----:B------:R-:W-:Y:S01]  /*9c4a0*/  IMAD.MOV.U32 R18, RZ, RZ, R26 ;  /* 0x000000ffff127224 */ /* 0x000fe200078e001a */
[----:B0-----:R-:W-:-:S15]  /*9c4b0*/  MOV R2, R27 ;  /* 0x0000001b00027202 */ /* 0x001fde0000000f00 */
[----:B------:R-:W-:-:S01]  /*9c4c0*/  NOP ;  /* 0x0000000000007918 */ /* 0x000fc20000000000 */
        /* <DEDUP_REMOVED lines=12> */
[----:B------:R-:W3:Y:S01]  /*9c590*/  LDL.LU.64 R26, [R1+0x6e68] ;  /* 0x006e6800011a7983 */ /* 0x000ee20000300a00 */
[----:B------:R-:W-:-:S03]  /*9c5a0*/  IMAD.MOV.U32 R17, RZ, RZ, R14 ;  /* 0x000000ffff117224 */ /* 0x000fc600078e000e */
[----:B------:R-:W-:Y:S04]  /*9c5b0*/  STL.64 [R1+0x6e08], R18 ;  /* 0x006e081201007387 */ /* 0x000fe80000100a00 */
[----:B------:R0:W-:Y:S04]  /*9c5c0*/  STL [R1+0x6e00], R17 ;  /* 0x006e001101007387 */ /* 0x0001e80000100800 */
[----:B------:R-:W4:Y:S04]  /*9c5d0*/  LDL.LU R16, [R1+0x910] ;  /* 0x0009100001107983 */ /* 0x000f280000300800 */
[----:B0-----:R-:W4:Y:S04]  /*9c5e0*/  LDL.LU R17, [R1+0x914] ;  /* 0x0009140001117983 */ /* 0x001f280000300800 */
[----:B------:R-:W4:Y:S04]  /*9c5f0*/  LDL.LU R18, [R1+0x918] ;  /* 0x0009180001127983 */ /* 0x000f280000300800 */
[----:B------:R-:W4:Y:S01]  /*9c600*/  LDL.LU R19, [R1+0x91c] ;  /* 0x00091c0001137983 */ /* 0x000f220000300800 */
[----:B---3--:R-:W-:-:S15]  /*9c610*/  HMMA.16816.F32 R4, R20, R26, R4 ;  /* 0x0000001a1404723c */ /* 0x008fde0000001804 */
[----:B------:R-:W-:-:S08]  /*9c620*/  NOP ;  /* 0x0000000000007918 */ /* 0x000fd00000000000 */
[----:B------:R-:W-:Y:S04]  /*9c630*/  STL.64 [R1+0x930], R4 ;  /* 0x0009300401007387 */ /* 0x000fe80000100a00 */
[----:B------:R0:W-:Y:S02]  /*9c640*/  STL.64 [R1+0x938], R6 ;  /* 0x0009380601007387 */ /* 0x0001e40000100a00 */
[----:B0-----:R-:W-:Y:S02]  /*9c650*/  IMAD.MOV.U32 R7, RZ, RZ, R26 ;  /* 0x000000ffff077224 */ /* 0x001fe400078e001a */
[----:B------:R-:W-:Y:S02]  /*9c660*/  IMAD.MOV.U32 R6, RZ, RZ, R27 ;  /* 0x000000ffff067224 */ /* 0x000fe400078e001b */
[----:B------:R-:W2:Y:S02]  /*9c670*/  LDL.LU.64 R26, [R1+0x6e60] ;  /* 0x006e6000011a7983 */ /* 0x000ea40000300a00 */
[----:B--2---:R-:W-:Y:S06]  /*9c680*/  HMMA.16816.F32 R8, R20, R26, R8 ;  /* 0x0000001a1408723c */ /* 0x004fec0000001808 */
[----:B------:R-:W-:-:S02]  /*9c690*/  IMAD.MOV.U32 R0, RZ, RZ, R26 ;  /* 0x000000ffff007224 */ /* 0x000fc400078e001a */
[----:B------:R-:W-:-:S15]  /*9c6a0*/  IMAD.MOV.U32 R12, RZ, RZ, R27 ;  /* 0x000000ffff0c7224 */ /* 0x000fde00078e001b */
[----:B------:R-:W-:Y:S04]  /*9c6b0*/  STL.64 [R1+0x920], R8 ;  /* 0x0009200801007387 */ /* 0x000fe80000100a00 */
[----:B------:R0:W-:Y:S04]  /*9c6c0*/  STL.64 [R1+0x928], R10 ;  /* 0x0009280a01007387 */ /* 0x0001e80000100a00 */
[----:B0-----:R-:W2:Y:S04]  /*9c6d0*/  LDL.LU R11, [R1+0x6e58] ;  /* 0x006e5800010b7983 */ /* 0x001ea80000300800 */
[----:B------:R-:W4:Y:S04]  /*9c6e0*/  LDL.LU.64 R26, [R1+0x6e50] ;  /* 0x006e5000011a7983 */ /* 0x000f280000300a00 */
[----:B------:R-:W-:Y:S04]  /*9c6f0*/  STL [R1+0x6e2c], R15 ;  /* 0x006e2c0f01007387 */ /* 0x000fe80000100800 */
[----:B------:R4:W-:Y:S02]  /*9c700*/  STL [R1+0x6e28], R12 ;  /* 0x006e280c01007387 */ /* 0x0009e40000100800 */
[----:B----4-:R-:W-:Y:S06]  /*9c710*/  HMMA.16816.F32 R12, R20, R26, R16 ;  /* 0x0000001a140c723c */ /* 0x010fec0000001810 */
[----:B------:R-:W-:-:S02]  /*9c720*/  IMAD.MOV.U32 R5, RZ, RZ, R26 ;  /* 0x000000ffff057224 */ /* 0x000fc400078e001a */
[----:B------:R-:W-:-:S15]  /*9c730*/  IMAD.MOV.U32 R4, RZ, RZ, R27 ;  /* 0x000000ffff047224 */ /* 0x000fde00078e001b */
[----:B------:R-:W-:Y:S04]  /*9c740*/  STL.64 [R1+0x910], R12 ;  /* 0x0009100c01007387 */ /* 0x000fe80000100a00 */
[----:B------:R-:W-:Y:S04]  /*9c750*/  STL.64 [R1+0x918], R14 ;  /* 0x0009180e01007387 */ /* 0x000fe80000100a00 */
[----:B------:R-:W-:Y:S04]  /*9c760*/  STL.64 [R1+0x6c60], R6 ;  /* 0x006c600601007387 */ /* 0x000fe80000100a00 */
[----:B------:R0:W-:Y:S04]  /*9c770*/  STL.64 [R1+0x6c58], R4 ;  /* 0x006c580401007387 */ /* 0x0001e80000100a00 */
[----:B0-----:R-:W3:Y:S04]  /*9c780*/  LDL.LU R4, [R1+0x7d0] ;  /* 0x0007d00001047983 */ /* 0x001ee80000300800 */
[----:B------:R-:W3:Y:S04]  /*9c790*/  LDL.LU R5, [R1+0x7d4] ;  /* 0x0007d40001057983 */ /* 0x000ee80000300800 */
[----:B------:R-:W4:Y:S01]  /*9c7a0*/  LDL.LU R6, [R1+0x7d8] ;  /* 0x0007d80001067983 */ /* 0x000f220000300800 */
[----:B--2---:R-:W-:-:S03]  /*9c7b0*/  IMAD.MOV.U32 R7, RZ, RZ, R11 ;  /* 0x000000ffff077224 */ /* 0x004fc600078e000b */
[----:B------:R-:W2:Y:S04]  /*9c7c0*/  LDL.LU R11, [R1+0x6e48] ;  /* 0x006e4800010b7983 */ /* 0x000ea80000300800 */
[----:B----4-:R-:W-:Y:S04]  /*9c7d0*/  STL.64 [R1+0x6c80], R6 ;  /* 0x006c800601007387 */ /* 0x010fe80000100a00 */
[----:B---3--:R0:W-:Y:S04]  /*9c7e0*/  STL.64 [R1+0x6c78], R4 ;  /* 0x006c780401007387 */ /* 0x0081e80000100a00 */
[----:B0-----:R-:W3:Y:S04]  /*9c7f0*/  LDL.LU R4, [R1+0x7e0] ;  /* 0x0007e00001047983 */ /* 0x001ee80000300800 */
[----:B------:R-:W3:Y:S04]  /*9c800*/  LDL.LU R5, [R1+0x7e4] ;  /* 0x0007e40001057983 */ /* 0x000ee80000300800 */
[----:B------:R-:W4:Y:S04]  /*9c810*/  LDL.LU R6, [R1+0x7e8] ;  /* 0x0007e80001067983 */ /* 0x000f280000300800 */
[----:B------:R-:W4:Y:S04]  /*9c820*/  LDL.LU R7, [R1+0x7ec] ;  /* 0x0007ec0001077983 */ /* 0x000f280000300800 */
[----:B----4-:R0:W-:Y:S04]  /*9c830*/  STL.64 [R1+0x6c90], R6 ;  /* 0x006c900601007387 */ /* 0x0101e80000100a00 */
[----:B---3--:R-:W-:Y:S04]  /*9c840*/  STL.64 [R1+0x6c88], R4 ;  /* 0x006c880401007387 */ /* 0x008fe80000100a00 */
[----:B0-----:R-:W3:Y:S04]  /*9c850*/  LDL.64 R6, [R1+0x18] ;  /* 0x0000180001067983 */ /* 0x001ee80000100a00 */
[----:B---3--:R0:W-:Y:S04]  /*9c860*/  STL.64 [R1+0x6ca0], R6 ;  /* 0x006ca00601007387 */ /* 0x0081e80000100a00 */
[----:B0-----:R-:W3:Y:S04]  /*9c870*/  LDL.64 R6, [R1+0x28] ;  /* 0x0000280001067983 */ /* 0x001ee80000100a00 */
[----:B---3--:R0:W-:Y:S04]  /*9c880*/  STL.64 [R1+0x6cb8], R6 ;  /* 0x006cb80601007387 */ /* 0x0081e80000100a00 */
[----:B0-----:R-:W3:Y:S04]  /*9c890*/  LDL R6, [R1+0x38] ;  /* 0x0000380001067983 */ /* 0x001ee80000100800 */
[----:B------:R-:W3:Y:S04]  /*9c8a0*/  LDL R7, [R1+0x3c] ;  /* 0x00003c0001077983 */ /* 0x000ee80000100800 */
[----:B---3--:R-:W-:Y:S04]  /*9c8b0*/  STL.64 [R1+0x6cd0], R6 ;  /* 0x006cd00601007387 */ /* 0x008fe80000100a00 */
[----:B------:R-:W3:Y:S04]  /*9c8c0*/  LDL.64 R26, [R1+0x8] ;  /* 0x00000800011a7983 */ /* 0x000ee80000100a00 */
[----:B---3--:R0:W-:Y:S04]  /*9c8d0*/  STL.64 [R1+0x6c98], R26 ;  /* 0x006c981a01007387 */ /* 0x0081e80000100a00 */
[----:B------:R-:W3:Y:S04]  /*9c8e0*/  LDL.LU R24, [R1+0x7f0] ;  /* 0x0007f00001187983 */ /* 0x000ee80000300800 */
[----:B------:R-:W3:Y:S04]  /*9c8f0*/  LDL.LU R25, [R1+0x7f4] ;  /* 0x0007f40001197983 */ /* 0x000ee80000300800 */
[----:B0-----:R-:W4:Y:S01]  /*9c900*/  LDL.LU R26, [R1+0x7f8] ;  /* 0x0007f800011a7983 */ /* 0x001f220000300800 */
[----:B--2---:R-:W-:-:S03]  /*9c910*/  IMAD.MOV.U32 R27, RZ, RZ, R11 ;  /* 0x000000ffff1b7224 */ /* 0x004fc600078e000b */
[----:B------:R-:W2:Y:S04]  /*9c920*/  LDL.LU R11, [R1+0x6e44] ;  /* 0x006e4400010b7983 */ /* 0x000ea80000300800 */
[----:B------:R-:W3:Y:S04]  /*9c930*/  LDL.64 R6, [R1+0x48] ;  /* 0x0000480001067983 */ /* 0x000ee80000100a00 */
[----:B---3--:R-:W-:Y:S04]  /*9c940*/  STL.64 [R1+0x6ce8], R6 ;  /* 0x006ce80601007387 */ /* 0x008fe80000100a00 */
[----:B----4-:R-:W-:Y:S04]  /*9c950*/  STL.64 [R1+0x6cb0], R26 ;  /* 0x006cb01a01007387 */ /* 0x010fe80000100a00 */
[----:B------:R0:W-:Y:S04]  /*9c960*/  STL.64 [R1+0x6ca8], R24 ;  /* 0x006ca81801007387 */ /* 0x0001e80000100a00 */
[----:B0-----:R-:W3:Y:S04]  /*9c970*/  LDL.LU R24, [R1+0x800] ;  /* 0x0008000001187983 */ /* 0x001ee80000300800 */
[----:B------:R-:W3:Y:S04]  /*9c980*/  LDL.LU R25, [R1+0x804] ;  /* 0x0008040001197983 */ /* 0x000ee80000300800 */
[----:B------:R-:W4:Y:S04]  /*9c990*/  LDL.LU R26, [R1+0x808] ;  /* 0x00080800011a7983 */ /* 0x000f280000300800 */
[----:B------:R-:W4:Y:S04]  /*9c9a0*/  LDL.LU R27, [R1+0x80c] ;  /* 0x00080c00011b7983 */ /* 0x000f280000300800 */
[----:B------:R-:W2:Y:S04]  /*9c9b0*/  LDL R6, [R1+0x58] ;  /* 0x0000580001067983 */ /* 0x000ea80000100800 */
[----:B------:R-:W2:Y:S04]  /*9c9c0*/  LDL R7, [R1+0x5c] ;  /* 0x00005c0001077983 */ /* 0x000ea80000100800 */
[----:B--2---:R-:W-:Y:S04]  /*9c9d0*/  STL.64 [R1+0x6d00], R6 ;  /* 0x006d000601007387 */ /* 0x004fe80000100a00 */
[----:B----4-:R-:W-:Y:S04]  /*9c9e0*/  STL.64 [R1+0x6cc8], R26 ;  /* 0x006cc81a01007387 */ /* 0x010fe80000100a00 */
[----:B---3--:R0:W-:Y:S04]  /*9c9f0*/  STL.64 [R1+0x6cc0], R24 ;  /* 0x006cc01801007387 */ /* 0x0081e80000100a00 */
[----:B0-----:R-:W2:Y:S04]  /*9ca00*/  LDL.LU R24, [R1+0x810] ;  /* 0x0008100001187983 */ /* 0x001ea80000300800 */
[----:B------:R-:W2:Y:S04]  /*9ca10*/  LDL.LU R25, [R1+0x814] ;  /* 0x0008140001197983 */ /* 0x000ea80000300800 */
[----:B------:R-:W3:Y:S01]  /*9ca20*/  LDL.LU R26, [R1+0x818] ;  /* 0x00081800011a7983 */ /* 0x000ee20000300800 */
[----:B------:R-:W-:-:S03]  /*9ca30*/  IMAD.MOV.U32 R27, RZ, RZ, R11 ;  /* 0x000000ffff1b7224 */ /* 0x000fc600078e000b */
[----:B------:R-:W4:Y:S04]  /*9ca40*/  LDL.LU R11, [R1+0x6e40] ;  /* 0x006e4000010b7983 */ /* 0x000f280000300800 */
[----:B------:R-:W2:Y:S04]  /*9ca50*/  LDL R6, [R1+0x68] ;  /* 0x0000680001067983 */ /* 0x000ea80000100800 */
[----:B------:R-:W2:Y:S04]  /*9ca60*/  LDL R7, [R1+0x6c] ;  /* 0x00006c0001077983 */ /* 0x000ea80000100800 */
[----:B--2---:R0:W-:Y:S04]  /*9ca70*/  STL.64 [R1+0x6d18], R6 ;  /* 0x006d180601007387 */ /* 0x0041e80000100a00 */
[----:B0-----:R-:W2:Y:S04]  /*9ca80*/  LDL R6, [R1+0x78] ;  /* 0x0000780001067983 */ /* 0x001ea80000100800 */
[----:B------:R-:W2:Y:S04]  /*9ca90*/  LDL R7, [R1+0x7c] ;  /* 0x00007c0001077983 */ /* 0x000ea80000100800 */
[----:B--2---:R-:W-:Y:S04]  /*9caa0*/  STL.64 [R1+0x6d30], R6 ;  /* 0x006d300601007387 */ /* 0x004fe80000100a00 */
[----:B---3--:R-:W-:Y:S04]  /*9cab0*/  STL.64 [R1+0x6ce0], R26 ;  /* 0x006ce01a01007387 */ /* 0x008fe80000100a00 */
[----:B------:R0:W-:Y:S04]  /*9cac0*/  STL.64 [R1+0x6cd8], R24 ;  /* 0x006cd81801007387 */ /* 0x0001e80000100a00 */
[----:B0-----:R-:W2:Y:S04]  /*9cad0*/  LDL.LU R24, [R1+0x820] ;  /* 0x0008200001187983 */ /* 0x001ea80000300800 */
[----:B------:R-:W2:Y:S04]  /*9cae0*/  LDL.LU R25, [R1+0x824] ;  /* 0x0008240001197983 */ /* 0x000ea80000300800 */
[----:B------:R-:W3:Y:S04]  /*9caf0*/  LDL.LU R26, [R1+0x828] ;  /* 0x00082800011a7983 */ /* 0x000ee80000300800 */
[----:B------:R-:W3:Y:S04]  /*9cb00*/  LDL.LU R27, [R1+0x82c] ;  /* 0x00082c00011b7983 */ /* 0x000ee80000300800 */
[----:B------:R-:W4:Y:S04]  /*9cb10*/  LDL R6, [R1+0x88] ;  /* 0x0000880001067983 */ /* 0x000f280000100800 */
[----:B------:R-:W4:Y:S04]  /*9cb20*/  LDL R7, [R1+0x8c] ;  /* 0x00008c0001077983 */ /* 0x000f280000100800 */
[----:B----4-:R-:W-:Y:S04]  /*9cb30*/  STL.64 [R1+0x6d48], R6 ;  /* 0x006d480601007387 */ /* 0x010fe80000100a00 */
[----:B---3--:R-:W-:Y:S04]  /*9cb40*/  STL.64 [R1+0x6cf8], R26 ;  /* 0x006cf81a01007387 */ /* 0x008fe80000100a00 */
[----:B--2---:R0:W-:Y:S04]  /*9cb50*/  STL.64 [R1+0x6cf0], R24 ;  /* 0x006cf01801007387 */ /* 0x0041e80000100a00 */
[----:B0-----:R-:W2:Y:S04]  /*9cb60*/  LDL.LU R24, [R1+0x830] ;  /* 0x0008300001187983 */ /* 0x001ea80000300800 */
[----:B------:R-:W2:Y:S04]  /*9cb70*/  LDL.LU R25, [R1+0x834] ;  /* 0x0008340001197983 */ /* 0x000ea80000300800 */
[----:B------:R-:W3:Y:S01]  /*9cb80*/  LDL.LU R26, [R1+0x838] ;  /* 0x00083800011a7983 */ /* 0x000ee20000300800 */
[----:B------:R-:W-:-:S03]  /*9cb90*/  IMAD.MOV.U32 R27, RZ, RZ, R11 ;  /* 0x000000ffff1b7224 */ /* 0x000fc600078e000b */
[----:B------:R-:W4:Y:S04]  /*9cba0*/  LDL.LU R11, [R1+0x6e3c] ;  /* 0x006e3c00010b7983 */ /* 0x000f280000300800 */
[----:B------:R-:W2:Y:S04]  /*9cbb0*/  LDL R6, [R1+0x98] ;  /* 0x0000980001067983 */ /* 0x000ea80000100800 */
        /* <DEDUP_REMOVED lines=29> */
[----:B----4-:R0:W-:Y:S04]  /*9cd90*/  STL.64 [R1+0x6da8], R6 ;  /* 0x006da80601007387 */ /* 0x0101e80000100a00 */
[----:B0-----:R-:W4:Y:S04]  /*9cda0*/  LDL R6, [R1+0xd8] ;  /* 0x0000d80001067983 */ /* 0x001f280000100800 */
        /* <DEDUP_REMOVED lines=21> */
[----:B---3--:R0:W-:Y:S04]  /*9cf00*/  STL.64 [R1+0x6d88], R26 ;  /* 0x006d881a01007387 */ /* 0x0081e80000100a00 */
[----:B--2---:R1:W-:Y:S01]  /*9cf10*/  STL.64 [R1+0x6d80], R24 ;  /* 0x006d801801007387 */ /* 0x0043e20000100a00 */
[----:B0-----:R-:W-:-:S03]  /*9cf20*/  IMAD.MOV.U32 R26, RZ, RZ, R11 ;  /* 0x000000ffff1a7224 */ /* 0x001fc600078e000b */
[----:B-1----:R-:W2:Y:S04]  /*9cf30*/  LDL.LU R24, [R1+0x890] ;  /* 0x0008900001187983 */ /* 0x002ea80000300800 */
[----:B------:R-:W2:Y:S04]  /*9cf40*/  LDL.LU R25, [R1+0x894] ;  /* 0x0008940001197983 */ /* 0x000ea80000300800 */
[----:B------:R-:W3:Y:S04]  /*9cf50*/  LDL.LU R11, [R1+0x6e30] ;  /* 0x006e3000010b7983 */ /* 0x000ee80000300800 */
[----:B------:R-:W4:Y:S04]  /*9cf60*/  LDL.LU R27, [R1+0x89c] ;  /* 0x00089c00011b7983 */ /* 0x000f280000300800 */
[----:B------:R-:W2:Y:S04]  /*9cf70*/  LDL.64 R18, [R1+0x118] ;  /* 0x0001180001127983 */ /* 0x000ea80000100a00 */
[----:B--2---:R0:W-:Y:S04]  /*9cf80*/  STL.64 [R1+0x6e20], R18 ;  /* 0x006e201201007387 */ /* 0x0041e80000100a00 */
[----:B------:R-:W2:Y:S04]  /*9cf90*/  LDL.LU R8, [R1+0x8e0] ;  /* 0x0008e00001087983 */ /* 0x000ea80000300800 */
[----:B------:R-:W2:Y:S04]  /*9cfa0*/  LDL.LU R9, [R1+0x8e4] ;  /* 0x0008e40001097983 */ /* 0x000ea80000300800 */
[----:B------:R-:W3:Y:S04]  /*9cfb0*/  LDL.LU R10, [R1+0x8e8] ;  /* 0x0008e800010a7983 */ /* 0x000ee80000300800 */
[----:B------:R-:W4:Y:S04]  /*9cfc0*/  LDL.LU R12, [R1+0x900] ;  /* 0x00090000010c7983 */ /* 0x000f280000300800 */
[----:B------:R-:W4:Y:S04]  /*9cfd0*/  LDL.LU R13, [R1+0x904] ;  /* 0x00090400010d7983 */ /* 0x000f280000300800 */
[----:B------:R-:W4:Y:S04]  /*9cfe0*/  LDL.LU R14, [R1+0x908] ;  /* 0x00090800010e7983 */ /* 0x000f280000300800 */
[----:B------:R-:W4:Y:S04]  /*9cff0*/  LDL.LU R15, [R1+0x90c] ;  /* 0x00090c00010f7983 */ /* 0x000f280000300800 */
[----:B0-----:R-:W4:Y:S04]  /*9d000*/  LDL.64 R18, [R1+0x128] ;  /* 0x0001280001127983 */ /* 0x001f280000100a00 */
[----:B---3--:R-:W-:Y:S04]  /*9d010*/  STL.64 [R1+0x6e18], R10 ;  /* 0x006e180a01007387 */ /* 0x008fe80000100a00 */
[----:B--2---:R0:W-:Y:S04]  /*9d020*/  STL.64 [R1+0x6e10], R8 ;  /* 0x006e100801007387 */ /* 0x0041e80000100a00 */
[----:B0-----:R-:W2:Y:S04]  /*9d030*/  LDL.LU R8, [R1+0x8f0] ;  /* 0x0008f00001087983 */ /* 0x001ea80000300800 */
[----:B------:R-:W2:Y:S04]  /*9d040*/  LDL.LU R9, [R1+0x8f4] ;  /* 0x0008f40001097983 */ /* 0x000ea80000300800 */
[----:B------:R-:W2:Y:S04]  /*9d050*/  LDL.LU R10, [R1+0x8f8] ;  /* 0x0008f800010a7983 */ /* 0x000ea80000300800 */
[----:B------:R-:W2:Y:S04]  /*9d060*/  LDL.LU R11, [R1+0x8fc] ;  /* 0x0008fc00010b7983 */ /* 0x000ea80000300800 */
[----:B------:R-:W3:Y:S04]  /*9d070*/  LDL.64 R6, [R1+0x108] ;  /* 0x0001080001067983 */ /* 0x000ee80000100a00 */
[----:B----4-:R-:W-:Y:S04]  /*9d080*/  STL.64 [R1+0x6da0], R26 ;  /* 0x006da01a01007387 */ /* 0x010fe80000100a00 */
[----:B------:R0:W-:Y:S04]  /*9d090*/  STL.64 [R1+0x6d98], R24 ;  /* 0x006d981801007387 */ /* 0x0001e80000100a00 */
[----:B0-----:R-:W4:Y:S04]  /*9d0a0*/  LDL.LU R24, [R1+0x8a0] ;  /* 0x0008a00001187983 */ /* 0x001f280000300800 */
[----:B------:R-:W4:Y:S04]  /*9d0b0*/  LDL.LU R25, [R1+0x8a4] ;  /* 0x0008a40001197983 */ /* 0x000f280000300800 */
[----:B------:R-:W2:Y:S04]  /*9d0c0*/  LDL.LU R26, [R1+0x8a8] ;  /* 0x0008a800011a7983 */ /* 0x000ea80000300800 */
[----:B------:R-:W2:Y:S04]  /*9d0d0*/  LDL.LU R27, [R1+0x8ac] ;  /* 0x0008ac00011b7983 */ /* 0x000ea80000300800 */
[----:B--2---:R-:W-:Y:S04]  /*9d0e0*/  STL.64 [R1+0x6db8], R26 ;  /* 0x006db81a01007387 */ /* 0x004fe80000100a00 */
[----:B----4-:R0:W-:Y:S04]  /*9d0f0*/  STL.64 [R1+0x6db0], R24 ;  /* 0x006db01801007387 */ /* 0x0101e80000100a00 */
[----:B0-----:R-:W2:Y:S04]  /*9d100*/  LDL.LU R24, [R1+0x8b0] ;  /* 0x0008b00001187983 */ /* 0x001ea80000300800 */
[----:B------:R-:W2:Y:S04]  /*9d110*/  LDL.LU R25, [R1+0x8b4] ;  /* 0x0008b40001197983 */ /* 0x000ea80000300800 */
[----:B------:R-:W4:Y:S04]  /*9d120*/  LDL.LU R26, [R1+0x8b8] ;  /* 0x0008b800011a7983 */ /* 0x000f280000300800 */
[----:B------:R-:W4:Y:S01]  /*9d130*/  LDL.LU R27, [R1+0x8bc] ;  /* 0x0008bc00011b7983 */ /* 0x000f220000300800 */
[----:B------:R-:W-:Y:S03]  /*9d140*/  HMMA.16816.F32 R12, R20, R18, R12 ;  /* 0x00000012140c723c */ /* 0x000fe6000000180c */
        /* <DEDUP_REMOVED lines=12> */
[----:B------:R0:W-:Y:S04]  /*9d210*/  STL.64 [R1+0x900], R12 ;  /* 0x0009000c01007387 */ /* 0x0001e80000100a00 */
[----:B------:R1:W-:Y:S01]  /*9d220*/  STL.64 [R1+0x908], R14 ;  /* 0x0009080e01007387 */ /* 0x0003e20000100a00 */
[----:B0-----:R-:W-:-:S03]  /*9d230*/  IMAD.MOV.U32 R13, RZ, RZ, R18 ;  /* 0x000000ffff0d7224 */ /* 0x001fc600078e0012 */
[----:B-1----:R-:W4:Y:S04]  /*9d240*/  LDL.LU R15, [R1+0x6e2c] ;  /* 0x006e2c00010f7983 */ /* 0x002f280000300800 */
[----:B------:R-:W4:Y:S01]  /*9d250*/  LDL.LU R12, [R1+0x6e28] ;  /* 0x006e2800010c7983 */ /* 0x000f220000300800 */
[----:B------:R-:W-:-:S03]  /*9d260*/  IMAD.MOV.U32 R14, RZ, RZ, R19 ;  /* 0x000000ffff0e7224 */ /* 0x000fc600078e0013 */
[----:B------:R-:W3:Y:S02]  /*9d270*/  LDL.LU.64 R18, [R1+0x6e20] ;  /* 0x006e200001127983 */ /* 0x000ee40000300a00 */
[----:B---3--:R-:W-:-:S15]  /*9d280*/  HMMA.16816.F32 R8, R20, R18, R8 ;  /* 0x000000121408723c */ /* 0x008fde0000001808 */
[----:B------:R-:W-:-:S08]  /*9d290*/  NOP ;  /* 0x0000000000007918 */ /* 0x000fd00000000000 */
[----:B------:R-:W-:Y:S04]  /*9d2a0*/  STL.64 [R1+0x8f0], R8 ;  /* 0x0008f00801007387 */ /* 0x000fe80000100a00 */
[----:B------:R0:W-:Y:S04]  /*9d2b0*/  STL.64 [R1+0x8f8], R10 ;  /* 0x0008f80a01007387 */ /* 0x0001e80000100a00 */
[----:B0-----:R-:W3:Y:S04]  /*9d2c0*/  LDL.LU.64 R10, [R1+0x6e18] ;  /* 0x006e1800010a7983 */ /* 0x001ee80000300a00 */
[----:B------:R-:W3:Y:S01]  /*9d2d0*/  LDL.LU.64 R8, [R1+0x6e10] ;  /* 0x006e100001087983 */ /* 0x000ee20000300a00 */
[----:B------:R-:W-:-:S03]  /*9d2e0*/  IMAD.MOV.U32 R16, RZ, RZ, R19 ;  /* 0x000000ffff107224 */ /* 0x000fc600078e0013 */
[----:B------:R-:W4:Y:S04]  /*9d2f0*/  LDL.LU.64 R18, [R1+0x6e08] ;  /* 0x006e080001127983 */ /* 0x000f280000300a00 */
[----:B------:R-:W4:Y:S04]  /*9d300*/  LDL.LU R17, [R1+0x6e00] ;  /* 0x006e000001117983 */ /* 0x000f280000300800 */
[----:B------:R0:W-:Y:S02]  /*9d310*/  STL [R1+0x6c00], R16 ;  /* 0x006c001001007387 */ /* 0x0001e40000100800 */
[----:B0-----:R-:W-:Y:S01]  /*9d320*/  IMAD.MOV.U32 R16, RZ, RZ, R7 ;  /* 0x000000ffff107224 */ /* 0x001fe200078e0007 */
[----:B---3--:R-:W-:-:S15]  /*9d330*/  HMMA.16816.F32 R8, R20, R6, R8 ;  /* 0x000000061408723c */ /* 0x008fde0000001808 */
[----:B------:R-:W-:-:S08]  /*9d340*/  NOP ;  /* 0x0000000000007918 */ /* 0x000fd00000000000 */
[----:B------:R-:W-:Y:S04]  /*9d350*/  STL.64 [R1+0x8e0], R8 ;  /* 0x0008e00801007387 */ /* 0x000fe80000100a00 */
[----:B------:R0:W-:Y:S04]  /*9d360*/  STL.64 [R1+0x8e8], R10 ;  /* 0x0008e80a01007387 */ /* 0x0001e80000100a00 */
[----:B0-----:R-:W3:Y:S04]  /*9d370*/  LDL.LU R10, [R1+0x6dfc] ;  /* 0x006dfc00010a7983 */ /* 0x001ee80000300800 */
[----:B------:R-:W4:Y:S01]  /*9d380*/  LDL.LU R8, [R1+0x6df8] ;  /* 0x006df80001087983 */ /* 0x000f220000300800 */
[----:B------:R-:W-:-:S03]  /*9d390*/  IMAD.MOV.U32 R11, RZ, RZ, R6 ;  /* 0x000000ffff0b7224 */ /* 0x000fc600078e0006 */
[----:B------:R-:W2:Y:S02]  /*9d3a0*/  LDL.LU.64 R6, [R1+0x6df0] ;  /* 0x006df00001067983 */ /* 0x000ea40000300a00 */
        /* <DEDUP_REMOVED lines=86> */
[----:B--2---:R-:W-:Y:S03]  /*9d910*/  HMMA.16816.F32 R4, R20, R6, R24 ;  /* 0x000000061404723c */ /* 0x004fe60000001818 */
[----:B------:R-:W2:Y:S04]  /*9d920*/  LDL.LU.64 R26, [R1+0x6cc8] ;  /* 0x006cc800011a7983 */ /* 0x000ea80000300a00 */
[----:B------:R-:W2:-:S15]  /*9d930*/  LDL.LU.64 R24, [R1+0x6cc0] ;  /* 0x006cc00001187983 */ /* 0x000e9e0000300a00 */
[----:B------:R-:W-:-:S01]  /*9d940*/  NOP ;  /* 0x0000000000007918 */ /* 0x000fc20000000000 */
        /* <DEDUP_REMOVED lines=28> */
[----:B------:R-:W3:Y:S01]  /*9db10*/  LDL.LU.64 R24, [R1+0x6c68] ;  /* 0x006c680001187983 */ /* 0x000ee20000300a00 */
[----:B--2---:R-:W-:-:S15]  /*9db20*/  HMMA.16816.F32 R4, R20, R26, R4 ;  /* 0x0000001a1404723c */ /* 0x004fde0000001804 */
[----:B------:R-:W-:-:S08]  /*9db30*/  NOP ;  /* 0x0000000000007918 */ /* 0x000fd00000000000 */
[----:B------:R-:W-:Y:S04]  /*9db40*/  STL.64 [R1+0x7d0], R4 ;  /* 0x0007d00401007387 */ /* 0x000fe80000100a00 */
[----:B------:R0:W-:Y:S04]  /*9db50*/  STL.64 [R1+0x7d8], R6 ;  /* 0x0007d80601007387 */ /* 0x0001e80000100a00 */
[----:B0-----:R-:W2:Y:S04]  /*9db60*/  LDL.LU.64 R6, [R1+0x6c60] ;  /* 0x006c600001067983 */ /* 0x001ea80000300a00 */
[----:B------:R-:W4:Y:S04]  /*9db70*/  LDL.LU.64 R4, [R1+0x6c58] ;  /* 0x006c580001047983 */ /* 0x000f280000300a00 */
[----:B------:R0:W-:Y:S04]  /*9db80*/  STL.64 [R1+0x69a8], R26 ;  /* 0x0069a81a01007387 */ /* 0x0001e80000100a00 */
[----:B---3--:R1:W-:Y:S01]  /*9db90*/  STL.64 [R1+0x69a0], R24 ;  /* 0x0069a01801007387 */ /* 0x0083e20000100a00 */
[----:B0-----:R-:W-:-:S02]  /*9dba0*/  IMAD.MOV.U32 R26, RZ, RZ, R11 ;  /* 0x000000ffff1a7224 */ /* 0x001fc400078e000b */
[----:B------:R-:W-:Y:S01]  /*9dbb0*/  IMAD.MOV.U32 R27, RZ, RZ, R16 ;  /* 0x000000ffff1b7224 */ /* 0x000fe200078e0010 */
[----:B------:R-:W3:Y:S04]  /*9dbc0*/  LDL.LU R11, [R1+0x6c50] ;  /* 0x006c5000010b7983 */ /* 0x000ee80000300800 */
[----:B------:R0:W-:Y:S04]  /*9dbd0*/  STL.64 [R1+0x6b10], R26 ;  /* 0x006b101a01007387 */ /* 0x0001e80000100a00 */
[----:B-1----:R-:W3:Y:S04]  /*9dbe0*/  LDL.LU R24, [R1+0x7c0] ;  /* 0x0007c00001187983 */ /* 0x002ee80000300800 */
[----:B------:R-:W3:Y:S04]  /*9dbf0*/  LDL.LU R25, [R1+0x7c4] ;  /* 0x0007c40001197983 */ /* 0x000ee80000300800 */
[----:B0-----:R-:W3:Y:S04]  /*9dc00*/  LDL.LU R26, [R1+0x7c8] ;  /* 0x0007c800011a7983 */ /* 0x001ee80000300800 */
[----:B------:R-:W3:Y:S02]  /*9dc10*/  LDL.LU R27, [R1+0x7cc] ;  /* 0x0007cc00011b7983 */ /* 0x000ee40000300800 */
[----:B---3--:R-:W-:-:S15]  /*9dc20*/  HMMA.16816.F32 R24, R20, R10, R24 ;  /* 0x0000000a1418723c */ /* 0x008fde0000001818 */
[----:B------:R-:W-:-:S08]  /*9dc30*/  NOP ;  /* 0x0000000000007918 */ /* 0x000fd00000000000 */
[----:B------:R-:W-:Y:S04]  /*9dc40*/  STL.64 [R1+0x7c0], R24 ;  /* 0x0007c01801007387 */ /* 0x000fe80000100a00 */
[----:B------:R0:W-:Y:S02]  /*9dc50*/  STL.64 [R1+0x7c8], R26 ;  /* 0x0007c81a01007387 */ /* 0x0001e40000100a00 */
[----:B0-----:R-:W-:Y:S02]  /*9dc60*/  IMAD.MOV.U32 R26, RZ, RZ, R13 ;  /* 0x000000ffff1a7224 */ /* 0x001fe400078e000d */
[----:B------:R-:W-:Y:S01]  /*9dc70*/  IMAD.MOV.U32 R27, RZ, RZ, R14 ;  /* 0x000000ffff1b7224 */ /* 0x000fe200078e000e */
[----:B------:R-:W3:Y:S04]  /*9dc80*/  LDL.LU R13, [R1+0x6c4c] ;  /* 0x006c4c00010d7983 */ /* 0x000ee80000300800 */
[----:B------:R-:W3:Y:S04]  /*9dc90*/  LDL.LU R14, [R1+0x6c48] ;  /* 0x006c4800010e7983 */ /* 0x000ee80000300800 */
[----:B------:R4:W-:Y:S02]  /*9dca0*/  STL.64 [R1+0x6b20], R26 ;  /* 0x006b201a01007387 */ /* 0x0009e40000100a00 */
[----:B----4-:R-:W-:-:S02]  /*9dcb0*/  IMAD.MOV.U32 R26, RZ, RZ, R5 ;  /* 0x000000ffff1a7224 */ /* 0x010fc400078e0005 */
[----:B------:R-:W-:Y:S01]  /*9dcc0*/  IMAD.MOV.U32 R27, RZ, RZ, R4 ;  /* 0x000000ffff1b7224 */ /* 0x000fe200078e0004 */
[----:B------:R-:W4:Y:S04]  /*9dcd0*/  LDL.LU R5, [R1+0x6c44] ;  /* 0x006c440001057983 */ /* 0x000f280000300800 */
[----:B------:R-:W4:Y:S04]  /*9dce0*/  LDL.LU R4, [R1+0x6c40] ;  /* 0x006c400001047983 */ /* 0x000f280000300800 */
[----:B------:R-:W-:Y:S04]  /*9dcf0*/  STL.64 [R1+0x6b38], R26 ;  /* 0x006b381a01007387 */ /* 0x000fe80000100a00 */
[----:B------:R-:W-:Y:S04]  /*9dd00*/  STL.64 [R1+0x6998], R10 ;  /* 0x0069980a01007387 */ /* 0x000fe80000100a00 */
[----:B------:R0:W-:Y:S04]  /*9dd10*/  STL [R1+0x6990], R8 ;  /* 0x0069900801007387 */ /* 0x0001e80000100800 */
[----:B------:R1:W-:Y:S04]  /*9dd20*/  STL [R1+0x6b18], R9 ;  /* 0x006b180901007387 */ /* 0x0003e80000100800 */
[----:B0-----:R-:W2:Y:S04]  /*9dd30*/  LDL.LU R8, [R1+0x730] ;  /* 0x0007300001087983 */ /* 0x001ea80000300800 */
[----:B-1----:R-:W2:Y:S04]  /*9dd40*/  LDL.LU R9, [R1+0x734] ;  /* 0x0007340001097983 */ /* 0x002ea80000300800 */
[----:B------:R-:W3:Y:S04]  /*9dd50*/  LDL.LU R10, [R1+0x738] ;  /* 0x00073800010a7983 */ /* 0x000ee80000300800 */
[----:B------:R-:W3:Y:S01]  /*9dd60*/  LDL.LU R11, [R1+0x73c] ;  /* 0x00073c00010b7983 */ /* 0x000ee20000300800 */
[----:B------:R-:W-:-:S02]  /*9dd70*/  IMAD.MOV.U32 R26, RZ, RZ, R0 ;  /* 0x000000ffff1a7224 */ /* 0x000fc400078e0000 */
        /* <DEDUP_REMOVED lines=22> */
[----:B------:R-:W-:-:S05]  /*9dee0*/  IMAD.MOV.U32 R27, RZ, RZ, R19 ;  /* 0x000000ffff1b7224 */ /* 0x000fca00078e0013 */
[----:B------:R-:W-:Y:S04]  /*9def0*/  STL.64 [R1+0x6b80], R26 ;  /* 0x006b801a01007387 */ /* 0x000fe80000100a00 */
[----:B---3--:R-:W-:Y:S04]  /*9df00*/  STL.64 [R1+0x6b60], R10 ;  /* 0x006b600a01007387 */ /* 0x008fe80000100a00 */
[----:B--2---:R0:W-:Y:S04]  /*9df10*/  STL.64 [R1+0x6b58], R8 ;  /* 0x006b580801007387 */ /* 0x0041e80000100a00 */
[----:B0-----:R-:W2:Y:S04]  /*9df20*/  LDL.LU R8, [R1+0x760] ;  /* 0x0007600001087983 */ /* 0x001ea80000300800 */
[----:B------:R-:W2:Y:S01]  /*9df30*/  LDL.LU R9, [R1+0x764] ;  /* 0x0007640001097983 */ /* 0x000ea20000300800 */
[----:B------:R-:W-:-:S02]  /*9df40*/  IMAD.MOV.U32 R26, RZ, RZ, R18 ;  /* 0x000000ffff1a7224 */ /* 0x000fc400078e0012 */
[----:B------:R-:W-:Y:S02]  /*9df50*/  IMAD.MOV.U32 R27, RZ, RZ, R2 ;  /* 0x000000ffff1b7224 */ /* 0x000fe400078e0002 */
[----:B----4-:R-:W-:Y:S02]  /*9df60*/  IMAD.MOV.U32 R10, RZ, RZ, R6 ;  /* 0x000000ffff0a7224 */ /* 0x010fe400078e0006 */
[----:B------:R-:W-:Y:S01]  /*9df70*/  IMAD.MOV.U32 R11, RZ, RZ, R7 ;  /* 0x000000ffff0b7224 */ /* 0x000fe200078e0007 */
[----:B------:R-:W3:Y:S04]  /*9df80*/  LDL.LU R6, [R1+0x6c2c] ;  /* 0x006c2c0001067983 */ /* 0x000ee80000300800 */
[----:B------:R-:W4:Y:S04]  /*9df90*/  LDL.LU R7, [R1+0x6c28] ;  /* 0x006c280001077983 */ /* 0x000f280000300800 */
[----:B------:R0:W-:Y:S02]  /*9dfa0*/  STL.64 [R1+0x6b98], R26 ;  /* 0x006b981a01007387 */ /* 0x0001e40000100a00 */
[----:B0-----:R-:W-:-:S02]  /*9dfb0*/  IMAD.MOV.U32 R26, RZ, RZ, R17 ;  /* 0x000000ffff1a7224 */ /* 0x001fc400078e0011 */
[----:B------:R-:W-:-:S05]  /*9dfc0*/  IMAD.MOV.U32 R27, RZ, RZ, R15 ;  /* 0x000000ffff1b7224 */ /* 0x000fca00078e000f */
[----:B------:R-:W-:Y:S04]  /*9dfd0*/  STL.64 [R1+0x6bb0], R26 ;  /* 0x006bb01a01007387 */ /* 0x000fe80000100a00 */
[----:B------:R-:W-:Y:S04]  /*9dfe0*/  STL.64 [R1+0x6b78], R10 ;  /* 0x006b780a01007387 */ /* 0x000fe80000100a00 */
        /* <DEDUP_REMOVED lines=8> */
[----:B---3--:R4:W-:Y:S04]  /*9e070*/  STL.64 [R1+0x6b90], R10 ;  /* 0x006b900a01007387 */ /* 0x0089e80000100a00 */
[----:B--2---:R0:W-:Y:S01]  /*9e080*/  STL.64 [R1+0x6b88], R8 ;  /* 0x006b880801007387 */ /* 0x0041e20000100a00 */
[----:B----4-:R-:W-:-:S03]  /*9e090*/  IMAD.MOV.U32 R10, RZ, RZ, R7 ;  /* 0x000000ffff0a7224 */ /* 0x010fc600078e0007 */
[----:B0-----:R-:W2:Y:S04]  /*9e0a0*/  LDL.LU R8, [R1+0x780] ;  /* 0x0007800001087983 */ /* 0x001ea80000300800 */
[----:B------:R-:W2:Y:S04]  /*9e0b0*/  LDL.LU R9, [R1+0x784] ;  /* 0x0007840001097983 */ /* 0x000ea80000300800 */
[----:B------:R-:W3:Y:S01]  /*9e0c0*/  LDL.LU R7, [R1+0x6c24] ;  /* 0x006c240001077983 */ /* 0x000ee20000300800 */
[----:B------:R-:W-:-:S03]  /*9e0d0*/  MOV R11, R6 ;  /* 0x00000006000b7202 */ /* 0x000fc60000000f00 */
[----:B------:R-:W4:Y:S04]  /*9e0e0*/  LDL.LU R6, [R1+0x6c20] ;  /* 0x006c200001067983 */ /* 0x000f280000300800 */
[----:B------:R-:W2:Y:S04]  /*9e0f0*/  LDL.LU R16, [R1+0x7a0] ;  /* 0x0007a00001107983 */ /* 0x000ea80000300800 */
[----:B------:R-:W2:Y:S04]  /*9e100*/  LDL.LU R17, [R1+0x7a4] ;  /* 0x0007a40001117983 */ /* 0x000ea80000300800 */
[----:B------:R-:W3:Y:S04]  /*9e110*/  LDL.LU R18, [R1+0x7a8] ;  /* 0x0007a80001127983 */ /* 0x000ee80000300800 */
[----:B------:R-:W3:Y:S01]  /*9e120*/  LDL.LU R19, [R1+0x7ac] ;  /* 0x0007ac0001137983 */ /* 0x000ee20000300800 */
[----:B------:R-:W-:-:S02]  /*9e130*/  IMAD.MOV.U32 R26, RZ, RZ, R12 ;  /* 0x000000ffff1a7224 */ /* 0x000fc400078e000c */
        /* <DEDUP_REMOVED lines=8> */
[----:B------:R0:W-:Y:S04]  /*9e1c0*/  STL.64 [R1+0x6bf0], R26 ;  /* 0x006bf01a01007387 */ /* 0x0001e80000100a00 */
[----:B------:R-:W3:Y:S04]  /*9e1d0*/  LDL.LU R24, [R1+0x3e0] ;  /* 0x0003e00001187983 */ /* 0x000ee80000300800 */
[----:B------:R-:W3:Y:S04]  /*9e1e0*/  LDL.LU R25, [R1+0x3e4] ;  /* 0x0003e40001197983 */ /* 0x000ee80000300800 */
[----:B0-----:R-:W3:Y:S04]  /*9e1f0*/  LDL.LU R26, [R1+0x3e8] ;  /* 0x0003e800011a7983 */ /* 0x001ee80000300800 */
[----:B------:R-:W3:Y:S04]  /*9e200*/  LDL.LU R27, [R1+0x3ec] ;  /* 0x0003ec00011b7983 */ /* 0x000ee80000300800 */
[----:B------:R-:W-:Y:S04]  /*9e210*/  STL.64 [R1+0x6ba8], R10 ;  /* 0x006ba80a01007387 */ /* 0x000fe80000100a00 */
[----:B------:R0:W-:Y:S04]  /*9e220*/  STL.64 [R1+0x6ba0], R8 ;  /* 0x006ba00801007387 */ /* 0x0001e80000100a00 */
[----:B0-----:R-:W4:Y:S04]  /*9e230*/  LDL.LU R8, [R1+0x790] ;  /* 0x0007900001087983 */ /* 0x001f280000300800 */
[----:B------:R-:W4:Y:S04]  /*9e240*/  LDL.LU R9, [R1+0x794] ;  /* 0x0007940001097983 */ /* 0x000f280000300800 */
[----:B------:R-:W2:Y:S04]  /*9e250*/  LDL.LU R10, [R1+0x798] ;  /* 0x00079800010a7983 */ /* 0x000ea80000300800 */
[----:B------:R-:W2:Y:S04]  /*9e260*/  LDL.LU R11, [R1+0x79c] ;  /* 0x00079c00010b7983 */ /* 0x000ea80000300800 */
[----:B--2---:R0:W-:Y:S04]  /*9e270*/  STL.64 [R1+0x6bc0], R10 ;  /* 0x006bc00a01007387 */ /* 0x0041e80000100a00 */
[----:B----4-:R1:W-:Y:S01]  /*9e280*/  STL.64 [R1+0x6bb8], R8 ;  /* 0x006bb80801007387 */ /* 0x0103e20000100a00 */
[----:B0-----:R-:W-:-:S03]  /*9e290*/  IMAD.MOV.U32 R10, RZ, RZ, R6 ;  /* 0x000000ffff0a7224 */ /* 0x001fc600078e0006 */
[----:B-1----:R-:W2:Y:S04]  /*9e2a0*/  LDL.LU R8, [R1+0x3c0] ;  /* 0x0003c00001087983 */ /* 0x002ea80000300800 */
[----:B------:R-:W2:Y:S04]  /*9e2b0*/  LDL.LU R9, [R1+0x3c4] ;  /* 0x0003c40001097983 */ /* 0x000ea80000300800 */
[----:B------:R-:W4:Y:S01]  /*9e2c0*/  LDL.LU R6, [R1+0x6c1c] ;  /* 0x006c1c0001067983 */ /* 0x000f220000300800 */
[----:B------:R-:W-:-:S03]  /*9e2d0*/  IMAD.MOV.U32 R11, RZ, RZ, R7 ;  /* 0x000000ffff0b7224 */ /* 0x000fc600078e0007 */
[----:B------:R-:W4:Y:S04]  /*9e2e0*/  LDL.LU R7, [R1+0x6c18] ;  /* 0x006c180001077983 */ /* 0x000f280000300800 */
[----:B------:R-:W-:Y:S01]  /*9e2f0*/  STL.64 [R1+0x6bd8], R10 ;  /* 0x006bd80a01007387 */ /* 0x000fe20000100a00 */
[----:B----4-:R-:W-:Y:S03]  /*9e300*/  HMMA.16816.F32 R16, R20, R6, R16 ;  /* 0x000000061410723c */ /* 0x010fe60000001810 */
[----:B--2---:R0:W-:Y:S04]  /*9e310*/  STL.64 [R1+0x6bd0], R8 ;  /* 0x006bd00801007387 */ /* 0x0041e80000100a00 */
[----:B0-----:R-:W2:Y:S04]  /*9e320*/  LDL.LU R8, [R1+0x3d0] ;  /* 0x0003d00001087983 */ /* 0x001ea80000300800 */
[----:B------:R-:W2:Y:S04]  /*9e330*/  LDL.LU R9, [R1+0x3d4] ;  /* 0x0003d40001097983 */ /* 0x000ea80000300800 */
[----:B------:R-:W2:Y:S04]  /*9e340*/  LDL.LU R10, [R1+0x3d8] ;  /* 0x0003d800010a7983 */ /* 0x000ea80000300800 */
[----:B------:R-:W2:Y:S04]  /*9e350*/  LDL.LU R11, [R1+0x3dc] ;  /* 0x0003dc00010b7983 */ /* 0x000ea80000300800 */
[----:B------:R-:W-:Y:S04]  /*9e360*/  STL.64 [R1+0x7b0], R16 ;  /* 0x0007b01001007387 */ /* 0x000fe80000100a00 */
[----:B------:R0:W-:Y:S04]  /*9e370*/  STL.64 [R1+0x7b8], R18 ;  /* 0x0007b81201007387 */ /* 0x0001e80000100a00 */
[----:B0-----:R-:W4:Y:S04]  /*9e380*/  LDL.LU.64 R18, [R1+0x6c10] ;  /* 0x006c100001127983 */ /* 0x001f280000300a00 */
[----:B------:R-:W4:Y:S04]  /*9e390*/  LDL.LU.64 R16, [R1+0x6c08] ;  /* 0x006c080001107983 */ /* 0x000f280000300a00 */
[----:B------:R-:W-:Y:S04]  /*9e3a0*/  STL.64 [R1+0x69b8], R6 ;  /* 0x0069b80601007387 */ /* 0x000fe80000100a00 */
[----:B------:R0:W-:Y:S01]  /*9e3b0*/  STL.64 [R1+0x69b0], R4 ;  /* 0x0069b00401007387 */ /* 0x0001e20000100a00 */
[----:B---3--:R-:W-:-:S02]  /*9e3c0*/  IMAD.MOV.U32 R2, RZ, RZ, R14 ;  /* 0x000000ffff027224 */ /* 0x008fc400078e000e */
[----:B------:R-:W-:Y:S01]  /*9e3d0*/  IMAD.MOV.U32 R0, RZ, RZ, R15 ;  /* 0x000000ffff007224 */ /* 0x000fe200078e000f */
[----:B0-----:R-:W3:Y:S04]  /*9e3e0*/  LDL.LU R4, [R1+0x710] ;  /* 0x0007100001047983 */ /* 0x001ee80000300800 */
[----:B------:R-:W3:Y:S04]  /*9e3f0*/  LDL.LU R5, [R1+0x714] ;  /* 0x0007140001057983 */ /* 0x000ee80000300800 */
[----:B------:R-:W3:Y:S04]  /*9e400*/  LDL.LU R6, [R1+0x718] ;  /* 0x0007180001067983 */ /* 0x000ee80000300800 */
[----:B------:R-:W3:Y:S01]  /*9e410*/  LDL.LU R7, [R1+0x71c] ;  /* 0x00071c0001077983 */ /* 0x000ee20000300800 */
[----:B----4-:R-:W-:-:S15]  /*9e420*/  HMMA.16816.F32 R16, R20, R14, R16 ;  /* 0x0000000e1410723c */ /* 0x010fde0000001810 */
[----:B------:R-:W-:-:S08]  /*9e430*/  NOP ;  /* 0x0000000000007918 */ /* 0x000fd00000000000 */
[----:B------:R0:W-:Y:S04]  /*9e440*/  STL.64 [R1+0x7a0], R16 ;  /* 0x0007a01001007387 */ /* 0x0001e80000100a00 */
[----:B------:R1:W-:Y:S04]  /*9e450*/  STL.64 [R1+0x7a8], R18 ;  /* 0x0007a81201007387 */ /* 0x0003e80000100a00 */
[----:B0-----:R-:W4:Y:S04]  /*9e460*/  LDL.LU R16, [R1+0x6c00] ;  /* 0x006c000001107983 */ /* 0x001f280000300800 */
[----:B------:R-:W2:Y:S01]  /*9e470*/  LDL.LU.64 R14, [R1+0x6bf8] ;  /* 0x006bf800010e7983 */ /* 0x000ea20000300a00 */
[----:B------:R-:W1:Y:S02]  /*9e480*/  S2R R29, SR_TID.X ;  /* 0x00000000001d7919 */ /* 0x000e640000002100 */
[----:B-1----:R-:W-:Y:S01]  /*9e490*/  LOP3.LUT R18, R29, 0x7, RZ, 0xc0, !PT ;  /* 0x000000071d127812 */ /* 0x002fe200078ec0ff */
[----:B--2---:R-:W-:Y:S01]  /*9e4a0*/  HMMA.16816.F32 R20, R20, R14, R24 ;  /* 0x0000000e1414723c */ /* 0x004fe20000001818 */
[----:B------:R-:W2:Y:S05]  /*9e4b0*/  LDL.LU.64 R26, [R1+0x6bf0] ;  /* 0x006bf000011a7983 */ /* 0x000eaa0000300a00 */
[----:B------:R-:W-:-:S02]  /*9e4c0*/  IMAD.MOV.U32 R29, RZ, RZ, R15 ;  /* 0x000000ffff1d7224 */ /* 0x000fc400078e000f */
[----:B------:R-:W2:-:S15]  /*9e4d0*/  LDL.LU.64 R14, [R1+0x6be8] ;  /* 0x006be800010e7983 */ /* 0x000e9e0000300a00 */
[----:B------:R-:W-:Y:S04]  /*9e4e0*/  STL.64 [R1+0x3e0], R20 ;  /* 0x0003e01401007387 */ /* 0x000fe80000100a00 */
[----:B------:R0:W-:Y:S04]  /*9e4f0*/  STL.64 [R1+0x3e8], R22 ;  /* 0x0003e81601007387 */ /* 0x0001e80000100a00 */
[----:B------:R-:W2:Y:S04]  /*9e500*/  LDL.LU.64 R12, [R1+0x6be0] ;  /* 0x006be000010c7983 */ /* 0x000ea80000300a00 */
[----:B0-----:R-:W3:Y:S01]  /*9e510*/  LDL R22, [R1+0x118] ;  /* 0x0001180001167983 */ /* 0x001ee20000100800 */
        /* <DEDUP_REMOVED lines=8> */
[----:B------:R-:W-:Y:S01]  /*9e5a0*/  IMAD R17, R18, 0x90, RZ ;  /* 0x0000009012117824 */ /* 0x000fe200078e02ff */
[----:B--2---:R-:W-:Y:S01]  /*9e5b0*/  HMMA.16816.F32 R24, R12, R26, R8 ;  /* 0x0000001a0c18723c */ /* 0x004fe20000001808 */
[----:B------:R-:W2:Y:S04]  /*9e5c0*/  LDL.LU.64 R10, [R1+0x6bc0] ;  /* 0x006bc000010a7983 */ /* 0x000ea80000300a00 */
[----:B------:R-:W2:-:S15]  /*9e5d0*/  LDL.LU.64 R8, [R1+0x6bb8] ;  /* 0x006bb80001087983 */ /* 0x000e9e0000300a00 */
[----:B------:R-:W-:-:S03]  /*9e5e0*/  NOP ;  /* 0x0000000000007918 */ /* 0x000fc60000000000 */
[----:B------:R-:W-:Y:S04]  /*9e5f0*/  STL.64 [R1+0x3c0], R24 ;  /* 0x0003c01801007387 */ /* 0x000fe80000100a00 */
[----:B------:R1:W-:Y:S04]  /*9e600*/  STL.64 [R1+0x3c8], R26 ;  /* 0x0003c81a01007387 */ /* 0x0003e80000100a00 */
[----:B-1----:R-:W2:Y:S01]  /*9e610*/  LDL.LU.64 R26, [R1+0x6bb0] ;  /* 0x006bb000011a7983 */ /* 0x002ea20000300a00 */
[C---:B0-----:R-:W-:Y:S02]  /*9e620*/  IMAD.SHL.U32 R18, R19.reuse, 0x40, RZ ;  /* 0x0000004013127824 */ /* 0x041fe400078e00ff */
[----:B------:R-:W-:-:S05]  /*9e630*/  IMAD.SHL.U32 R19, R19, 0x2, RZ ;  /* 0x0000000213137824 */ /* 0x000fca00078e00ff */
[----:B------:R-:W-:-:S04]  /*9e640*/  LOP3.LUT R19, R17, 0x10, R19, 0x78, !PT ;  /* 0x0000001011137812 */ /* 0x000fc800078e7813 */
[----:B------:R-:W-:-:S04]  /*9e650*/  LOP3.LUT R19, R19, 0x400, R18, 0xf8, !PT ;  /* 0x0000040013137812 */ /* 0x000fc800078ef812 */
[----:B------:R-:W-:Y:S01]  /*9e660*/  LOP3.LUT R19, R19, 0x40, RZ, 0x3c, !PT ;  /* 0x0000004013137812 */ /* 0x000fe200078e3cff */
[----:B----4-:R-:W-:-:S05]  /*9e670*/  IMAD.MOV.U32 R23, RZ, RZ, R16 ;  /* 0x000000ffff177224 */ /* 0x010fca00078e0010 */
[----:B------:R-:W0:Y:S04]  /*9e680*/  LDSM.16.MT88.4 R16, [R19+UR4+0x21800] ;  /* 0x021800041310783b */ /* 0x000e280008004200 */
[----:B0-----:R-:W-:Y:S04]  /*9e690*/  STL.64 [R1+0x6960], R18 ;  /* 0x0069601201007387 */ /* 0x001fe80000100a00 */
[----:B------:R0:W-:Y:S04]  /*9e6a0*/  STL.64 [R1+0x6958], R16 ;  /* 0x0069581001007387 */ /* 0x0001e80000100a00 */
[----:B0-----:R-:W3:Y:S04]  /*9e6b0*/  LDL.LU R16, [R1+0x720] ;  /* 0x0007200001107983 */ /* 0x001ee80000300800 */
[----:B------:R-:W3:Y:S04]  /*9e6c0*/  LDL.LU R17, [R1+0x724] ;  /* 0x0007240001117983 */ /* 0x000ee80000300800 */
        /* <DEDUP_REMOVED lines=45> */
[----:B------:R-:W2:-:S15]  /*9e9a0*/  LDL.LU R9, [R1+0x6b18] ;  /* 0x006b180001097983 */ /* 0x000e9e0000300800 */
[----:B------:R-:W-:-:S06]  /*9e9b0*/  NOP ;  /* 0x0000000000007918 */ /* 0x000fcc0000000000 */
[----:B------:R-:W-:Y:S04]  /*9e9c0*/  STL.64 [R1+0x730], R24 ;  /* 0x0007301801007387 */ /* 0x000fe80000100a00 */
[----:B------:R0:W-:Y:S04]  /*9e9d0*/  STL.64 [R1+0x738], R26 ;  /* 0x0007381a01007387 */ /* 0x0001e80000100a00 */
[----:B0-----:R-:W4:Y:S01]  /*9e9e0*/  LDL.LU.64 R26, [R1+0x6b10] ;  /* 0x006b1000011a7983 */ /* 0x001f220000300a00 */
[C---:B---3--:R-:W-:Y:S06]  /*9e9f0*/  HMMA.16816.F32 R16, R12.reuse, R22, R16 ;  /* 0x000000160c10723c */ /* 0x048fec0000001810 */
[----:B----4-:R-:W-:Y:S01]  /*9ea00*/  HMMA.16816.F32 R4, R12, R26, R4 ;  /* 0x0000001a0c04723c */ /* 0x010fe20000001804 */
[----:B------:R-:W3:-:S15]  /*9ea10*/  LDL R26, [R1+0x8] ;  /* 0x00000800011a7983 */ /* 0x000ede0000100800 */
[----:B------:R-:W-:-:S01]  /*9ea20*/  NOP ;  /* 0x0000000000007918 */ /* 0x000fc20000000000 */
[----:B------:R-:W-:Y:S04]  /*9ea30*/  STL.64 [R1+0x720], R16 ;  /* 0x0007201001007387 */ /* 0x000fe80000100a00 */
[----:B------:R-:W-:Y:S01]  /*9ea40*/  STL.64 [R1+0x728], R18 ;  /* 0x0007281201007387 */ /* 0x000fe20000100a00 */
[----:B--2---:R-:W-:-:S03]  /*9ea50*/  IMAD.MOV.U32 R27, RZ, RZ, R9 ;  /* 0x000000ffff1b7224 */ /* 0x004fc600078e0009 */
[----:B------:R-:W-:Y:S04]  /*9ea60*/  STL.64 [R1+0x710], R4 ;  /* 0x0007100401007387 */ /* 0x000fe80000100a00 */
[----:B------:R-:W-:Y:S04]  /*9ea70*/  STL.64 [R1+0x718], R6 ;  /* 0x0007180601007387 */ /* 0x000fe80000100a00 */
[----:B------:R-:W2:Y:S04]  /*9ea80*/  LDL.LU R9, [R1+0x6b0c] ;  /* 0x006b0c0001097983 */ /* 0x000ea80000300800 */
[----:B---3--:R0:W-:Y:S04]  /*9ea90*/  STL.64 [R1+0x69c0], R26 ;  /* 0x0069c01a01007387 */ /* 0x0081e80000100a00 */
[----:B------:R-:W3:Y:S04]  /*9eaa0*/  LDL.LU R24, [R1+0x620] ;  /* 0x0006200001187983 */ /* 0x000ee80000300800 */
[----:B------:R-:W3:Y:S04]  /*9eab0*/  LDL.LU R25, [R1+0x624] ;  /* 0x0006240001197983 */ /* 0x000ee80000300800 */
[----:B0-----:R-:W4:Y:S04]  /*9eac0*/  LDL.LU R26, [R1+0x628] ;  /* 0x00062800011a7983 */ /* 0x001f280000300800 */
[----:B------:R-:W4:Y:S04]  /*9ead0*/  LDL.LU R27, [R1+0x62c] ;  /* 0x00062c00011b7983 */ /* 0x000f280000300800 */
[----:B----4-:R0:W-:Y:S04]  /*9eae0*/  STL.64 [R1+0x69d0], R26 ;  /* 0x0069d01a01007387 */ /* 0x0101e80000100a00 */
[----:B---3--:R-:W-:Y:S04]  /*9eaf0*/  STL.64 [R1+0x69c8], R24 ;  /* 0x0069c81801007387 */ /* 0x008fe80000100a00 */
[----:B0-----:R-:W3:Y:S01]  /*9eb00*/  LDL R26, [R1+0x28] ;  /* 0x00002800011a7983 */ /* 0x001ee20000100800 */
[----:B--2---:R-:W-:-:S03]  /*9eb10*/  IMAD.MOV.U32 R27, RZ, RZ, R9 ;  /* 0x000000ffff1b7224 */ /* 0x004fc600078e0009 */
[----:B------:R-:W2:Y:S04]  /*9eb20*/  LDL.LU R9, [R1+0x6b08] ;  /* 0x006b080001097983 */ /* 0x000ea80000300800 */
[----:B---3--:R0:W-:Y:S04]  /*9eb30*/  STL.64 [R1+0x69e8], R26 ;  /* 0x0069e81a01007387 */ /* 0x0081e80000100a00 */
[----:B------:R-:W3:Y:S04]  /*9eb40*/  LDL.LU R4, [R1+0x610] ;  /* 0x0006100001047983 */ /* 0x000ee80000300800 */
[----:B------:R-:W3:Y:S04]  /*9eb50*/  LDL.LU R5, [R1+0x614] ;  /* 0x0006140001057983 */ /* 0x000ee80000300800 */
[----:B------:R-:W4:Y:S04]  /*9eb60*/  LDL.LU R6, [R1+0x618] ;  /* 0x0006180001067983 */ /* 0x000f280000300800 */
[----:B------:R-:W4:Y:S04]  /*9eb70*/  LDL.LU R7, [R1+0x61c] ;  /* 0x00061c0001077983 */ /* 0x000f280000300800 */
[----:B------:R-:W2:Y:S04]  /*9eb80*/  LDL R22, [R1+0x58] ;  /* 0x0000580001167983 */ /* 0x000ea80000100800 */
[----:B------:R-:W2:Y:S04]  /*9eb90*/  LDL R23, [R1+0x5c] ;  /* 0x00005c0001177983 */ /* 0x000ea80000100800 */
[----:B0-----:R-:W3:Y:S04]  /*9eba0*/  LDL R26, [R1+0x38] ;  /* 0x00003800011a7983 */ /* 0x001ee80000100800 */
[----:B------:R-:W3:Y:S04]  /*9ebb0*/  LDL R27, [R1+0x3c] ;  /* 0x00003c00011b7983 */ /* 0x000ee80000100800 */
[----:B--2---:R0:W-:Y:S04]  /*9ebc0*/  STL.64 [R1+0x6a18], R22 ;  /* 0x006a181601007387 */ /* 0x0041e80000100a00 */
[----:B------:R-:W2:Y:S04]  /*9ebd0*/  LDL.LU R16, [R1+0x660] ;  /* 0x0006600001107983 */ /* 0x000ea80000300800 */
[----:B------:R-:W2:Y:S04]  /*9ebe0*/  LDL.LU R17, [R1+0x664] ;  /* 0x0006640001117983 */ /* 0x000ea80000300800 */
[----:B------:R-:W4:Y:S04]  /*9ebf0*/  LDL.LU R18, [R1+0x668] ;  /* 0x0006680001127983 */ /* 0x000f280000300800 */
[----:B------:R-:W4:Y:S04]  /*9ec00*/  LDL.LU R19, [R1+0x66c] ;  /* 0x00066c0001137983 */ /* 0x000f280000300800 */
[----:B----4-:R-:W-:Y:S04]  /*9ec10*/  STL.64 [R1+0x6a28], R18 ;  /* 0x006a281201007387 */ /* 0x010fe80000100a00 */
[----:B--2---:R1:W-:Y:S04]  /*9ec20*/  STL.64 [R1+0x6a20], R16 ;  /* 0x006a201001007387 */ /* 0x0043e80000100a00 */
[----:B0-----:R-:W2:Y:S04]  /*9ec30*/  LDL R22, [R1+0x68] ;  /* 0x0000680001167983 */ /* 0x001ea80000100800 */
[----:B------:R-:W2:Y:S04]  /*9ec40*/  LDL R23, [R1+0x6c] ;  /* 0x00006c0001177983 */ /* 0x000ea80000100800 */
[----:B--2---:R0:W-:Y:S04]  /*9ec50*/  STL.64 [R1+0x6a30], R22 ;  /* 0x006a301601007387 */ /* 0x0041e80000100a00 */
[----:B-1----:R-:W2:Y:S04]  /*9ec60*/  LDL.LU R16, [R1+0x670] ;  /* 0x0006700001107983 */ /* 0x002ea80000300800 */
        /* <DEDUP_REMOVED lines=31> */
[----:B--2---:R-:W-:Y:S04]  /*9ee60*/  STL.64 [R1+0x6a80], R16 ;  /* 0x006a801001007387 */ /* 0x004fe80000100a00 */
[----:B0-----:R-:W2:Y:S04]  /*9ee70*/  LDL R22, [R1+0xa8] ;  /* 0x0000a80001167983 */ /* 0x001ea80000100800 */
[----:B------:R-:W2:Y:S04]  /*9ee80*/  LDL R23, [R1+0xac] ;  /* 0x0000ac0001177983 */ /* 0x000ea80000100800 */
[----:B--2---:R0:W-:Y:S04]  /*9ee90*/  STL.64 [R1+0x6a90], R22 ;  /* 0x006a901601007387 */ /* 0x0041e80000100a00 */
[----:B0-----:R-:W2:Y:S04]  /*9eea0*/  LDL R22, [R1+0xb8] ;  /* 0x0000b80001167983 */ /* 0x001ea80000100800 */
[----:B------:R-:W2:Y:S04]  /*9eeb0*/  LDL R23, [R1+0xbc] ;  /* 0x0000bc0001177983 */ /* 0x000ea80000100800 */
[----:B--2---:R0:W-:Y:S04]  /*9eec0*/  STL.64 [R1+0x6aa8], R22 ;  /* 0x006aa81601007387 */ /* 0x0041e80000100a00 */
[----:B------:R-:W2:Y:S04]  /*9eed0*/  LDL.LU R16, [R1+0x6b0] ;  /* 0x0006b00001107983 */ /* 0x000ea80000300800 */
[----:B------:R-:W2:Y:S04]  /*9eee0*/  LDL.LU R17, [R1+0x6b4] ;  /* 0x0006b40001117983 */ /* 0x000ea80000300800 */
[----:B------:R-:W4:Y:S04]  /*9eef0*/  LDL.LU R18, [R1+0x6b8] ;  /* 0x0006b80001127983 */ /* 0x000f280000300800 */
[----:B------:R-:W4:Y:S04]  /*9ef00*/  LDL.LU R19, [R1+0x6bc] ;  /* 0x0006bc0001137983 */ /* 0x000f280000300800 */
[----:B0-----:R-:W3:Y:S04]  /*9ef10*/  LDL R22, [R1+0xc8] ;  /* 0x0000c80001167983 */ /* 0x001ee80000100800 */
[----:B------:R-:W3:Y:S04]  /*9ef20*/  LDL R23, [R1+0xcc] ;  /* 0x0000cc0001177983 */ /* 0x000ee80000100800 */
[----:B---3--:R-:W-:Y:S04]  /*9ef30*/  STL.64 [R1+0x6ac0], R22 ;  /* 0x006ac01601007387 */ /* 0x008fe80000100a00 */
[----:B----4-:R-:W-:Y:S04]  /*9ef40*/  STL.64 [R1+0x6aa0], R18 ;  /* 0x006aa01201007387 */ /* 0x010fe80000100a00 */
[----:B--2---:R0:W-:Y:S04]  /*9ef50*/  STL.64 [R1+0x6a98], R16 ;  /* 0x006a981001007387 */ /* 0x0041e80000100a00 */
        /* <DEDUP_REMOVED lines=37> */
[----:B------:R-:W-:Y:S04]  /*9f1b0*/  STL.64 [R1+0x69e0], R6 ;  /* 0x0069e00601007387 */ /* 0x000fe80000100a00 */
[----:B------:R0:W-:Y:S04]  /*9f1c0*/  STL.64 [R1+0x69d8], R4 ;  /* 0x0069d80401007387 */ /* 0x0001e80000100a00 */
[----:B0-----:R-:W2:Y:S04]  /*9f1d0*/  LDL.LU R4, [R1+0x630] ;  /* 0x0006300001047983 */ /* 0x001ea80000300800 */
[----:B------:R-:W2:Y:S04]  /*9f1e0*/  LDL.LU R5, [R1+0x634] ;  /* 0x0006340001057983 */ /* 0x000ea80000300800 */
[----:B------:R-:W3:Y:S04]  /*9f1f0*/  LDL.LU R6, [R1+0x638] ;  /* 0x0006380001067983 */ /* 0x000ee80000300800 */
[----:B------:R-:W3:Y:S04]  /*9f200*/  LDL.LU R7, [R1+0x63c] ;  /* 0x00063c0001077983 */ /* 0x000ee80000300800 */
[----:B------:R-:W4:Y:S04]  /*9f210*/  LDL R26, [R1+0x48] ;  /* 0x00004800011a7983 */ /* 0x000f280000100800 */
[----:B---3--:R-:W-:Y:S04]  /*9f220*/  STL.64 [R1+0x69f8], R6 ;  /* 0x0069f80601007387 */ /* 0x008fe80000100a00 */
[----:B--2---:R0:W-:Y:S04]  /*9f230*/  STL.64 [R1+0x69f0], R4 ;  /* 0x0069f00401007387 */ /* 0x0041e80000100a00 */
[----:B0-----:R-:W2:Y:S04]  /*9f240*/  LDL.LU R4, [R1+0x640] ;  /* 0x0006400001047983 */ /* 0x001ea80000300800 */
[----:B------:R-:W2:Y:S04]  /*9f250*/  LDL.LU R5, [R1+0x644] ;  /* 0x0006440001057983 */ /* 0x000ea80000300800 */
[----:B------:R-:W3:Y:S04]  /*9f260*/  LDL.LU R6, [R1+0x648] ;  /* 0x0006480001067983 */ /* 0x000ee80000300800 */
[----:B------:R-:W3:Y:S01]  /*9f270*/  LDL.LU R7, [R1+0x64c] ;  /* 0x00064c0001077983 */ /* 0x000ee20000300800 */
[----:B----4-:R-:W-:Y:S01]  /*9f280*/  HMMA.16816.F32 R20, R12, R22, R16 ;  /* 0x000000160c14723c */ /* 0x010fe20000001810 */
[----:B------:R-:W-:-:S02]  /*9f290*/  IMAD.MOV.U32 R27, RZ, RZ, R9 ;  /* 0x000000ffff1b7224 */ /* 0x000fc400078e0009 */
        /* <DEDUP_REMOVED lines=12> */
[----:B------:R-:W-:Y:S04]  /*9f360*/  STL.64 [R1+0x700], R20 ;  /* 0x0007001401007387 */ /* 0x000fe80000100a00 */
[----:B------:R0:W-:Y:S04]  /*9f370*/  STL.64 [R1+0x708], R22 ;  /* 0x0007081601007387 */ /* 0x0001e80000100a00 */
[----:B0-----:R-:W4:Y:S02]  /*9f380*/  LDL.LU.64 R22, [R1+0x6af0] ;  /* 0x006af00001167983 */ /* 0x001f240000300a00 */
[----:B----4-:R-:W-:Y:S02]  /*9f390*/  HMMA.16816.F32 R20, R12, R22, R16 ;  /* 0x000000160c14723c */ /* 0x010fe40000001810 */
[----:B------:R-:W4:Y:S04]  /*9f3a0*/  LDL.LU.64 R18, [R1+0x6ae8] ;  /* 0x006ae80001127983 */ /* 0x000f280000300a00 */
[----:B------:R-:W4:-:S15]  /*9f3b0*/  LDL.LU.64 R16, [R1+0x6ae0] ;  /* 0x006ae00001107983 */ /* 0x000f1e0000300a00 */
[----:B------:R-:W-:-:S02]  /*9f3c0*/  NOP ;  /* 0x0000000000007918 */ /* 0x000fc40000000000 */
        /* <DEDUP_REMOVED lines=64> */
[----:B------:R-:W4:Y:S04]  /*9f7d0*/  LDL.LU R21, [R1+0x5f4] ;  /* 0x0005f40001157983 */ /* 0x000f280000300800 */
[----:B------:R-:W4:Y:S04]  /*9f7e0*/  LDL.LU R22, [R1+0x5f8] ;  /* 0x0005f80001167983 */ /* 0x000f280000300800 */
[----:B------:R-:W4:Y:S04]  /*9f7f0*/  LDL.LU R23, [R1+0x5fc] ;  /* 0x0005fc0001177983 */ /* 0x000f280000300800 */
[----:B0-----:R-:W3:Y:S01]  /*9f800*/  LDL R18, [R1+0x1d8] ;  /* 0x0001d80001127983 */ /* 0x001ee20000100800 */
[----:B--2---:R-:W-:Y:S01]  /*9f810*/  HMMA.16816.F32 R24, R12, R26, R4 ;  /* 0x0000001a0c18723c */ /* 0x004fe20000001804 */
[----:B------:R-:W-:-:S05]  /*9f820*/  IMAD.MOV.U32 R19, RZ, RZ, R29 ;  /* 0x000000ffff137224 */ /* 0x000fca00078e001d */
[----:B---3--:R-:W-:Y:S04]  /*9f830*/  STL.64 [R1+0x6970], R18 ;  /* 0x0069701201007387 */ /* 0x008fe80000100a00 */
[----:B------:R-:W2:Y:S04]  /*9f840*/  LDL.LU.64 R6, [R1+0x6a10] ;  /* 0x006a100001067983 */ /* 0x000ea80000300a00 */
[----:B------:R-:W2:Y:S09]  /*9f850*/  LDL.LU.64 R4, [R1+0x6a08] ;  /* 0x006a080001047983 */ /* 0x000eb20000300a00 */
        /* <DEDUP_REMOVED lines=17> */
[----:B------:R-:W3:Y:S01]  /*9f970*/  LDL.LU.64 R24, [R1+0x69c8] ;  /* 0x0069c80001187983 */ /* 0x000ee20000300a00 */
[----:B------:R-:W-:-:S02]  /*9f980*/  IMAD.MOV.U32 R18, RZ, RZ, R28 ;  /* 0x000000ffff127224 */ /* 0x000fc400078e001c */
[----:B------:R-:W-:-:S07]  /*9f990*/  IMAD.MOV.U32 R19, RZ, RZ, R3 ;  /* 0x000000ffff137224 */ /* 0x000fce00078e0003 */
[----:B---3--:R-:W-:Y:S01]  /*9f9a0*/  HMMA.16816.F32 R16, R12, R18, R24 ;  /* 0x000000120c10723c */ /* 0x008fe20000001818 */
[----:B------:R-:W2:-:S15]  /*9f9b0*/  LDL.LU.64 R26, [R1+0x69c0] ;  /* 0x0069c000011a7983 */ /* 0x000e9e0000300a00 */
[----:B------:R-:W-:-:S07]  /*9f9c0*/  NOP ;  /* 0x0000000000007918 */ /* 0x000fce0000000000 */
[----:B------:R-:W-:Y:S04]  /*9f9d0*/  STL.64 [R1+0x620], R16 ;  /* 0x0006201001007387 */ /* 0x000fe80000100a00 */
[----:B------:R0:W-:Y:S02]  /*9f9e0*/  STL.64 [R1+0x628], R18 ;  /* 0x0006281201007387 */ /* 0x0001e40000100a00 */
[----:B0-----:R-:W-:Y:S02]  /*9f9f0*/  IMAD.MOV.U32 R18, RZ, RZ, R2 ;  /* 0x000000ffff127224 */ /* 0x001fe400078e0002 */
[----:B------:R-:W-:-:S05]  /*9fa00*/  IMAD.MOV.U32 R19, RZ, RZ, R0 ;  /* 0x000000ffff137224 */ /* 0x000fca00078e0000 */
[----:B------:R0:W-:Y:S04]  /*9fa10*/  STL.64 [R1+0x6988], R18 ;  /* 0x0069881201007387 */ /* 0x0001e80000100a00 */
[----:B------:R-:W3:Y:S04]  /*9fa20*/  LDL.LU R16, [R1+0x9b0] ;  /* 0x0009b00001107983 */ /* 0x000ee80000300800 */
[----:B------:R-:W3:Y:S04]  /*9fa30*/  LDL.LU R17, [R1+0x9b4] ;  /* 0x0009b40001117983 */ /* 0x000ee80000300800 */
[----:B0-----:R-:W3:Y:S04]  /*9fa40*/  LDL.LU R18, [R1+0x9b8] ;  /* 0x0009b80001127983 */ /* 0x001ee80000300800 */
[----:B------:R-:W3:Y:S01]  /*9fa50*/  LDL.LU R19, [R1+0x9bc] ;  /* 0x0009bc0001137983 */ /* 0x000ee20000300800 */
[----:B--2---:R-:W-:Y:S03]  /*9fa60*/  HMMA.16816.F32 R24, R12, R26, R4 ;  /* 0x0000001a0c18723c */ /* 0x004fe60000001804 */
[----:B------:R-:W3:Y:S04]  /*9fa70*/  LDL.LU.64 R6, [R1+0x69b8] ;  /* 0x0069b80001067983 */ /* 0x000ee80000300a00 */
[----:B------:R-:W2:-:S15]  /*9fa80*/  LDL.LU.64 R4, [R1+0x69b0] ;  /* 0x0069b00001047983 */ /* 0x000e9e0000300a00 */
[----:B------:R-:W-:-:S01]  /*9fa90*/  NOP ;  /* 0x0000000000007918 */ /* 0x000fc20000000000 */
[----:B------:R-:W-:Y:S04]  /*9faa0*/  STL.64 [R1+0x610], R24 ;  /* 0x0006101801007387 */ /* 0x000fe80000100a00 */
[----:B------:R0:W-:Y:S04]  /*9fab0*/  STL.64 [R1+0x618], R26 ;  /* 0x0006181a01007387 */ /* 0x0001e80000100a00 */
[----:B0-----:R-:W4:Y:S04]  /*9fac0*/  LDL.LU.64 R26, [R1+0x69a8] ;  /* 0x0069a800011a7983 */ /* 0x001f280000300a00 */
[----:B------:R-:W3:Y:S01]  /*9fad0*/  LDL.LU.64 R24, [R1+0x69a0] ;  /* 0x0069a00001187983 */ /* 0x000ee20000300a00 */
[----:B----4-:R-:W-:-:S15]  /*9fae0*/  HMMA.16816.F32 R8, R12, R26, R8 ;  /* 0x0000001a0c08723c */ /* 0x010fde0000001808 */
[----:B------:R-:W-:-:S08]  /*9faf0*/  NOP ;  /* 0x0000000000007918 */ /* 0x000fd00000000000 */
[----:B------:R-:W-:Y:S04]  /*9fb00*/  STL.64 [R1+0x600], R8 ;  /* 0x0006000801007387 */ /* 0x000fe80000100a00 */
[----:B------:R0:W-:Y:S04]  /*9fb10*/  STL.64 [R1+0x608], R10 ;  /* 0x0006080a01007387 */ /* 0x0001e80000100a00 */
[----:B0-----:R-:W4:Y:S04]  /*9fb20*/  LDL.LU.64 R10, [R1+0x6998] ;  /* 0x00699800010a7983 */ /* 0x001f280000300a00 */
[----:B------:R-:W2:Y:S04]  /*9fb30*/  LDL.LU R8, [R1+0x6990] ;  /* 0x0069900001087983 */ /* 0x000ea80000300800 */
[----:B------:R0:W-:Y:S04]  /*9fb40*/  STL.64 [R1+0x6868], R26 ;  /* 0x0068681a01007387 */ /* 0x0001e80000100a00 */
[----:B---3--:R1:W-:Y:S04]  /*9fb50*/  STL.64 [R1+0x6860], R24 ;  /* 0x0068601801007387 */ /* 0x0083e80000100a00 */
[----:B0-----:R-:W3:Y:S01]  /*9fb60*/  LDL.LU.64 R26, [R1+0x1a8] ;  /* 0x0001a800011a7983 */ /* 0x001ee20000300a00 */
[----:B------:R-:W0:Y:S03]  /*9fb70*/  S2R R0, SR_TID.X ;  /* 0x0000000000007919 */ /* 0x000e260000002100 */
[----:B---3--:R3:W-:Y:S04]  /*9fb80*/  STL.64 [R1+0x6968], R26 ;  /* 0x0069681a01007387 */ /* 0x0087e80000100a00 */
[----:B-1----:R-:W2:Y:S04]  /*9fb90*/  LDL.LU R24, [R1+0x5e0] ;  /* 0x0005e00001187983 */ /* 0x002ea80000300800 */
[----:B------:R-:W2:Y:S04]  /*9fba0*/  LDL.LU R25, [R1+0x5e4] ;  /* 0x0005e40001197983 */ /* 0x000ea80000300800 */
[----:B---3--:R-:W3:Y:S04]  /*9fbb0*/  LDL.LU R26, [R1+0x5e8] ;  /* 0x0005e800011a7983 */ /* 0x008ee80000300800 */
[----:B------:R-:W3:Y:S01]  /*9fbc0*/  LDL.LU R27, [R1+0x5ec] ;  /* 0x0005ec00011b7983 */ /* 0x000ee20000300800 */
[----:B----4-:R-:W-:Y:S01]  /*9fbd0*/  HMMA.16816.F32 R20, R12, R10, R20 ;  /* 0x0000000a0c14723c */ /* 0x010fe20000001814 */
[----:B0-----:R-:W-:-:S05]  /*9fbe0*/  LOP3.LUT R28, R0, 0x7, RZ, 0xc0, !PT ;  /* 0x00000007001c7812 */ /* 0x001fca00078ec0ff */
[----:B------:R-:W-:Y:S02]  /*9fbf0*/  IMAD R29, R28, 0x90, RZ ;  /* 0x000000901c1d7824 */ /* 0x000fe400078e02ff */
[C---:B------:R-:W-:Y:S02]  /*9fc00*/  IMAD.SHL.U32 R28, R0.reuse, 0x40, RZ ;  /* 0x00000040001c7824 */ /* 0x040fe400078e00ff */
[----:B------:R-:W-:-:S05]  /*9fc10*/  IMAD.SHL.U32 R0, R0, 0x2, RZ ;  /* 0x0000000200007824 */ /* 0x000fca00078e00ff */
[----:B------:R-:W-:-:S04]  /*9fc20*/  LOP3.LUT R0, R29, 0x10, R0, 0x78, !PT ;  /* 0x000000101d007812 */ /* 0x000fc800078e7800 */
[----:B------:R-:W-:-:S04]  /*9fc30*/  LOP3.LUT R0, R0, 0x400, R28, 0xf8, !PT ;  /* 0x0000040000007812 */ /* 0x000fc800078ef81c */
[----:B------:R-:W-:Y:S01]  /*9fc40*/  LOP3.LUT R0, R0, 0x60, RZ, 0x3c, !PT ;  /* 0x0000006000007812 */ /* 0x000fe200078e3cff */
[C---:B------:R-:W-:Y:S01]  /*9fc50*/  HMMA.16816.F32 R16, R12.reuse, R6, R16 ;  /* 0x000000060c10723c */ /* 0x040fe20000001810 */
[----:B---3--:R-:W-:Y:S04]  /*9fc60*/  STL.64 [R1+0x6980], R26 ;  /* 0x0069801a01007387 */ /* 0x008fe80000100a00 */
[----:B--2---:R0:W-:Y:S04]  /*9fc70*/  STL.64 [R1+0x6978], R24 ;  /* 0x0069781801007387 */ /* 0x0041e80000100a00 */
[----:B0-----:R-:W2:Y:S04]  /*9fc80*/  LDL.LU R24, [R1+0x9a0] ;  /* 0x0009a00001187983 */ /* 0x001ea80000300800 */
[----:B------:R-:W2:Y:S04]  /*9fc90*/  LDL.LU R25, [R1+0x9a4] ;  /* 0x0009a40001197983 */ /* 0x000ea80000300800 */
[----:B------:R-:W2:Y:S04]  /*9fca0*/  LDL.LU R26, [R1+0x9a8] ;  /* 0x0009a800011a7983 */ /* 0x000ea80000300800 */
[----:B------:R-:W2:Y:S04]  /*9fcb0*/  LDL.LU R27, [R1+0x9ac] ;  /* 0x0009ac00011b7983 */ /* 0x000ea80000300800 */
[----:B------:R-:W-:Y:S04]  /*9fcc0*/  STL.64 [R1+0x5f0], R20 ;  /* 0x0005f01401007387 */ /* 0x000fe80000100a00 */
[----:B------:R-:W-:Y:S04]  /*9fcd0*/  STL.64 [R1+0x5f8], R22 ;  /* 0x0005f81601007387 */ /* 0x000fe80000100a00 */
[----:B------:R-:W0:Y:S04]  /*9fce0*/  LDSM.16.MT88.4 R20, [R0+UR4+0x21800] ;  /* 0x021800040014783b */ /* 0x000e280008004200 */
[----:B------:R-:W-:Y:S04]  /*9fcf0*/  STL.64 [R1+0x6858], R10 ;  /* 0x0068580a01007387 */ /* 0x000fe80000100a00 */
[----:B------:R1:W-:Y:S04]  /*9fd00*/  STL [R1+0x6850], R8 ;  /* 0x0068500801007387 */ /* 0x0003e80000100800 */
[----:B-1----:R-:W3:Y:S04]  /*9fd10*/  LDL.LU R8, [R1+0x5d0] ;  /* 0x0005d00001087983 */ /* 0x002ee80000300800 */
[----:B------:R-:W3:Y:S04]  /*9fd20*/  LDL.LU R9, [R1+0x5d4] ;  /* 0x0005d40001097983 */ /* 0x000ee80000300800 */
[----:B------:R-:W3:Y:S04]  /*9fd30*/  LDL.LU R10, [R1+0x5d8] ;  /* 0x0005d800010a7983 */ /* 0x000ee80000300800 */
[----:B------:R-:W3:Y:S04]  /*9fd40*/  LDL.LU R11, [R1+0x5dc] ;  /* 0x0005dc00010b7983 */ /* 0x000ee80000300800 */
[----:B0-----:R-:W-:Y:S04]  /*9fd50*/  STL [R1+0x6764], R20 ;  /* 0x0067641401007387 */ /* 0x001fe80000100800 */
[----:B------:R-:W-:Y:S04]  /*9fd60*/  STL [R1+0x6760], R21 ;  /* 0x0067601501007387 */ /* 0x000fe80000100800 */
[----:B------:R-:W-:Y:S04]  /*9fd70*/  STL [R1+0x675c], R22 ;  /* 0x00675c1601007387 */ /* 0x000fe80000100800 */
[----:B------:R0:W-:Y:S04]  /*9fd80*/  STL [R1+0x6758], R23 ;  /* 0x0067581701007387 */ /* 0x0001e80000100800 */
[----:B0-----:R-:W4:Y:S04]  /*9fd90*/  LDL.LU.64 R22, [R1+0x198] ;  /* 0x0001980001167983 */ /* 0x001f280000300a00 */
[----:B------:R-:W-:Y:S04]  /*9fda0*/  STL.64 [R1+0x9b0], R16 ;  /* 0x0009b01001007387 */ /* 0x000fe80000100a00 */
[----:B------:R0:W-:Y:S04]  /*9fdb0*/  STL.64 [R1+0x9b8], R18 ;  /* 0x0009b81201007387 */ /* 0x0001e80000100a00 */
[----:B0-----:R-:W2:Y:S04]  /*9fdc0*/  LDL.LU.64 R18, [R1+0x6988] ;  /* 0x0069880001127983 */ /* 0x001ea80000300a00 */
[----:B------:R-:W-:Y:S04]  /*9fdd0*/  STL.64 [R1+0x6848], R6 ;  /* 0x0068480601007387 */ /* 0x000fe80000100a00 */
[----:B------:R0:W-:Y:S04]  /*9fde0*/  STL.64 [R1+0x6840], R4 ;  /* 0x0068400401007387 */ /* 0x0001e80000100a00 */
[----:B0-----:R-:W4:Y:S04]  /*9fdf0*/  LDL.LU R4, [R1+0x5c0] ;  /* 0x0005c00001047983 */ /* 0x001f280000300800 */
[----:B------:R-:W4:Y:S04]  /*9fe00*/  LDL.LU R5, [R1+0x5c4] ;  /* 0x0005c40001057983 */ /* 0x000f280000300800 */
[----:B------:R-:W4:Y:S04]  /*9fe10*/  LDL.LU R6, [R1+0x5c8] ;  /* 0x0005c80001067983 */ /* 0x000f280000300800 */
[----:B------:R-:W4:Y:S01]  /*9fe20*/  LDL.LU R7, [R1+0x5cc] ;  /* 0x0005cc0001077983 */ /* 0x000f220000300800 */
        /* <DEDUP_REMOVED lines=8> */
[----:B------:R-:W3:Y:S04]  /*9feb0*/  LDL.LU.64 R26, [R1+0x6968] ;  /* 0x00696800011a7983 */ /* 0x000ee80000300a00 */
[----:B------:R-:W3:Y:S04]  /*9fec0*/  LDL.LU.64 R18, [R1+0x6960] ;  /* 0x0069600001127983 */ /* 0x000ee80000300a00 */
[----:B------:R-:W3:-:S13]  /*9fed0*/  LDL.LU.64 R16, [R1+0x6958] ;  /* 0x0069580001107983 */ /* 0x000eda0000300a00 */
[----:B------:R-:W-:Y:S04]  /*9fee0*/  STL.64 [R1+0x5e0], R12 ;  /* 0x0005e00c01007387 */ /* 0x000fe80000100a00 */
[----:B------:R-:W-:Y:S01]  /*9fef0*/  STL.64 [R1+0x5e8], R14 ;  /* 0x0005e80e01007387 */ /* 0x000fe20000100a00 */
[C---:B---3--:R-:W-:Y:S06]  /*9ff00*/  HMMA.16816.F32 R8, R16.reuse, R26, R8 ;  /* 0x0000001a1008723c */ /* 0x048fec0000001808 */
[----:B----4-:R-:W-:Y:S01]  /*9ff10*/  HMMA.16816.F32 R4, R16, R22, R4 ;  /* 0x000000161004723c */ /* 0x010fe20000001804 */
[----:B------:R-:W-:-:S02]  /*9ff20*/  IMAD.MOV.U32 R28, RZ, RZ, R27 ;  /* 0x000000ffff1c7224 */ /* 0x000fc400078e001b */
[----:B------:R-:W-:-:S14]  /*9ff30*/  IMAD.MOV.U32 R0, RZ, RZ, R26 ;  /* 0x000000ffff007224 */ /* 0x000fdc00078e001a */
        /* <DEDUP_REMOVED lines=15> */
[----:B----4-:R0:W-:Y:S04]  /*a0030*/  STL.64 [R1+0x6928], R14 ;  /* 0x0069280e01007387 */ /* 0x0101e80000100a00 */
[----:B---3--:R-:W-:Y:S04]  /*a0040*/  STL.64 [R1+0x6920], R12 ;  /* 0x0069200c01007387 */ /* 0x008fe80000100a00 */
[----:B0-----:R-:W3:Y:S04]  /*a0050*/  LDL.LU.64 R14, [R1+0x148] ;  /* 0x00014800010e7983 */ /* 0x001ee80000300a00 */
[----:B---3--:R0:W-:Y:S04]  /*a0060*/  STL.64 [R1+0x6930], R14 ;  /* 0x0069300e01007387 */ /* 0x0081e80000100a00 */
[----:B0-----:R-:W3:Y:S04]  /*a0070*/  LDL.LU.64 R14, [R1+0x158] ;  /* 0x00015800010e7983 */ /* 0x001ee80000300a00 */
[----:B---3--:R0:W-:Y:S04]  /*a0080*/  STL.64 [R1+0x6940], R14 ;  /* 0x0069400e01007387 */ /* 0x0081e80000100a00 */
[----:B------:R-:W3:Y:S04]  /*a0090*/  LDL.LU R12, [R1+0x590] ;  /* 0x00059000010c7983 */ /* 0x000ee80000300800 */
[----:B------:R-:W3:Y:S04]  /*a00a0*/  LDL.LU R13, [R1+0x594] ;  /* 0x00059400010d7983 */ /* 0x000ee80000300800 */
[----:B0-----:R-:W4:Y:S04]  /*a00b0*/  LDL.LU R14, [R1+0x598] ;  /* 0x00059800010e7983 */ /* 0x001f280000300800 */
[----:B------:R-:W4:Y:S01]  /*a00c0*/  LDL.LU R15, [R1+0x59c] ;  /* 0x00059c00010f7983 */ /* 0x000f220000300800 */
[----:B--2---:R-:W-:Y:S03]  /*a00d0*/  HMMA.16816.F32 R8, R16, R26, R8 ;  /* 0x0000001a1008723c */ /* 0x004fe60000001808 */
[----:B----4-:R0:W-:Y:S04]  /*a00e0*/  STL.64 [R1+0x6950], R14 ;  /* 0x0069500e01007387 */ /* 0x0101e80000100a00 */
[----:B---3--:R-:W-:Y:S04]  /*a00f0*/  STL.64 [R1+0x6948], R12 ;  /* 0x0069480c01007387 */ /* 0x008fe80000100a00 */
[----:B0-----:R-:W2:Y:S04]  /*a0100*/  LDL.LU.64 R14, [R1+0x178] ;  /* 0x00017800010e7983 */ /* 0x001ea80000300a00 */
[----:B------:R-:W3:Y:S01]  /*a0110*/  LDL.LU.64 R6, [R1+0x138] ;  /* 0x0001380001067983 */ /* 0x000ee20000300a00 */
[----:B------:R-:W-:-:S02]  /*a0120*/  IMAD.MOV.U32 R29, RZ, RZ, R23 ;  /* 0x000000ffff1d7224 */ /* 0x000fc400078e0017 */
[----:B------:R-:W-:Y:S02]  /*a0130*/  IMAD.MOV.U32 R3, RZ, RZ, R22 ;  /* 0x000000ffff037224 */ /* 0x000fe400078e0016 */
[----:B------:R-:W-:Y:S02]  /*a0140*/  IMAD.MOV.U32 R2, RZ, RZ, R27 ;  /* 0x000000ffff027224 */ /* 0x000fe400078e001b */
[----:B------:R-:W-:Y:S01]  /*a0150*/  IMAD.MOV.U32 R23, RZ, RZ, R26 ;  /* 0x000000ffff177224 */ /* 0x000fe200078e001a */
[----:B---3--:R0:W-:Y:S04]  /*a0160*/  STL.64 [R1+0x6938], R6 ;  /* 0x0069380601007387 */ /* 0x0081e80000100a00 */
[----:B------:R-:W3:Y:S04]  /*a0170*/  LDL.LU R4, [R1+0x580] ;  /* 0x0005800001047983 */ /* 0x000ee80000300800 */
[----:B------:R-:W3:Y:S04]  /*a0180*/  LDL.LU R5, [R1+0x584] ;  /* 0x0005840001057983 */ /* 0x000ee80000300800 */
[----:B0-----:R-:W3:Y:S04]  /*a0190*/  LDL.LU R6, [R1+0x588] ;  /* 0x0005880001067983 */ /* 0x001ee80000300800 */
[----:B------:R-:W3:Y:S04]  /*a01a0*/  LDL.LU R7, [R1+0x58c] ;  /* 0x00058c0001077983 */ /* 0x000ee80000300800 */
[----:B------:R-:W-:Y:S04]  /*a01b0*/  STL [R1+0x6774], R29 ;  /* 0x0067741d01007387 */ /* 0x000fe80000100800 */
[----:B------:R-:W-:Y:S04]  /*a01c0*/  STL [R1+0x6770], R3 ;  /* 0x0067700301007387 */ /* 0x000fe80000100800 */
[----:B------:R0:W-:Y:S04]  /*a01d0*/  STL.64 [R1+0x5b0], R8 ;  /* 0x0005b00801007387 */ /* 0x0001e80000100a00 */
[----:B------:R1:W-:Y:S04]  /*a01e0*/  STL.64 [R1+0x5b8], R10 ;  /* 0x0005b80a01007387 */ /* 0x0003e80000100a00 */
[----:B0-----:R-:W4:Y:S04]  /*a01f0*/  LDL.LU R8, [R1+0x550] ;  /* 0x0005500001087983 */ /* 0x001f280000300800 */
[----:B------:R-:W4:Y:S04]  /*a0200*/  LDL.LU R9, [R1+0x554] ;  /* 0x0005540001097983 */ /* 0x000f280000300800 */
[----:B-1----:R-:W4:Y:S04]  /*a0210*/  LDL.LU R10, [R1+0x558] ;  /* 0x00055800010a7983 */ /* 0x002f280000300800 */
[----:B------:R-:W4:Y:S04]  /*a0220*/  LDL.LU R11, [R1+0x55c] ;  /* 0x00055c00010b7983 */ /* 0x000f280000300800 */
[----:B------:R-:W4:Y:S04]  /*a0230*/  LDL.LU.64 R26, [R1+0x128] ;  /* 0x00012800011a7983 */ /* 0x000f280000300a00 */
[----:B------:R-:W-:Y:S04]  /*a0240*/  STL [R1+0x677c], R2 ;  /* 0x00677c0201007387 */ /* 0x000fe80000100800 */
[----:B------:R0:W-:Y:S04]  /*a0250*/  STL [R1+0x6778], R23 ;  /* 0x0067781701007387 */ /* 0x0001e80000100800 */
[----:B------:R-:W2:Y:S04]  /*a0260*/  LDL.LU R20, [R1+0x5a0] ;  /* 0x0005a00001147983 */ /* 0x000ea80000300800 */
[----:B------:R-:W2:Y:S04]  /*a0270*/  LDL.LU R21, [R1+0x5a4] ;  /* 0x0005a40001157983 */ /* 0x000ea80000300800 */
[----:B------:R-:W2:Y:S04]  /*a0280*/  LDL.LU R22, [R1+0x5a8] ;  /* 0x0005a80001167983 */ /* 0x000ea80000300800 */
[----:B0-----:R-:W2:Y:S02]  /*a0290*/  LDL.LU R23, [R1+0x5ac] ;  /* 0x0005ac0001177983 */ /* 0x001ea40000300800 */
[----:B--2---:R-:W-:-:S15]  /*a02a0*/  HMMA.16816.F32 R20, R16, R14, R20 ;  /* 0x0000000e1014723c */ /* 0x004fde0000001814 */
[----:B------:R-:W-:-:S08]  /*a02b0*/  NOP ;  /* 0x0000000000007918 */ /* 0x000fd00000000000 */
[----:B------:R0:W-:Y:S04]  /*a02c0*/  STL.64 [R1+0x5a0], R20 ;  /* 0x0005a01401007387 */ /* 0x0001e80000100a00 */
[----:B------:R1:W-:Y:S01]  /*a02d0*/  STL.64 [R1+0x5a8], R22 ;  /* 0x0005a81601007387 */ /* 0x0003e20000100a00 */
[----:B0-----:R-:W-:Y:S02]  /*a02e0*/  IMAD.MOV.U32 R21, RZ, RZ, R14 ;  /* 0x000000ffff157224 */ /* 0x001fe400078e000e */
[----:B-1----:R-:W-:Y:S02]  /*a02f0*/  IMAD.MOV.U32 R22, RZ, RZ, R15 ;  /* 0x000000ffff167224 */ /* 0x002fe400078e000f */
[----:B------:R-:W2:Y:S04]  /*a0300*/  LDL.LU.64 R14, [R1+0x6950] ;  /* 0x00695000010e7983 */ /* 0x000ea80000300a00 */
[----:B------:R-:W2:Y:S04]  /*a0310*/  LDL.LU.64 R12, [R1+0x6948] ;  /* 0x00694800010c7983 */ /* 0x000ea80000300a00 */
[----:B------:R0:W-:Y:S04]  /*a0320*/  STL [R1+0x6784], R22 ;  /* 0x0067841601007387 */ /* 0x0001e80000100800 */
[----:B------:R-:W-:Y:S04]  /*a0330*/  STL [R1+0x6780], R21 ;  /* 0x0067801501007387 */ /* 0x000fe80000100800 */
[----:B0-----:R-:W2:Y:S02]  /*a0340*/  LDL.LU.64 R22, [R1+0x168] ;  /* 0x0001680001167983 */ /* 0x001ea40000300a00 */
[----:B--2---:R-:W-:-:S15]  /*a0350*/  HMMA.16816.F32 R12, R16, R22, R12 ;  /* 0x00000016100c723c */ /* 0x004fde000000180c */
[----:B------:R-:W-:-:S08]  /*a0360*/  NOP ;  /* 0x0000000000007918 */ /* 0x000fd00000000000 */
[----:B------:R-:W-:Y:S04]  /*a0370*/  STL.64 [R1+0x590], R12 ;  /* 0x0005900c01007387 */ /* 0x000fe80000100a00 */
[----:B------:R0:W-:Y:S04]  /*a0380*/  STL.64 [R1+0x598], R14 ;  /* 0x0005980e01007387 */ /* 0x0001e80000100a00 */
[----:B0-----:R-:W3:Y:S01]  /*a0390*/  LDL.LU.64 R14, [R1+0x6940] ;  /* 0x00694000010e7983 */ /* 0x001ee20000300a00 */
[----:B------:R-:W-:Y:S02]  /*a03a0*/  IMAD.MOV.U32 R20, RZ, RZ, R23 ;  /* 0x000000ffff147224 */ /* 0x000fe400078e0017 */
[----:B------:R-:W-:-:S03]  /*a03b0*/  IMAD.MOV.U32 R0, RZ, RZ, R22 ;  /* 0x000000ffff007224 */ /* 0x000fc600078e0016 */
[----:B------:R0:W-:Y:S04]  /*a03c0*/  STL [R1+0x678c], R20 ;  /* 0x00678c1401007387 */ /* 0x0001e80000100800 */
[----:B0-----:R-:W2:Y:S04]  /*a03d0*/  LDL.LU R20, [R1+0x570] ;  /* 0x0005700001147983 */ /* 0x001ea80000300800 */
[----:B------:R-:W2:Y:S04]  /*a03e0*/  LDL.LU R21, [R1+0x574] ;  /* 0x0005740001157983 */ /* 0x000ea80000300800 */
[----:B------:R-:W2:Y:S04]  /*a03f0*/  LDL.LU R22, [R1+0x578] ;  /* 0x0005780001167983 */ /* 0x000ea80000300800 */
[----:B------:R-:W2:Y:S04]  /*a0400*/  LDL.LU R23, [R1+0x57c] ;  /* 0x00057c0001177983 */ /* 0x000ea80000300800 */
[----:B------:R-:W-:Y:S01]  /*a0410*/  STL [R1+0x6788], R0 ;  /* 0x0067880001007387 */ /* 0x000fe20000100800 */
[----:B---3--:R-:W-:Y:S06]  /*a0420*/  HMMA.16816.F32 R4, R16, R14, R4 ;  /* 0x0000000e1004723c */ /* 0x008fec0000001804 */
[----:B------:R-:W-:-:S02]  /*a0430*/  IMAD.MOV.U32 R3, RZ, RZ, R14 ;  /* 0x000000ffff037224 */ /* 0x000fc400078e000e */
[----:B------:R-:W-:-:S15]  /*a0440*/  IMAD.MOV.U32 R28, RZ, RZ, R15 ;  /* 0x000000ffff1c7224 */ /* 0x000fde00078e000f */
[----:B------:R-:W-:Y:S04]  /*a0450*/  STL.64 [R1+0x580], R4 ;  /* 0x0005800401007387 */ /* 0x000fe80000100a00 */
[----:B------:R0:W-:Y:S04]  /*a0460*/  STL.64 [R1+0x588], R6 ;  /* 0x0005880601007387 */ /* 0x0001e80000100a00 */
[----:B0-----:R-:W3:Y:S04]  /*a0470*/  LDL.LU.64 R6, [R1+0x6938] ;  /* 0x0069380001067983 */ /* 0x001ee80000300a00 */
[----:B------:R-:W2:Y:S04]  /*a0480*/  LDL.LU.64 R14, [R1+0x6930] ;  /* 0x00693000010e7983 */ /* 0x000ea80000300a00 */
[----:B------:R-:W-:Y:S04]  /*a0490*/  STL [R1+0x6794], R28 ;  /* 0x0067941c01007387 */ /* 0x000fe80000100800 */
[----:B------:R-:W-:Y:S01]  /*a04a0*/  STL [R1+0x6790], R3 ;  /* 0x0067900301007387 */ /* 0x000fe20000100800 */
[----:B--2---:R-:W-:Y:S06]  /*a04b0*/  HMMA.16816.F32 R20, R16, R14, R20 ;  /* 0x0000000e1014723c */ /* 0x004fec0000001814 */
[----:B------:R-:W-:-:S15]  /*a04c0*/  IMAD.MOV.U32 R29, RZ, RZ, R15 ;  /* 0x000000ffff1d7224 */ /* 0x000fde00078e000f */
[----:B------:R-:W-:-:S02]  /*a04d0*/  NOP ;  /* 0x0000000000007918 */ /* 0x000fc40000000000 */
[----:B------:R-:W-:Y:S04]  /*a04e0*/  STL.64 [R1+0x570], R20 ;  /* 0x0005701401007387 */ /* 0x000fe80000100a00 */
[----:B------:R0:W-:Y:S02]  /*a04f0*/  STL.64 [R1+0x578], R22 ;  /* 0x0005781601007387 */ /* 0x0001e40000100a00 */
[----:B0-----:R-:W-:Y:S02]  /*a0500*/  IMAD.MOV.U32 R23, RZ, RZ, R14 ;  /* 0x000000ffff177224 */ /* 0x001fe400078e000e */
[----:B------:R-:W2:Y:S04]  /*a0510*/  LDL.LU.64 R14, [R1+0x6928] ;  /* 0x00692800010e7983 */ /* 0x000ea80000300a00 */
[----:B------:R-:W2:Y:S01]  /*a0520*/  LDL.LU.64 R12, [R1+0x6920] ;  /* 0x00692000010c7983 */ /* 0x000ea20000300a00 */
[----:B----4-:R-:W-:Y:S03]  /*a0530*/  HMMA.16816.F32 R8, R16, R26, R8 ;  /* 0x0000001a1008723c */ /* 0x010fe60000001808 */
[----:B------:R-:W-:Y:S04]  /*a0540*/  STL [R1+0x679c], R29 ;  /* 0x00679c1d01007387 */ /* 0x000fe80000100800 */
[----:B------:R-:W-:Y:S01]  /*a0550*/  STL [R1+0x6798], R23 ;  /* 0x0067981701007387 */ /* 0x000fe20000100800 */
[----:B---3--:R-:W-:-:S02]  /*a0560*/  IMAD.MOV.U32 R2, RZ, RZ, R7 ;  /* 0x000000ffff027224 */ /* 0x008fc400078e0007 */
[----:B------:R-:W-:Y:S01]  /*a0570*/  IMAD.MOV.U32 R21, RZ, RZ, R6 ;  /* 0x000000ffff157224 */ /* 0x000fe200078e0006 */
[----:B--2---:R-:W-:-:S15]  /*a0580*/  HMMA.16816.F32 R12, R16, R6, R12 ;  /* 0x00000006100c723c */ /* 0x004fde000000180c */
[----:B------:R-:W-:-:S08]  /*a0590*/  NOP ;  /* 0x0000000000007918 */ /* 0x000fd00000000000 */
        /* <DEDUP_REMOVED lines=9> */
[----:B------:R0:W-:Y:S04]  /*a0630*/  STL.64 [R1+0x550], R8 ;  /* 0x0005500801007387 */ /* 0x0001e80000100a00 */
[----:B------:R1:W-:Y:S04]  /*a0640*/  STL.64 [R1+0x558], R10 ;  /* 0x0005580a01007387 */ /* 0x0003e80000100a00 */
[----:B0-----:R-:W3:Y:S04]  /*a0650*/  LDL.LU R8, [R1+0x4f0] ;  /* 0x0004f00001087983 */ /* 0x001ee80000300800 */
[----:B------:R-:W3:Y:S04]  /*a0660*/  LDL.LU R9, [R1+0x4f4] ;  /* 0x0004f40001097983 */ /* 0x000ee80000300800 */
[----:B-1----:R-:W4:Y:S04]  /*a0670*/  LDL.LU R10, [R1+0x4f8] ;  /* 0x0004f800010a7983 */ /* 0x002f280000300800 */
[----:B------:R-:W4:Y:S04]  /*a0680*/  LDL.LU R11, [R1+0x4fc] ;  /* 0x0004fc00010b7983 */ /* 0x000f280000300800 */
        /* <DEDUP_REMOVED lines=8> */
[----:B0-----:R-:W3:Y:S04]  /*a0710*/  LDL.LU.64 R10, [R1+0xe8] ;  /* 0x0000e800010a7983 */ /* 0x001ee80000300a00 */
[----:B---3--:R0:W-:Y:S04]  /*a0720*/  STL.64 [R1+0x6910], R10 ;  /* 0x0069100a01007387 */ /* 0x0081e80000100a00 */
[----:B0-----:R-:W3:Y:S01]  /*a0730*/  LDL.LU.64 R10, [R1+0xf8] ;  /* 0x0000f800010a7983 */ /* 0x001ee20000300a00 */
[----:B------:R-:W-:-:S02]  /*a0740*/  IMAD.MOV.U32 R0, RZ, RZ, R26 ;  /* 0x000000ffff007224 */ /* 0x000fc400078e001a */
[----:B------:R-:W-:Y:S01]  /*a0750*/  IMAD.MOV.U32 R22, RZ, RZ, R27 ;  /* 0x000000ffff167224 */ /* 0x000fe200078e001b */
[----:B--2---:R-:W-:Y:S01]  /*a0760*/  HMMA.16816.F32 R12, R16, R6, R12 ;  /* 0x00000006100c723c */ /* 0x004fe2000000180c */
[----:B---3--:R0:W-:Y:S04]  /*a0770*/  STL.64 [R1+0x6918], R10 ;  /* 0x0069180a01007387 */ /* 0x0081e80000100a00 */
[----:B0-----:R-:W2:Y:S04]  /*a0780*/  LDL.LU.64 R10, [R1+0x108] ;  /* 0x00010800010a7983 */ /* 0x001ea80000300a00 */
[----:B------:R-:W3:Y:S01]  /*a0790*/  LDL.LU.64 R26, [R1+0xc8] ;  /* 0x0000c800011a7983 */ /* 0x000ee20000300a00 */
[----:B------:R-:W-:-:S02]  /*a07a0*/  IMAD.MOV.U32 R20, RZ, RZ, R7 ;  /* 0x000000ffff147224 */ /* 0x000fc400078e0007 */
        /* <DEDUP_REMOVED lines=15> */
[----:B------:R0:W-:Y:S04]  /*a08a0*/  STL [R1+0x67b4], R20 ;  /* 0x0067b41401007387 */ /* 0x0001e80000100800 */
[----:B0-----:R-:W3:Y:S04]  /*a08b0*/  LDL.LU R20, [R1+0x530] ;  /* 0x0005300001147983 */ /* 0x001ee80000300800 */
[----:B------:R-:W3:Y:S04]  /*a08c0*/  LDL.LU R21, [R1+0x534] ;  /* 0x0005340001157983 */ /* 0x000ee80000300800 */
[----:B------:R-:W3:Y:S04]  /*a08d0*/  LDL.LU R22, [R1+0x538] ;  /* 0x0005380001167983 */ /* 0x000ee80000300800 */
[----:B------:R-:W3:Y:S04]  /*a08e0*/  LDL.LU R23, [R1+0x53c] ;  /* 0x00053c0001177983 */ /* 0x000ee80000300800 */
[----:B------:R-:W-:Y:S01]  /*a08f0*/  STL [R1+0x67b0], R3 ;  /* 0x0067b00301007387 */ /* 0x000fe20000100800 */
[----:B--2---:R-:W-:Y:S01]  /*a0900*/  IMAD.MOV.U32 R28, RZ, RZ, R11 ;  /* 0x000000ffff1c7224 */ /* 0x004fe200078e000b */
[----:B---3--:R-:W-:-:S15]  /*a0910*/  HMMA.16816.F32 R20, R16, R10, R20 ;  /* 0x0000000a1014723c */ /* 0x008fde0000001814 */
[----:B------:R-:W-:-:S08]  /*a0920*/  NOP ;  /* 0x0000000000007918 */ /* 0x000fd00000000000 */
[----:B------:R-:W-:Y:S04]  /*a0930*/  STL.64 [R1+0x530], R20 ;  /* 0x0005301401007387 */ /* 0x000fe80000100a00 */
[----:B------:R0:W-:Y:S02]  /*a0940*/  STL.64 [R1+0x538], R22 ;  /* 0x0005381601007387 */ /* 0x0001e40000100a00 */
[----:B0-----:R-:W-:Y:S02]  /*a0950*/  IMAD.MOV.U32 R23, RZ, RZ, R10 ;  /* 0x000000ffff177224 */ /* 0x001fe400078e000a */
[----:B------:R-:W2:Y:S04]  /*a0960*/  LDL.LU.64 R10, [R1+0x6918] ;  /* 0x00691800010a7983 */ /* 0x000ea80000300a00 */
[----:B------:R-:W-:Y:S04]  /*a0970*/  STL [R1+0x67bc], R28 ;  /* 0x0067bc1c01007387 */ /* 0x000fe80000100800 */
[----:B------:R0:W-:Y:S04]  /*a0980*/  STL [R1+0x67b8], R23 ;  /* 0x0067b81701007387 */ /* 0x0001e80000100800 */
[----:B------:R-:W2:Y:S04]  /*a0990*/  LDL.LU R20, [R1+0x520] ;  /* 0x0005200001147983 */ /* 0x000ea80000300800 */
[----:B------:R-:W2:Y:S04]  /*a09a0*/  LDL.LU R21, [R1+0x524] ;  /* 0x0005240001157983 */ /* 0x000ea80000300800 */
[----:B------:R-:W2:Y:S04]  /*a09b0*/  LDL.LU R22, [R1+0x528] ;  /* 0x0005280001167983 */ /* 0x000ea80000300800 */
[----:B0-----:R-:W2:Y:S02]  /*a09c0*/  LDL.LU R23, [R1+0x52c] ;  /* 0x00052c0001177983 */ /* 0x001ea40000300800 */
[----:B--2---:R-:W-:Y:S06]  /*a09d0*/  HMMA.16816.F32 R20, R16, R10, R20 ;  /* 0x0000000a1014723c */ /* 0x004fec0000001814 */
[----:B------:R-:W-:-:S15]  /*a09e0*/  IMAD.MOV.U32 R29, RZ, RZ, R11 ;  /* 0x000000ffff1d7224 */ /* 0x000fde00078e000b */
[----:B------:R-:W-:-:S02]  /*a09f0*/  NOP ;  /* 0x0000000000007918 */ /* 0x000fc40000000000 */
[----:B------:R0:W-:Y:S04]  /*a0a00*/  STL.64 [R1+0x520], R20 ;  /* 0x0005201401007387 */ /* 0x0001e80000100a00 */
[----:B------:R1:W-:Y:S01]  /*a0a10*/  STL.64 [R1+0x528], R22 ;  /* 0x0005281601007387 */ /* 0x0003e20000100a00 */
[----:B0-----:R-:W-:-:S03]  /*a0a20*/  IMAD.MOV.U32 R21, RZ, RZ, R10 ;  /* 0x000000ffff157224 */ /* 0x001fc600078e000a */
[----:B------:R-:W2:Y:S04]  /*a0a30*/  LDL.LU.64 R10, [R1+0x6910] ;  /* 0x00691000010a7983 */ /* 0x000ea80000300a00 */
[----:B------:R-:W-:Y:S04]  /*a0a40*/  STL [R1+0x67c4], R29 ;  /* 0x0067c41d01007387 */ /* 0x000fe80000100800 */
[----:B------:R-:W-:Y:S04]  /*a0a50*/  STL [R1+0x67c0], R21 ;  /* 0x0067c01501007387 */ /* 0x000fe80000100800 */
[----:B-1----:R-:W3:Y:S01]  /*a0a60*/  LDL.LU.64 R22, [R1+0xd8] ;  /* 0x0000d80001167983 */ /* 0x002ee20000300a00 */
[----:B--2---:R-:W-:Y:S06]  /*a0a70*/  HMMA.16816.F32 R24, R16, R10, R24 ;  /* 0x0000000a1018723c */ /* 0x004fec0000001818 */
[----:B------:R-:W-:-:S02]  /*a0a80*/  IMAD.MOV.U32 R0, RZ, RZ, R10 ;  /* 0x000000ffff007224 */ /* 0x000fc400078e000a */
[----:B------:R-:W-:-:S15]  /*a0a90*/  IMAD.MOV.U32 R2, RZ, RZ, R11 ;  /* 0x000000ffff027224 */ /* 0x000fde00078e000b */
[----:B------:R-:W-:Y:S04]  /*a0aa0*/  STL.64 [R1+0x510], R24 ;  /* 0x0005101801007387 */ /* 0x000fe80000100a00 */
[----:B------:R0:W-:Y:S04]  /*a0ab0*/  STL.64 [R1+0x518], R26 ;  /* 0x0005181a01007387 */ /* 0x0001e80000100a00 */
[----:B0-----:R-:W2:Y:S04]  /*a0ac0*/  LDL.LU.64 R26, [R1+0x6908] ;  /* 0x00690800011a7983 */ /* 0x001ea80000300a00 */
[----:B------:R-:W3:Y:S04]  /*a0ad0*/  LDL.LU.64 R10, [R1+0x6900] ;  /* 0x00690000010a7983 */ /* 0x000ee80000300a00 */
[----:B------:R-:W3:Y:S04]  /*a0ae0*/  LDL.LU.64 R8, [R1+0x68f8] ;  /* 0x0068f80001087983 */ /* 0x000ee80000300a00 */
[----:B------:R-:W-:Y:S04]  /*a0af0*/  STL [R1+0x67cc], R2 ;  /* 0x0067cc0201007387 */ /* 0x000fe80000100800 */
[----:B------:R-:W-:Y:S01]  /*a0b00*/  STL [R1+0x67c8], R0 ;  /* 0x0067c80001007387 */ /* 0x000fe20000100800 */
[----:B---3--:R-:W-:-:S15]  /*a0b10*/  HMMA.16816.F32 R8, R16, R22, R8 ;  /* 0x000000161008723c */ /* 0x008fde0000001808 */
[----:B------:R-:W-:-:S08]  /*a0b20*/  NOP ;  /* 0x0000000000007918 */ /* 0x000fd00000000000 */
[----:B------:R-:W-:Y:S04]  /*a0b30*/  STL.64 [R1+0x500], R8 ;  /* 0x0005000801007387 */ /* 0x000fe80000100a00 */
[----:B------:R0:W-:Y:S04]  /*a0b40*/  STL.64 [R1+0x508], R10 ;  /* 0x0005080a01007387 */ /* 0x0001e80000100a00 */
[----:B0-----:R-:W3:Y:S04]  /*a0b50*/  LDL.LU.64 R10, [R1+0x68f0] ;  /* 0x0068f000010a7983 */ /* 0x001ee80000300a00 */
[----:B------:R-:W3:Y:S01]  /*a0b60*/  LDL.LU.64 R8, [R1+0x68e8] ;  /* 0x0068e80001087983 */ /* 0x000ee20000300a00 */
[----:B----4-:R-:W-:Y:S01]  /*a0b70*/  HMMA.16816.F32 R12, R16, R6, R12 ;  /* 0x00000006100c723c */ /* 0x010fe2000000180c */
[----:B------:R-:W-:Y:S01]  /*a0b80*/  MOV R3, R22 ;  /* 0x0000001600037202 */ /* 0x000fe20000000f00 */
[----:B------:R-:W-:-:S02]  /*a0b90*/  IMAD.MOV.U32 R22, RZ, RZ, R23 ;  /* 0x000000ffff167224 */ /* 0x000fc400078e0017 */
[----:B--2---:R-:W-:-:S03]  /*a0ba0*/  IMAD.MOV.U32 R20, RZ, RZ, R27 ;  /* 0x000000ffff147224 */ /* 0x004fc600078e001b */
[----:B------:R-:W-:Y:S04]  /*a0bb0*/  STL [R1+0x67d4], R22 ;  /* 0x0067d41601007387 */ /* 0x000fe80000100800 */
[----:B------:R-:W-:Y:S01]  /*a0bc0*/  STL [R1+0x67d0], R3 ;  /* 0x0067d00301007387 */ /* 0x000fe20000100800 */
[----:B------:R-:W-:Y:S01]  /*a0bd0*/  IMAD.MOV.U32 R23, RZ, RZ, R26 ;  /* 0x000000ffff177224 */ /* 0x000fe200078e001a */
        /* <DEDUP_REMOVED lines=30> */
[----:B---3--:R0:W-:Y:S04]  /*a0dc0*/  STL.64 [R1+0x68d8], R14 ;  /* 0x0068d80e01007387 */ /* 0x0081e80000100a00 */
[----:B0-----:R-:W3:Y:S04]  /*a0dd0*/  LDL.LU.64 R14, [R1+0x98] ;  /* 0x00009800010e7983 */ /* 0x001ee80000300a00 */
[----:B------:R-:W4:Y:S01]  /*a0de0*/  LDL.LU.64 R6, [R1+0x58] ;  /* 0x0000580001067983 */ /* 0x000f220000300a00 */
[----:B--2---:R-:W-:Y:S03]  /*a0df0*/  HMMA.16816.F32 R8, R16, R26, R8 ;  /* 0x0000001a1008723c */ /* 0x004fe60000001808 */
[----:B----4-:R0:W-:Y:S04]  /*a0e00*/  STL.64 [R1+0x68e0], R6 ;  /* 0x0068e00601007387 */ /* 0x0101e80000100a00 */
[----:B------:R-:W2:Y:S04]  /*a0e10*/  LDL.LU R4, [R1+0x4c0] ;  /* 0x0004c00001047983 */ /* 0x000ea80000300800 */
[----:B------:R-:W2:Y:S04]  /*a0e20*/  LDL.LU R5, [R1+0x4c4] ;  /* 0x0004c40001057983 */ /* 0x000ea80000300800 */
[----:B0-----:R-:W2:Y:S04]  /*a0e30*/  LDL.LU R6, [R1+0x4c8] ;  /* 0x0004c80001067983 */ /* 0x001ea80000300800 */
[----:B------:R-:W2:Y:S04]  /*a0e40*/  LDL.LU R7, [R1+0x4cc] ;  /* 0x0004cc0001077983 */ /* 0x000ea80000300800 */
[----:B------:R-:W-:Y:S04]  /*a0e50*/  STL [R1+0x67e4], R28 ;  /* 0x0067e41c01007387 */ /* 0x000fe80000100800 */
[----:B------:R0:W-:Y:S04]  /*a0e60*/  STL [R1+0x67e0], R21 ;  /* 0x0067e01501007387 */ /* 0x0001e80000100800 */
[----:B------:R-:W4:Y:S01]  /*a0e70*/  LDL.LU R20, [R1+0x4b0] ;  /* 0x0004b00001147983 */ /* 0x000f220000300800 */
[----:B------:R-:W-:-:S02]  /*a0e80*/  IMAD.MOV.U32 R29, RZ, RZ, R27 ;  /* 0x000000ffff1d7224 */ /* 0x000fc400078e001b */
[----:B------:R-:W-:Y:S01]  /*a0e90*/  IMAD.MOV.U32 R0, RZ, RZ, R26 ;  /* 0x000000ffff007224 */ /* 0x000fe200078e001a */
[----:B0-----:R-:W4:Y:S04]  /*a0ea0*/  LDL.LU R21, [R1+0x4b4] ;  /* 0x0004b40001157983 */ /* 0x001f280000300800 */
[----:B------:R-:W4:Y:S04]  /*a0eb0*/  LDL.LU R22, [R1+0x4b8] ;  /* 0x0004b80001167983 */ /* 0x000f280000300800 */
[----:B------:R-:W4:Y:S04]  /*a0ec0*/  LDL.LU R23, [R1+0x4bc] ;  /* 0x0004bc0001177983 */ /* 0x000f280000300800 */
[----:B------:R0:W-:Y:S04]  /*a0ed0*/  STL.64 [R1+0x4d0], R8 ;  /* 0x0004d00801007387 */ /* 0x0001e80000100a00 */
[----:B------:R1:W-:Y:S01]  /*a0ee0*/  STL.64 [R1+0x4d8], R10 ;  /* 0x0004d80a01007387 */ /* 0x0003e20000100a00 */
[----:B---3--:R-:W-:-:S02]  /*a0ef0*/  IMAD.MOV.U32 R3, RZ, RZ, R14 ;  /* 0x000000ffff037224 */ /* 0x008fc400078e000e */
[----:B------:R-:W-:Y:S01]  /*a0f00*/  IMAD.MOV.U32 R2, RZ, RZ, R15 ;  /* 0x000000ffff027224 */ /* 0x000fe200078e000f */
[----:B0-----:R-:W3:Y:S04]  /*a0f10*/  LDL.LU R8, [R1+0x470] ;  /* 0x0004700001087983 */ /* 0x001ee80000300800 */
[----:B------:R-:W3:Y:S04]  /*a0f20*/  LDL.LU R9, [R1+0x474] ;  /* 0x0004740001097983 */ /* 0x000ee80000300800 */
[----:B-1----:R-:W3:Y:S04]  /*a0f30*/  LDL.LU R10, [R1+0x478] ;  /* 0x00047800010a7983 */ /* 0x002ee80000300800 */
[----:B------:R-:W3:Y:S04]  /*a0f40*/  LDL.LU R11, [R1+0x47c] ;  /* 0x00047c00010b7983 */ /* 0x000ee80000300800 */
[----:B------:R-:W3:Y:S04]  /*a0f50*/  LDL.LU.64 R26, [R1+0x48] ;  /* 0x00004800011a7983 */ /* 0x000ee80000300a00 */
[----:B------:R-:W-:Y:S04]  /*a0f60*/  STL [R1+0x67ec], R29 ;  /* 0x0067ec1d01007387 */ /* 0x000fe80000100800 */
[----:B------:R-:W-:Y:S01]  /*a0f70*/  STL [R1+0x67e8], R0 ;  /* 0x0067e80001007387 */ /* 0x000fe20000100800 */
[----:B--2---:R-:W-:-:S15]  /*a0f80*/  HMMA.16816.F32 R4, R16, R14, R4 ;  /* 0x0000000e1004723c */ /* 0x004fde0000001804 */
[----:B------:R-:W-:-:S08]  /*a0f90*/  NOP ;  /* 0x0000000000007918 */ /* 0x000fd00000000000 */
[----:B------:R-:W-:Y:S04]  /*a0fa0*/  STL.64 [R1+0x4c0], R4 ;  /* 0x0004c00401007387 */ /* 0x000fe80000100a00 */
[----:B------:R0:W-:Y:S04]  /*a0fb0*/  STL.64 [R1+0x4c8], R6 ;  /* 0x0004c80601007387 */ /* 0x0001e80000100a00 */
[----:B0-----:R-:W2:Y:S04]  /*a0fc0*/  LDL.LU.64 R6, [R1+0x68e0] ;  /* 0x0068e00001067983 */ /* 0x001ea80000300a00 */
[----:B------:R-:W4:Y:S04]  /*a0fd0*/  LDL.LU.64 R14, [R1+0x68d8] ;  /* 0x0068d800010e7983 */ /* 0x000f280000300a00 */
[----:B------:R-:W-:Y:S04]  /*a0fe0*/  STL [R1+0x67f4], R2 ;  /* 0x0067f40201007387 */ /* 0x000fe80000100800 */
        /* <DEDUP_REMOVED lines=8> */
[----:B------:R0:W-:Y:S04]  /*a1070*/  STL [R1+0x67fc], R22 ;  /* 0x0067fc1601007387 */ /* 0x0001e80000100800 */
[----:B------:R1:W-:Y:S04]  /*a1080*/  STL [R1+0x67f8], R23 ;  /* 0x0067f81701007387 */ /* 0x0003e80000100800 */
[----:B------:R-:W4:Y:S04]  /*a1090*/  LDL.LU R20, [R1+0x4a0] ;  /* 0x0004a00001147983 */ /* 0x000f280000300800 */
[----:B------:R-:W4:Y:S04]  /*a10a0*/  LDL.LU R21, [R1+0x4a4] ;  /* 0x0004a40001157983 */ /* 0x000f280000300800 */
[----:B0-----:R-:W4:Y:S04]  /*a10b0*/  LDL.LU R22, [R1+0x4a8] ;  /* 0x0004a80001167983 */ /* 0x001f280000300800 */
[----:B-1----:R-:W4:Y:S02]  /*a10c0*/  LDL.LU R23, [R1+0x4ac] ;  /* 0x0004ac0001177983 */ /* 0x002f240000300800 */
[----:B----4-:R-:W-:-:S15]  /*a10d0*/  HMMA.16816.F32 R20, R16, R14, R20 ;  /* 0x0000000e1014723c */ /* 0x010fde0000001814 */
[----:B------:R-:W-:-:S08]  /*a10e0*/  NOP ;  /* 0x0000000000007918 */ /* 0x000fd00000000000 */
[----:B------:R0:W-:Y:S04]  /*a10f0*/  STL.64 [R1+0x4a0], R20 ;  /* 0x0004a01401007387 */ /* 0x0001e80000100a00 */
[----:B------:R1:W-:Y:S01]  /*a1100*/  STL.64 [R1+0x4a8], R22 ;  /* 0x0004a81601007387 */ /* 0x0003e20000100a00 */
[----:B0-----:R-:W-:Y:S02]  /*a1110*/  IMAD.MOV.U32 R20, RZ, RZ, R15 ;  /* 0x000000ffff147224 */ /* 0x001fe400078e000f */
[----:B------:R-:W-:Y:S02]  /*a1120*/  IMAD.MOV.U32 R21, RZ, RZ, R14 ;  /* 0x000000ffff157224 */ /* 0x000fe400078e000e */
[----:B------:R-:W4:Y:S04]  /*a1130*/  LDL.LU.64 R14, [R1+0x68c8] ;  /* 0x0068c800010e7983 */ /* 0x000f280000300a00 */
[----:B------:R-:W4:Y:S04]  /*a1140*/  LDL.LU.64 R12, [R1+0x68c0] ;  /* 0x0068c000010c7983 */ /* 0x000f280000300a00 */
[----:B------:R-:W-:Y:S04]  /*a1150*/  STL [R1+0x6804], R20 ;  /* 0x0068041401007387 */ /* 0x000fe80000100800 */
[----:B------:R-:W-:Y:S04]  /*a1160*/  STL [R1+0x6800], R21 ;  /* 0x0068001501007387 */ /* 0x000fe80000100800 */
[----:B-1----:R-:W4:Y:S02]  /*a1170*/  LDL.LU.64 R22, [R1+0x68] ;  /* 0x0000680001167983 */ /* 0x002f240000300a00 */
[----:B----4-:R-:W-:-:S15]  /*a1180*/  HMMA.16816.F32 R12, R16, R22, R12 ;  /* 0x00000016100c723c */ /* 0x010fde000000180c */
[----:B------:R-:W-:-:S08]  /*a1190*/  NOP ;  /* 0x0000000000007918 */ /* 0x000fd00000000000 */
[----:B------:R-:W-:Y:S04]  /*a11a0*/  STL.64 [R1+0x490], R12 ;  /* 0x0004900c01007387 */ /* 0x000fe80000100a00 */
[----:B------:R0:W-:Y:S04]  /*a11b0*/  STL.64 [R1+0x498], R14 ;  /* 0x0004980e01007387 */ /* 0x0001e80000100a00 */
[----:B0-----:R-:W2:Y:S04]  /*a11c0*/  LDL.LU.64 R14, [R1+0x68b8] ;  /* 0x0068b800010e7983 */ /* 0x001ea80000300a00 */
[----:B------:R-:W2:Y:S01]  /*a11d0*/  LDL.LU.64 R12, [R1+0x68b0] ;  /* 0x0068b000010c7983 */ /* 0x000ea20000300a00 */
[----:B------:R-:W-:-:S02]  /*a11e0*/  IMAD.MOV.U32 R28, RZ, RZ, R23 ;  /* 0x000000ffff1c7224 */ /* 0x000fc400078e0017 */
[----:B------:R-:W-:-:S03]  /*a11f0*/  IMAD.MOV.U32 R0, RZ, RZ, R22 ;  /* 0x000000ffff007224 */ /* 0x000fc600078e0016 */
[----:B------:R-:W-:Y:S04]  /*a1200*/  STL [R1+0x680c], R28 ;  /* 0x00680c1c01007387 */ /* 0x000fe80000100800 */
[----:B------:R-:W-:Y:S01]  /*a1210*/  STL [R1+0x6808], R0 ;  /* 0x0068080001007387 */ /* 0x000fe20000100800 */
[----:B--2---:R-:W-:-:S15]  /*a1220*/  HMMA.16816.F32 R12, R16, R6, R12 ;  /* 0x00000006100c723c */ /* 0x004fde000000180c */
[----:B------:R-:W-:-:S08]  /*a1230*/  NOP ;  /* 0x0000000000007918 */ /* 0x000fd00000000000 */
[----:B------:R-:W-:Y:S04]  /*a1240*/  STL.64 [R1+0x480], R12 ;  /* 0x0004800c01007387 */ /* 0x000fe80000100a00 */
[----:B------:R0:W-:Y:S04]  /*a1250*/  STL.64 [R1+0x488], R14 ;  /* 0x0004880e01007387 */ /* 0x0001e80000100a00 */
[----:B0-----:R-:W2:Y:S01]  /*a1260*/  LDL.LU.64 R14, [R1+0x28] ;  /* 0x00002800010e7983 */ /* 0x001ea20000300a00 */
[----:B------:R-:W-:Y:S02]  /*a1270*/  IMAD.MOV.U32 R3, RZ, RZ, R6 ;  /* 0x000000ffff037224 */ /* 0x000fe400078e0006 */
[----:B------:R-:W-:-:S02]  /*a1280*/  IMAD.MOV.U32 R29, RZ, RZ, R7 ;  /* 0x000000ffff1d7224 */ /* 0x000fc400078e0007 */
[C---:B---3--:R-:W-:Y:S06]  /*a1290*/  HMMA.16816.F32 R4, R16.reuse, R26, R8 ;  /* 0x0000001a1004723c */ /* 0x048fec0000001808 */
[----:B------:R-:W-:Y:S02]  /*a12a0*/  IMAD.MOV.U32 R23, RZ, RZ, R26 ;  /* 0x000000ffff177224 */ /* 0x000fe400078e001a */
[----:B------:R-:W-:Y:S01]  /*a12b0*/  IMAD.MOV.U32 R2, RZ, RZ, R27 ;  /* 0x000000ffff027224 */ /* 0x000fe200078e001b */
[----:B--2---:R0:W-:Y:S04]  /*a12c0*/  STL.64 [R1+0x68a0], R14 ;  /* 0x0068a00e01007387 */ /* 0x0041e80000100a00 */
[----:B0-----:R-:W2:Y:S04]  /*a12d0*/  LDL.LU.64 R14, [R1+0x38] ;  /* 0x00003800010e7983 */ /* 0x001ea80000300a00 */
[----:B------:R-:W-:Y:S04]  /*a12e0*/  STL [R1+0x6814], R29 ;  /* 0x0068141d01007387 */ /* 0x000fe80000100800 */
[----:B------:R-:W-:Y:S04]  /*a12f0*/  STL [R1+0x6810], R3 ;  /* 0x0068100301007387 */ /* 0x000fe80000100800 */
[----:B------:R-:W-:Y:S04]  /*a1300*/  STL.64 [R1+0x470], R4 ;  /* 0x0004700401007387 */ /* 0x000fe80000100a00 */
[----:B------:R-:W-:Y:S04]  /*a1310*/  STL.64 [R1+0x478], R6 ;  /* 0x0004780601007387 */ /* 0x000fe80000100a00 */
[----:B------:R0:W-:Y:S04]  /*a1320*/  STL [R1+0x68a8], R23 ;  /* 0x0068a81701007387 */ /* 0x0001e80000100800 */
[----:B------:R-:W2:Y:S04]  /*a1330*/  LDL.LU R20, [R1+0x460] ;  /* 0x0004600001147983 */ /* 0x000ea80000300800 */
[----:B------:R-:W2:Y:S04]  /*a1340*/  LDL.LU R21, [R1+0x464] ;  /* 0x0004640001157983 */ /* 0x000ea80000300800 */
[----:B------:R-:W2:Y:S04]  /*a1350*/  LDL.LU R22, [R1+0x468] ;  /* 0x0004680001167983 */ /* 0x000ea80000300800 */
[----:B0-----:R-:W2:Y:S04]  /*a1360*/  LDL.LU R23, [R1+0x46c] ;  /* 0x00046c0001177983 */ /* 0x001ea80000300800 */
[----:B------:R-:W3:Y:S04]  /*a1370*/  LDL.LU.64 R26, [R1+0x8] ;  /* 0x00000800011a7983 */ /* 0x000ee80000300a00 */
[----:B---3--:R0:W-:Y:S04]  /*a1380*/  STL.64 [R1+0x6880], R26 ;  /* 0x0068801a01007387 */ /* 0x0081e80000100a00 */
[----:B------:R-:W3:Y:S04]  /*a1390*/  LDL.LU R8, [R1+0x420] ;  /* 0x0004200001087983 */ /* 0x000ee80000300800 */
[----:B------:R-:W3:Y:S04]  /*a13a0*/  LDL.LU R9, [R1+0x424] ;  /* 0x0004240001097983 */ /* 0x000ee80000300800 */
[----:B------:R-:W4:Y:S04]  /*a13b0*/  LDL.LU R10, [R1+0x428] ;  /* 0x00042800010a7983 */ /* 0x000f280000300800 */
[----:B------:R-:W4:Y:S04]  /*a13c0*/  LDL.LU R11, [R1+0x42c] ;  /* 0x00042c00010b7983 */ /* 0x000f280000300800 */
[----:B0-----:R-:W3:Y:S01]  /*a13d0*/  LDL.LU.64 R26, [R1+0x18] ;  /* 0x00001800011a7983 */ /* 0x001ee20000300a00 */
[----:B--2---:R-:W-:Y:S03]  /*a13e0*/  HMMA.16816.F32 R20, R16, R14, R20 ;  /* 0x0000000e1014723c */ /* 0x004fe60000001814 */
[----:B---3--:R0:W-:Y:S04]  /*a13f0*/  STL.64 [R1+0x6898], R26 ;  /* 0x0068981a01007387 */ /* 0x0081e80000100a00 */
[----:B------:R-:W2:Y:S04]  /*a1400*/  LDL.LU R24, [R1+0x450] ;  /* 0x0004500001187983 */ /* 0x000ea80000300800 */
[----:B------:R-:W2:Y:S04]  /*a1410*/  LDL.LU R25, [R1+0x454] ;  /* 0x0004540001197983 */ /* 0x000ea80000300800 */
[----:B0-----:R-:W2:Y:S04]  /*a1420*/  LDL.LU R26, [R1+0x458] ;  /* 0x00045800011a7983 */ /* 0x001ea80000300800 */
[----:B------:R-:W2:Y:S04]  /*a1430*/  LDL.LU R27, [R1+0x45c] ;  /* 0x00045c00011b7983 */ /* 0x000ea80000300800 */
[----:B----4-:R-:W-:Y:S04]  /*a1440*/  STL.64 [R1+0x6878], R10 ;  /* 0x0068780a01007387 */ /* 0x010fe80000100a00 */
        /* <DEDUP_REMOVED lines=11> */
[----:B------:R-:W4:Y:S04]  /*a1500*/  LDL.LU R4, [R1+0x410] ;  /* 0x0004100001047983 */ /* 0x000f280000300800 */
[----:B------:R-:W4:Y:S04]  /*a1510*/  LDL.LU R5, [R1+0x414] ;  /* 0x0004140001057983 */ /* 0x000f280000300800 */
[----:B------:R-:W4:Y:S04]  /*a1520*/  LDL.LU R6, [R1+0x418] ;  /* 0x0004180001067983 */ /* 0x000f280000300800 */
[----:B------:R-:W4:Y:S04]  /*a1530*/  LDL.LU R7, [R1+0x41c] ;  /* 0x00041c0001077983 */ /* 0x000f280000300800 */
[----:B------:R0:W-:Y:S04]  /*a1540*/  STL.64 [R1+0x460], R20 ;  /* 0x0004601401007387 */ /* 0x0001e80000100a00 */
[----:B------:R1:W-:Y:S01]  /*a1550*/  STL.64 [R1+0x468], R22 ;  /* 0x0004681601007387 */ /* 0x0003e20000100a00 */
[----:B0-----:R-:W-:-:S03]  /*a1560*/  IMAD.MOV.U32 R21, RZ, RZ, R14 ;  /* 0x000000ffff157224 */ /* 0x001fc600078e000e */
[----:B-1----:R-:W4:Y:S01]  /*a1570*/  LDL.LU R23, [R1+0x68a8] ;  /* 0x0068a80001177983 */ /* 0x002f220000300800 */
[----:B------:R-:W-:-:S03]  /*a1580*/  IMAD.MOV.U32 R22, RZ, RZ, R15 ;  /* 0x000000ffff167224 */ /* 0x000fc600078e000f */
[----:B------:R-:W2:Y:S02]  /*a1590*/  LDL.LU.64 R14, [R1+0x68a0] ;  /* 0x0068a000010e7983 */ /* 0x000ea40000300a00 */
[----:B--2---:R-:W-:Y:S06]  /*a15a0*/  HMMA.16816.F32 R24, R16, R14, R24 ;  /* 0x0000000e1018723c */ /* 0x004fec0000001818 */
[----:B------:R-:W-:Y:S02]  /*a15b0*/  IMAD.MOV.U32 R12, RZ, RZ, R15 ;  /* 0x000000ffff0c7224 */ /* 0x000fe400078e000f */
[----:B------:R-:W-:-:S15]  /*a15c0*/  IMAD.MOV.U32 R20, RZ, RZ, R14 ;  /* 0x000000ffff147224 */ /* 0x000fde00078e000e */
[----:B------:R-:W-:Y:S04]  /*a15d0*/  STL.64 [R1+0x450], R24 ;  /* 0x0004501801007387 */ /* 0x000fe80000100a00 */
[----:B------:R0:W-:Y:S04]  /*a15e0*/  STL.64 [R1+0x458], R26 ;  /* 0x0004581a01007387 */ /* 0x0001e80000100a00 */
[----:B0-----:R-:W3:Y:S04]  /*a15f0*/  LDL.LU.64 R26, [R1+0x6898] ;  /* 0x00689800011a7983 */ /* 0x001ee80000300a00 */
[----:B------:R0:W-:Y:S04]  /*a1600*/  STL [R1+0x6828], R12 ;  /* 0x0068280c01007387 */ /* 0x0001e80000100800 */
[----:B0-----:R-:W2:Y:S04]  /*a1610*/  LDL.LU R12, [R1+0x3f0] ;  /* 0x0003f000010c7983 */ /* 0x001ea80000300800 */
[----:B------:R-:W2:Y:S04]  /*a1620*/  LDL.LU R13, [R1+0x3f4] ;  /* 0x0003f400010d7983 */ /* 0x000ea80000300800 */
[----:B------:R-:W4:Y:S04]  /*a1630*/  LDL.LU R14, [R1+0x3f8] ;  /* 0x0003f800010e7983 */ /* 0x000f280000300800 */
[----:B------:R-:W4:Y:S01]  /*a1640*/  LDL.LU R15, [R1+0x3fc] ;  /* 0x0003fc00010f7983 */ /* 0x000f220000300800 */
[----:B---3--:R-:W-:Y:S06]  /*a1650*/  HMMA.16816.F32 R8, R16, R26, R8 ;  /* 0x0000001a1008723c */ /* 0x008fec0000001808 */
[----:B------:R-:W-:-:S02]  /*a1660*/  IMAD.MOV.U32 R28, RZ, RZ, R26 ;  /* 0x000000ffff1c7224 */ /* 0x000fc400078e001a */
[----:B------:R-:W-:Y:S01]  /*a1670*/  IMAD.MOV.U32 R0, RZ, RZ, R27 ;  /* 0x000000ffff007224 */ /* 0x000fe200078e001b */
[----:B----4-:R-:W-:Y:S04]  /*a1680*/  STL.64 [R1+0x6838], R14 ;  /* 0x0068380e01007387 */ /* 0x010fe80000100a00 */
[----:B--2---:R0:W-:Y:S04]  /*a1690*/  STL.64 [R1+0x6830], R12 ;  /* 0x0068300c01007387 */ /* 0x0041e80000100a00 */
[----:B0-----:R-:W2:Y:S04]  /*a16a0*/  LDL.LU R12, [R1+0x400] ;  /* 0x00040000010c7983 */ /* 0x001ea80000300800 */
[----:B------:R-:W2:Y:S04]  /*a16b0*/  LDL.LU R13, [R1+0x404] ;  /* 0x00040400010d7983 */ /* 0x000ea80000300800 */
[----:B------:R-:W2:Y:S04]  /*a16c0*/  LDL.LU R14, [R1+0x408] ;  /* 0x00040800010e7983 */ /* 0x000ea80000300800 */
[----:B------:R-:W2:Y:S04]  /*a16d0*/  LDL.LU R15, [R1+0x40c] ;  /* 0x00040c00010f7983 */ /* 0x000ea80000300800 */
[----:B------:R0:W-:Y:S04]  /*a16e0*/  STL.64 [R1+0x6820], R22 ;  /* 0x0068201601007387 */ /* 0x0001e80000100a00 */
[----:B------:R-:W-:Y:S04]  /*a16f0*/  STL.64 [R1+0x6818], R20 ;  /* 0x0068181401007387 */ /* 0x000fe80000100a00 */
[----:B0-----:R-:W3:Y:S04]  /*a1700*/  LDL.LU.64 R22, [R1+0x1e8] ;  /* 0x0001e80001167983 */ /* 0x001ee80000300a00 */
[----:B------:R-:W-:Y:S04]  /*a1710*/  STL.64 [R1+0x440], R8 ;  /* 0x0004400801007387 */ /* 0x000fe80000100a00 */
[----:B------:R0:W-:Y:S04]  /*a1720*/  STL.64 [R1+0x448], R10 ;  /* 0x0004480a01007387 */ /* 0x0001e80000100a00 */
[----:B0-----:R-:W4:Y:S04]  /*a1730*/  LDL.LU.64 R10, [R1+0x6890] ;  /* 0x00689000010a7983 */ /* 0x001f280000300a00 */
[----:B------:R-:W4:Y:S04]  /*a1740*/  LDL.LU.64 R8, [R1+0x6888] ;  /* 0x0068880001087983 */ /* 0x000f280000300a00 */
[----:B------:R-:W4:Y:S02]  /*a1750*/  LDL.LU.64 R26, [R1+0x6880] ;  /* 0x00688000011a7983 */ /* 0x000f240000300a00 */
        /* <DEDUP_REMOVED lines=8> */
[----:B------:R-:W2:Y:S01]  /*a17e0*/  LDL.LU.64 R24, [R1+0x6860] ;  /* 0x0068600001187983 */ /* 0x000ea20000300a00 */
[----:B----4-:R-:W-:-:S15]  /*a17f0*/  HMMA.16816.F32 R8, R16, R26, R8 ;  /* 0x0000001a1008723c */ /* 0x010fde0000001808 */
[----:B------:R-:W-:-:S08]  /*a1800*/  NOP ;  /* 0x0000000000007918 */ /* 0x000fd00000000000 */
[----:B------:R-:W-:Y:S04]  /*a1810*/  STL.64 [R1+0x420], R8 ;  /* 0x0004200801007387 */ /* 0x000fe80000100a00 */
[----:B------:R0:W-:Y:S04]  /*a1820*/  STL.64 [R1+0x428], R10 ;  /* 0x0004280a01007387 */ /* 0x0001e80000100a00 */
[----:B0-----:R-:W4:Y:S04]  /*a1830*/  LDL.LU.64 R10, [R1+0x6858] ;  /* 0x00685800010a7983 */ /* 0x001f280000300a00 */
[----:B------:R-:W3:Y:S04]  /*a1840*/  LDL.LU R8, [R1+0x6850] ;  /* 0x0068500001087983 */ /* 0x000ee80000300800 */
[----:B------:R0:W-:Y:S04]  /*a1850*/  STL.64 [R1+0x64b8], R26 ;  /* 0x0064b81a01007387 */ /* 0x0001e80000100a00 */
[----:B--2---:R-:W-:Y:S04]  /*a1860*/  STL.64 [R1+0x64b0], R24 ;  /* 0x0064b01801007387 */ /* 0x004fe80000100a00 */
[----:B0-----:R-:W2:Y:S01]  /*a1870*/  LDL.LU.64 R26, [R1+0x1d8] ;  /* 0x0001d800011a7983 */ /* 0x001ea20000300a00 */
[----:B----4-:R-:W-:-:S15]  /*a1880*/  HMMA.16816.F32 R4, R16, R10, R4 ;  /* 0x0000000a1004723c */ /* 0x010fde0000001804 */
[----:B------:R-:W-:-:S08]  /*a1890*/  NOP ;  /* 0x0000000000007918 */ /* 0x000fd00000000000 */
        /* <DEDUP_REMOVED lines=9> */
[----:B------:R-:W4:Y:S04]  /*a1930*/  LDL.LU.64 R12, [R1+0x6830] ;  /* 0x00683000010c7983 */ /* 0x000f280000300a00 */
[----:B------:R-:W-:Y:S04]  /*a1940*/  STL.64 [R1+0x64a8], R6 ;  /* 0x0064a80601007387 */ /* 0x000fe80000100a00 */
[----:B---3--:R0:W-:Y:S04]  /*a1950*/  STL.64 [R1+0x64a0], R4 ;  /* 0x0064a00401007387 */ /* 0x0081e80000100a00 */
[----:B0-----:R-:W3:Y:S04]  /*a1960*/  LDL.LU R4, [R1+0x3b0] ;  /* 0x0003b00001047983 */ /* 0x001ee80000300800 */
[----:B------:R-:W3:Y:S04]  /*a1970*/  LDL.LU R5, [R1+0x3b4] ;  /* 0x0003b40001057983 */ /* 0x000ee80000300800 */
[----:B------:R-:W3:Y:S04]  /*a1980*/  LDL.LU R6, [R1+0x3b8] ;  /* 0x0003b80001067983 */ /* 0x000ee80000300800 */
[----:B------:R-:W3:Y:S01]  /*a1990*/  LDL.LU R7, [R1+0x3bc] ;  /* 0x0003bc0001077983 */ /* 0x000ee20000300800 */
[----:B--2---:R-:W-:Y:S01]  /*a19a0*/  IMAD.MOV.U32 R9, RZ, RZ, R26 ;  /* 0x000000ffff097224 */ /* 0x004fe200078e001a */
[C---:B----4-:R-:W-:Y:S06]  /*a19b0*/  HMMA.16816.F32 R12, R16.reuse, R22, R12 ;  /* 0x00000016100c723c */ /* 0x050fec000000180c */
[----:B---3--:R-:W-:-:S15]  /*a19c0*/  HMMA.16816.F32 R4, R16, R26, R4 ;  /* 0x0000001a1004723c */ /* 0x008fde0000001804 */
[----:B------:R-:W-:-:S02]  /*a19d0*/  NOP ;  /* 0x0000000000007918 */ /* 0x000fc40000000000 */
[----:B------:R0:W-:Y:S04]  /*a19e0*/  STL.64 [R1+0x3f0], R12 ;  /* 0x0003f00c01007387 */ /* 0x0001e80000100a00 */
[----:B------:R1:W-:Y:S04]  /*a19f0*/  STL.64 [R1+0x3f8], R14 ;  /* 0x0003f80e01007387 */ /* 0x0003e80000100a00 */
[----:B0-----:R-:W2:Y:S01]  /*a1a00*/  LDL.LU R12, [R1+0x6828] ;  /* 0x00682800010c7983 */ /* 0x001ea20000300800 */
[----:B-1----:R-:W-:Y:S02]  /*a1a10*/  IMAD.MOV.U32 R14, RZ, RZ, R22 ;  /* 0x000000ffff0e7224 */ /* 0x002fe400078e0016 */
[----:B------:R-:W-:-:S02]  /*a1a20*/  IMAD.MOV.U32 R13, RZ, RZ, R23 ;  /* 0x000000ffff0d7224 */ /* 0x000fc400078e0017 */
[----:B------:R-:W-:Y:S01]  /*a1a30*/  IMAD.MOV.U32 R15, RZ, RZ, R27 ;  /* 0x000000ffff0f7224 */ /* 0x000fe200078e001b */
[----:B------:R-:W3:Y:S04]  /*a1a40*/  LDL.LU.64 R22, [R1+0x6820] ;  /* 0x0068200001167983 */ /* 0x000ee80000300a00 */
[----:B------:R-:W4:Y:S04]  /*a1a50*/  LDL.LU.64 R20, [R1+0x6818] ;  /* 0x0068180001147983 */ /* 0x000f280000300a00 */
[----:B------:R0:W-:Y:S04]  /*a1a60*/  STL.64 [R1+0x3b0], R4 ;  /* 0x0003b00401007387 */ /* 0x0001e80000100a00 */
[----:B------:R1:W-:Y:S04]  /*a1a70*/  STL.64 [R1+0x3b8], R6 ;  /* 0x0003b80601007387 */ /* 0x0003e80000100a00 */
[----:B------:R1:W-:Y:S04]  /*a1a80*/  STL.64 [R1+0x64d8], R14 ;  /* 0x0064d80e01007387 */ /* 0x0003e80000100a00 */
[----:B------:R-:W-:Y:S04]  /*a1a90*/  STL [R1+0x64d0], R13 ;  /* 0x0064d00d01007387 */ /* 0x000fe80000100800 */
[----:B------:R-:W-:Y:S04]  /*a1aa0*/  STL.64 [R1+0x64c8], R10 ;  /* 0x0064c80a01007387 */ /* 0x000fe80000100a00 */
[----:B------:R-:W-:Y:S04]  /*a1ab0*/  STL.64 [R1+0x64c0], R8 ;  /* 0x0064c00801007387 */ /* 0x000fe80000100a00 */
[----:B0-----:R-:W2:Y:S04]  /*a1ac0*/  LDL.LU R4, [R1+0x1f0] ;  /* 0x0001f00001047983 */ /* 0x001ea80000300800 */
[----:B------:R-:W2:Y:S04]  /*a1ad0*/  LDL.LU R5, [R1+0x1f4] ;  /* 0x0001f40001057983 */ /* 0x000ea80000300800 */
[----:B-1----:R-:W3:Y:S04]  /*a1ae0*/  LDL.LU R6, [R1+0x1f8] ;  /* 0x0001f80001067983 */ /* 0x002ee80000300800 */
[----:B------:R-:W3:Y:S01]  /*a1af0*/  LDL.LU R7, [R1+0x1fc] ;  /* 0x0001fc0001077983 */ /* 0x000ee20000300800 */
[----:B------:R-:W-:-:S02]  /*a1b00*/  IMAD.MOV.U32 R26, RZ, RZ, R29 ;  /* 0x000000ffff1a7224 */ /* 0x000fc400078e001d */
[----:B------:R-:W-:Y:S02]  /*a1b10*/  IMAD.MOV.U32 R27, RZ, RZ, R3 ;  /* 0x000000ffff1b7224 */ /* 0x000fe400078e0003 */
[----:B------:R-:W-:Y:S02]  /*a1b20*/  IMAD.MOV.U32 R14, RZ, RZ, R28 ;  /* 0x000000ffff0e7224 */ /* 0x000fe400078e001c */
[----:B------:R-:W-:Y:S01]  /*a1b30*/  IMAD.MOV.U32 R15, RZ, RZ, R0 ;  /* 0x000000ffff0f7224 */ /* 0x000fe200078e0000 */
[----:B---3--:R-:W-:Y:S04]  /*a1b40*/  STL.64 [R1+0x64e8], R6 ;  /* 0x0064e80601007387 */ /* 0x008fe80000100a00 */
[----:B--2---:R0:W-:Y:S04]  /*a1b50*/  STL.64 [R1+0x64e0], R4 ;  /* 0x0064e00401007387 */ /* 0x0041e80000100a00 */
[----:B------:R-:W2:Y:S04]  /*a1b60*/  LDL.LU R29, [R1+0x6814] ;  /* 0x00681400011d7983 */ /* 0x000ea80000300800 */
[----:B------:R-:W3:Y:S04]  /*a1b70*/  LDL.LU R3, [R1+0x6810] ;  /* 0x0068100001037983 */ /* 0x000ee80000300800 */
[----:B------:R4:W-:Y:S04]  /*a1b80*/  STL.64 [R1+0x64f0], R26 ;  /* 0x0064f01a01007387 */ /* 0x0009e80000100a00 */
[----:B------:R-:W2:Y:S04]  /*a1b90*/  LDL.LU R28, [R1+0x680c] ;  /* 0x00680c00011c7983 */ /* 0x000ea80000300800 */
[----:B------:R-:W2:Y:S04]  /*a1ba0*/  LDL.LU R0, [R1+0x6808] ;  /* 0x0068080001007983 */ /* 0x000ea80000300800 */
[----:B------:R1:W-:Y:S04]  /*a1bb0*/  STL.64 [R1+0x64f8], R14 ;  /* 0x0064f80e01007387 */ /* 0x0003e80000100a00 */
[----:B0-----:R-:W3:Y:S04]  /*a1bc0*/  LDL.LU R4, [R1+0x210] ;  /* 0x0002100001047983 */ /* 0x001ee80000300800 */
[----:B------:R-:W3:Y:S04]  /*a1bd0*/  LDL.LU R5, [R1+0x214] ;  /* 0x0002140001057983 */ /* 0x000ee80000300800 */
[----:B------:R-:W2:Y:S04]  /*a1be0*/  LDL.LU R6, [R1+0x218] ;  /* 0x0002180001067983 */ /* 0x000ea80000300800 */
[----:B------:R-:W2:Y:S01]  /*a1bf0*/  LDL.LU R7, [R1+0x21c] ;  /* 0x00021c0001077983 */ /* 0x000ea20000300800 */
[----:B----4-:R-:W-:-:S02]  /*a1c00*/  IMAD.MOV.U32 R26, RZ, RZ, R20 ;  /* 0x000000ffff1a7224 */ /* 0x010fc400078e0014 */
[----:B------:R-:W-:Y:S01]  /*a1c10*/  IMAD.MOV.U32 R27, RZ, RZ, R12 ;  /* 0x000000ffff1b7224 */ /* 0x000fe200078e000c */
[----:B--2---:R0:W-:Y:S04]  /*a1c20*/  STL.64 [R1+0x6508], R6 ;  /* 0x0065080601007387 */ /* 0x0041e80000100a00 */
[----:B---3--:R-:W-:Y:S04]  /*a1c30*/  STL.64 [R1+0x6500], R4 ;  /* 0x0065000401007387 */ /* 0x008fe80000100a00 */
[----:B------:R-:W2:Y:S04]  /*a1c40*/  LDL.LU R20, [R1+0x6804] ;  /* 0x0068040001147983 */ /* 0x000ea80000300800 */
[----:B------:R3:W-:Y:S04]  /*a1c50*/  STL.64 [R1+0x6510], R26 ;  /* 0x0065101a01007387 */ /* 0x0007e80000100a00 */
[----:B------:R-:W4:Y:S04]  /*a1c60*/  LDL.LU R12, [R1+0x220] ;  /* 0x00022000010c7983 */ /* 0x000f280000300800 */
[----:B------:R-:W4:Y:S04]  /*a1c70*/  LDL.LU R13, [R1+0x224] ;  /* 0x00022400010d7983 */ /* 0x000f280000300800 */
[----:B-1----:R-:W3:Y:S04]  /*a1c80*/  LDL.LU R14, [R1+0x228] ;  /* 0x00022800010e7983 */ /* 0x002ee80000300800 */
[----:B------:R-:W3:Y:S01]  /*a1c90*/  LDL.LU R15, [R1+0x22c] ;  /* 0x00022c00010f7983 */ /* 0x000ee20000300800 */
[----:B0-----:R-:W-:-:S02]  /*a1ca0*/  IMAD.MOV.U32 R6, RZ, RZ, R21 ;  /* 0x000000ffff067224 */ /* 0x001fc400078e0015 */
[----:B------:R-:W-:Y:S01]  /*a1cb0*/  IMAD.MOV.U32 R7, RZ, RZ, R22 ;  /* 0x000000ffff077224 */ /* 0x000fe200078e0016 */
[----:B---3--:R0:W-:Y:S04]  /*a1cc0*/  STL.64 [R1+0x6520], R14 ;  /* 0x0065200e01007387 */ /* 0x0081e80000100a00 */
[----:B----4-:R-:W-:Y:S04]  /*a1cd0*/  STL.64 [R1+0x6518], R12 ;  /* 0x0065180c01007387 */ /* 0x010fe80000100a00 */
[----:B------:R-:W3:Y:S04]  /*a1ce0*/  LDL.LU R21, [R1+0x6800] ;  /* 0x0068000001157983 */ /* 0x000ee80000300800 */
[----:B------:R-:W4:Y:S04]  /*a1cf0*/  LDL.LU R22, [R1+0x67fc] ;  /* 0x0067fc0001167983 */ /* 0x000f280000300800 */
[----:B------:R-:W-:Y:S04]  /*a1d00*/  STL.64 [R1+0x6528], R6 ;  /* 0x0065280601007387 */ /* 0x000fe80000100a00 */
[----:B------:R-:W2:Y:S04]  /*a1d10*/  LDL.LU R24, [R1+0x230] ;  /* 0x0002300001187983 */ /* 0x000ea80000300800 */
[----:B------:R-:W2:Y:S04]  /*a1d20*/  LDL.LU R25, [R1+0x234] ;  /* 0x0002340001197983 */ /* 0x000ea80000300800 */
[----:B------:R-:W3:Y:S04]  /*a1d30*/  LDL.LU R26, [R1+0x238] ;  /* 0x00023800011a7983 */ /* 0x000ee80000300800 */
[----:B------:R-:W3:Y:S01]  /*a1d40*/  LDL.LU R27, [R1+0x23c] ;  /* 0x00023c00011b7983 */ /* 0x000ee20000300800 */
[----:B0-----:R-:W-:-:S02]  /*a1d50*/  IMAD.MOV.U32 R14, RZ, RZ, R23 ;  /* 0x000000ffff0e7224 */ /* 0x001fc400078e0017 */
[----:B------:R-:W-:Y:S01]  /*a1d60*/  IMAD.MOV.U32 R15, RZ, RZ, R2 ;  /* 0x000000ffff0f7224 */ /* 0x000fe200078e0002 */
[----:B---3--:R0:W-:Y:S04]  /*a1d70*/  STL.64 [R1+0x6538], R26 ;  /* 0x0065381a01007387 */ /* 0x0081e80000100a00 */
[----:B--2---:R-:W-:Y:S04]  /*a1d80*/  STL.64 [R1+0x6530], R24 ;  /* 0x0065301801007387 */ /* 0x004fe80000100a00 */
[----:B------:R-:W2:Y:S04]  /*a1d90*/  LDL.LU R23, [R1+0x67f8] ;  /* 0x0067f80001177983 */ /* 0x000ea80000300800 */
[----:B------:R-:W3:Y:S04]  /*a1da0*/  LDL.LU R2, [R1+0x67f4] ;  /* 0x0067f40001027983 */ /* 0x000ee80000300800 */
[----:B------:R1:W-:Y:S01]  /*a1db0*/  STL.64 [R1+0x6540], R14 ;  /* 0x0065400e01007387 */ /* 0x0003e20000100a00 */
[----:B0-----:R-:W-:-:S02]  /*a1dc0*/  IMAD.MOV.U32 R26, RZ, RZ, R3 ;  /* 0x000000ffff1a7224 */ /* 0x001fc400078e0003 */
[----:B------:R-:W-:Y:S01]  /*a1dd0*/  IMAD.MOV.U32 R27, RZ, RZ, R29 ;  /* 0x000000ffff1b7224 */ /* 0x000fe200078e001d */
[----:B------:R-:W3:Y:S04]  /*a1de0*/  LDL.LU R3, [R1+0x67f0] ;  /* 0x0067f00001037983 */ /* 0x000ee80000300800 */
[----:B------:R-:W3:Y:S04]  /*a1df0*/  LDL.LU R29, [R1+0x67ec] ;  /* 0x0067ec00011d7983 */ /* 0x000ee80000300800 */
[----:B------:R0:W-:Y:S04]  /*a1e00*/  STL.64 [R1+0x6548], R26 ;  /* 0x0065481a01007387 */ /* 0x0001e80000100a00 */
[----:B------:R-:W4:Y:S04]  /*a1e10*/  LDL.LU R12, [R1+0x250] ;  /* 0x00025000010c7983 */ /* 0x000f280000300800 */
[----:B------:R-:W4:Y:S04]  /*a1e20*/  LDL.LU R13, [R1+0x254] ;  /* 0x00025400010d7983 */ /* 0x000f280000300800 */
[----:B-1----:R-:W2:Y:S04]  /*a1e30*/  LDL.LU R14, [R1+0x258] ;  /* 0x00025800010e7983 */ /* 0x002ea80000300800 */
[----:B------:R-:W2:Y:S01]  /*a1e40*/  LDL.LU R15, [R1+0x25c] ;  /* 0x00025c00010f7983 */ /* 0x000ea20000300800 */
[----:B0-----:R-:W-:-:S02]  /*a1e50*/  IMAD.MOV.U32 R26, RZ, RZ, R0 ;  /* 0x000000ffff1a7224 */ /* 0x001fc400078e0000 */
        /* <DEDUP_REMOVED lines=10> */
[----:B-1----:R-:W-:Y:S01]  /*a1f00*/  IMAD.MOV.U32 R26, RZ, RZ, R21 ;  /* 0x000000ffff1a7224 */ /* 0x002fe200078e0015 */
[----:B------:R-:W-:-:S02]  /*a1f10*/  MOV R27, R20 ;  /* 0x00000014001b7202 */ /* 0x000fc40000000f00 */
        /* <DEDUP_REMOVED lines=21> */
[----:B------:R-:W3:Y:S04]  /*a2070*/  LDL.LU R12, [R1+0x280] ;  /* 0x00028000010c7983 */ /* 0x000ee80000300800 */
[----:B------:R-:W3:Y:S04]  /*a2080*/  LDL.LU R13, [R1+0x284] ;  /* 0x00028400010d7983 */ /* 0x000ee80000300800 */
[----:B------:R-:W2:Y:S04]  /*a2090*/  LDL.LU R14, [R1+0x288] ;  /* 0x00028800010e7983 */ /* 0x000ea80000300800 */
[----:B------:R-:W2:Y:S01]  /*a20a0*/  LDL.LU R15, [R1+0x28c] ;  /* 0x00028c00010f7983 */ /* 0x000ea20000300800 */
[----:B0-----:R-:W-:-:S02]  /*a20b0*/  IMAD.MOV.U32 R26, RZ, RZ, R0 ;  /* 0x000000ffff1a7224 */ /* 0x001fc400078e0000 */
        /* <DEDUP_REMOVED lines=47> */
[----:B------:R0:W-:Y:S02]  /*a23b0*/  STL.64 [R1+0x6620], R26 ;  /* 0x0066201a01007387 */ /* 0x0001e40000100a00 */
[----:B0-----:R-:W-:-:S02]  /*a23c0*/  IMAD.MOV.U32 R26, RZ, RZ, R21 ;  /* 0x000000ffff1a7224 */ /* 0x001fc400078e0015 */
        /* <DEDUP_REMOVED lines=56> */
[----:B------:R-:W2:Y:S04]  /*a2750*/  LDL.LU R23, [R1+0x6778] ;  /* 0x0067780001177983 */ /* 0x000ea80000300800 */
[----:B------:R-:W2:Y:S04]  /*a2760*/  LDL.LU R29, [R1+0x6774] ;  /* 0x00677400011d7983 */ /* 0x000ea80000300800 */
[----:B------:R4:W-:Y:S02]  /*a2770*/  STL.64 [R1+0x66b0], R26 ;  /* 0x0066b01a01007387 */ /* 0x0009e40000100a00 */
        /* <DEDUP_REMOVED lines=93> */
[----:B------:R-:W3:Y:S01]  /*a2d50*/  LDL.LU R18, [R1+0x1b8] ;  /* 0x0001b80001127983 */ /* 0x000ee20000300800 */
[----:B----4-:R-:W-:-:S03]  /*a2d60*/  IMAD.MOV.U32 R19, RZ, RZ, R29 ;  /* 0x000000ffff137224 */ /* 0x010fc600078e001d */
        /* <DEDUP_REMOVED lines=153> */
[----:B0-----:R-:W2:Y:S04]  /*a3700*/  LDL.LU.64 R26, [R1+0x6538] ;  /* 0x00653800011a7983 */ /* 0x001ea80000300a00 */
[----:B------:R-:W2:Y:S01]  /*a3710*/  LDL.LU.64 R24, [R1+0x6530] ;  /* 0x0065300001187983 */ /* 0x000ea20000300a00 */
[----:B---3--:R-:W-:Y:S03]  /*a3720*/  HMMA.16816.F32 R12, R20, R14, R4 ;  /* 0x0000000e140c723c */ /* 0x008fe60000001804 */
[----:B------:R-:W2:-:S15]  /*a3730*/  LDL.LU.64 R6, [R1+0x6528] ;  /* 0x0065280001067983 */ /* 0x000e9e0000300a00 */
[----:B------:R-:W-:-:S05]  /*a3740*/  NOP ;  /* 0x0000000000007918 */ /* 0x000fca0000000000 */
[----:B------:R-:W-:Y:S04]  /*a3750*/  STL.64 [R1+0x240], R12 ;  /* 0x0002400c01007387 */ /* 0x000fe80000100a00 */
[----:B------:R0:W-:Y:S04]  /*a3760*/  STL.64 [R1+0x248], R14 ;  /* 0x0002480e01007387 */ /* 0x0001e80000100a00 */
[----:B0-----:R-:W3:Y:S04]  /*a3770*/  LDL.LU.64 R14, [R1+0x6520] ;  /* 0x00652000010e7983 */ /* 0x001ee80000300a00 */
[----:B------:R-:W3:Y:S01]  /*a3780*/  LDL.LU.64 R12, [R1+0x6518] ;  /* 0x00651800010c7983 */ /* 0x000ee20000300a00 */
[----:B--2---:R-:W-:Y:S03]  /*a3790*/  HMMA.16816.F32 R4, R20, R6, R24 ;  /* 0x000000061404723c */ /* 0x004fe60000001818 */
[----:B------:R-:W3:-:S15]  /*a37a0*/  LDL.LU.64 R26, [R1+0x6510] ;  /* 0x00651000011a7983 */ /* 0x000ede0000300a00 */
[----:B------:R-:W-:-:S05]  /*a37b0*/  NOP ;  /* 0x0000000000007918 */ /* 0x000fca0000000000 */
        /* <DEDUP_REMOVED lines=9> */
[----:B0-----:R-:W3:Y:S01]  /*a3850*/  LDL.LU.64 R26, [R1+0x64f0] ;  /* 0x0064f000011a7983 */ /* 0x001ee20000300a00 */
[C---:B--2---:R-:W-:Y:S03]  /*a3860*/  HMMA.16816.F32 R12, R20.reuse, R14, R4 ;  /* 0x0000000e140c723c */ /* 0x044fe60000001804 */
[----:B------:R-:W2:Y:S04]  /*a3870*/  LDL.LU.64 R6, [R1+0x64e8] ;  /* 0x0064e80001067983 */ /* 0x000ea80000300a00 */
[----:B------:R-:W2:Y:S01]  /*a3880*/  LDL.LU.64 R4, [R1+0x64e0] ;  /* 0x0064e00001047983 */ /* 0x000ea20000300a00 */
[----:B---3--:R-:W-:-:S15]  /*a3890*/  HMMA.16816.F32 R24, R20, R26, R8 ;  /* 0x0000001a1418723c */ /* 0x008fde0000001808 */
[----:B------:R-:W-:Y:S04]  /*a38a0*/  STL.64 [R1+0x210], R12 ;  /* 0x0002100c01007387 */ /* 0x000fe80000100a00 */
[----:B------:R0:W-:Y:S04]  /*a38b0*/  STL.64 [R1+0x218], R14 ;  /* 0x0002180e01007387 */ /* 0x0001e80000100a00 */
[----:B0-----:R-:W3:Y:S04]  /*a38c0*/  LDL.LU.64 R14, [R1+0x64d8] ;  /* 0x0064d800010e7983 */ /* 0x001ee80000300a00 */
[----:B------:R-:W3:Y:S04]  /*a38d0*/  LDL.LU R13, [R1+0x64d0] ;  /* 0x0064d000010d7983 */ /* 0x000ee80000300800 */
[----:B------:R-:W4:Y:S04]  /*a38e0*/  LDL.LU.64 R10, [R1+0x64c8] ;  /* 0x0064c800010a7983 */ /* 0x000f280000300a00 */
[----:B------:R-:W3:Y:S04]  /*a38f0*/  LDL.LU.64 R8, [R1+0x64c0] ;  /* 0x0064c00001087983 */ /* 0x000ee80000300a00 */
[----:B------:R-:W-:Y:S04]  /*a3900*/  STL.64 [R1+0x9e0], R24 ;  /* 0x0009e01801007387 */ /* 0x000fe80000100a00 */
[----:B------:R0:W-:Y:S04]  /*a3910*/  STL.64 [R1+0x9e8], R26 ;  /* 0x0009e81a01007387 */ /* 0x0001e80000100a00 */
[----:B0-----:R-:W2:Y:S04]  /*a3920*/  LDL.LU.64 R26, [R1+0x64b8] ;  /* 0x0064b800011a7983 */ /* 0x001ea80000300a00 */
[----:B------:R-:W4:Y:S01]  /*a3930*/  LDL.LU.64 R24, [R1+0x64b0] ;  /* 0x0064b00001187983 */ /* 0x000f220000300a00 */
[----:B--2---:R-:W-:-:S15]  /*a3940*/  HMMA.16816.F32 R4, R20, R26, R4 ;  /* 0x0000001a1404723c */ /* 0x004fde0000001804 */
[----:B------:R-:W-:-:S08]  /*a3950*/  NOP ;  /* 0x0000000000007918 */ /* 0x000fd00000000000 */
[----:B------:R-:W-:Y:S04]  /*a3960*/  STL.64 [R1+0x9d0], R4 ;  /* 0x0009d00401007387 */ /* 0x000fe80000100a00 */
[----:B------:R0:W-:Y:S04]  /*a3970*/  STL.64 [R1+0x9d8], R6 ;  /* 0x0009d80601007387 */ /* 0x0001e80000100a00 */
[----:B0-----:R-:W2:Y:S04]  /*a3980*/  LDL.LU.64 R6, [R1+0x64a8] ;  /* 0x0064a80001067983 */ /* 0x001ea80000300a00 */
[----:B------:R-:W3:Y:S01]  /*a3990*/  LDL.LU.64 R4, [R1+0x64a0] ;  /* 0x0064a00001047983 */ /* 0x000ee20000300a00 */
[----:B------:R-:W-:-:S03]  /*a39a0*/  IMAD.MOV.U32 R26, RZ, RZ, R28 ;  /* 0x000000ffff1a7224 */ /* 0x000fc600078e001c */
[----:B------:R-:W3:Y:S01]  /*a39b0*/  LDL.LU R28, [R1+0x649c] ;  /* 0x00649c00011c7983 */ /* 0x000ee20000300800 */
[----:B------:R-:W-:-:S07]  /*a39c0*/  IMAD.MOV.U32 R27, RZ, RZ, R0 ;  /* 0x000000ffff1b7224 */ /* 0x000fce00078e0000 */
[C---:B----4-:R-:W-:Y:S06]  /*a39d0*/  HMMA.16816.F32 R24, R20.reuse, R10, R24 ;  /* 0x0000000a1418723c */ /* 0x050fec0000001818 */
[----:B--2---:R-:W-:-:S15]  /*a39e0*/  HMMA.16816.F32 R16, R20, R6, R16 ;  /* 0x000000061410723c */ /* 0x004fde0000001810 */
[----:B------:R-:W-:-:S08]  /*a39f0*/  NOP ;  /* 0x0000000000007918 */ /* 0x000fd00000000000 */
[----:B------:R-:W-:Y:S04]  /*a3a00*/  STL.64 [R1+0x1b0], R16 ;  /* 0x0001b01001007387 */ /* 0x000fe80000100a00 */
[----:B------:R-:W-:Y:S04]  /*a3a10*/  STL.64 [R1+0x1c0], R24 ;  /* 0x0001c01801007387 */ /* 0x000fe80000100a00 */
[----:B------:R-:W-:Y:S04]  /*a3a20*/  STL.64 [R1+0x1c8], R26 ;  /* 0x0001c81a01007387 */ /* 0x000fe80000100a00 */
[----:B------:R-:W-:Y:S01]  /*a3a30*/  STL [R1+0x1b8], R18 ;  /* 0x0001b81201007387 */ /* 0x000fe20000100800 */
[----:B------:R-:W-:-:S03]  /*a3a40*/  IMAD.MOV.U32 R0, RZ, RZ, R19 ;  /* 0x000000ffff007224 */ /* 0x000fc600078e0013 */
[----:B---3--:R-:W-:Y:S04]  /*a3a50*/  LDSM.16.M88.4 R24, [R28+UR4+0x3080] ;  /* 0x003080041c18783b */ /* 0x008fe80008000200 */
[----:B------:R-:W0:Y:S04]  /*a3a60*/  LDSM.16.MT88.4 R16, [R29+UR4+0x22000] ;  /* 0x022000041d10783b */ /* 0x000e280008004200 */
[----:B------:R-:W-:Y:S04]  /*a3a70*/  STL.64 [R1+0x6480], R22 ;  /* 0x0064801601007387 */ /* 0x000fe80000100a00 */
[----:B------:R-:W-:Y:S04]  /*a3a80*/  STL.64 [R1+0x6478], R20 ;  /* 0x0064781401007387 */ /* 0x000fe80000100a00 */
[----:B------:R-:W-:Y:S04]  /*a3a90*/  STL [R1+0x5c30], R0 ;  /* 0x005c300001007387 */ /* 0x000fe80000100800 */
        /* <DEDUP_REMOVED lines=8> */
[----:B------:R-:W-:-:S03]  /*a3b20*/  IMAD.MOV.U32 R12, RZ, RZ, R16 ;  /* 0x000000ffff0c7224 */ /* 0x000fc600078e0010 */
[----:B------:R-:W-:Y:S01]  /*a3b30*/  STL.64 [R1+0x198], R18 ;  /* 0x0001981201007387 */ /* 0x000fe20000100a00 */
[----:B------:R-:W-:-:S03]  /*a3b40*/  IMAD.MOV.U32 R0, RZ, RZ, R17 ;  /* 0x000000ffff007224 */ /* 0x000fc600078e0011 */
[----:B------:R-:W0:Y:S04]  /*a3b50*/  LDSM.16.M88.4 R16, [R28+UR4+0x2080] ;  /* 0x002080041c10783b */ /* 0x000e280008000200 */
[----:B0-----:R-:W-:Y:S04]  /*a3b60*/  STL.64 [R1+0x180], R16 ;  /* 0x0001801001007387 */ /* 0x001fe80000100a00 */
[----:B------:R-:W-:Y:S04]  /*a3b70*/  STL.64 [R1+0x188], R18 ;  /* 0x0001881201007387 */ /* 0x000fe80000100a00 */
[----:B------:R-:W0:Y:S04]  /*a3b80*/  LDSM.16.M88.4 R16, [R28+UR4+0x5080] ;  /* 0x005080041c10783b */ /* 0x000e280008000200 */
[----:B------:R-:W-:Y:S04]  /*a3b90*/  STL.64 [R1+0x170], R24 ;  /* 0x0001701801007387 */ /* 0x000fe80000100a00 */
[----:B------:R-:W-:Y:S04]  /*a3ba0*/  STL.64 [R1+0x178], R26 ;  /* 0x0001781a01007387 */ /* 0x000fe80000100a00 */
[----:B------:R-:W-:Y:S04]  /*a3bb0*/  STL.64 [R1+0x160], R20 ;  /* 0x0001601401007387 */ /* 0x000fe80000100a00 */
[----:B------:R-:W-:Y:S04]  /*a3bc0*/  STL.64 [R1+0x168], R22 ;  /* 0x0001681601007387 */ /* 0x000fe80000100a00 */
[----:B------:R-:W1:Y:S04]  /*a3bd0*/  LDSM.16.M88.4 R24, [R28+UR4+0x6080] ;  /* 0x006080041c18783b */ /* 0x000e680008000200 */
[----:B------:R-:W-:Y:S04]  /*a3be0*/  LDSM.16.M88.4 R20, [R28+UR4+0x7080] ;  /* 0x007080041c14783b */ /* 0x000fe80008000200 */
[----:B0-----:R-:W-:Y:S04]  /*a3bf0*/  STL.64 [R1+0x150], R16 ;  /* 0x0001501001007387 */ /* 0x001fe80000100a00 */
[----:B------:R-:W-:Y:S04]  /*a3c00*/  STL.64 [R1+0x158], R18 ;  /* 0x0001581201007387 */ /* 0x000fe80000100a00 */
[----:B------:R-:W0:Y:S04]  /*a3c10*/  LDSM.16.M88.4 R16, [R28+UR4+0x8080] ;  /* 0x008080041c10783b */ /* 0x000e280008000200 */
[----:B-1----:R-:W-:Y:S04]  /*a3c20*/  STL.64 [R1+0x140], R24 ;  /* 0x0001401801007387 */ /* 0x002fe80000100a00 */
[----:B------:R-:W-:Y:S04]  /*a3c30*/  STL.64 [R1+0x148], R26 ;  /* 0x0001481a01007387 */ /* 0x000fe80000100a00 */
[----:B------:R-:W-:Y:S04]  /*a3c40*/  LDSM.16.M88.4 R24, [R28+UR4+0xc080] ;  /* 0x00c080041c18783b */ /* 0x000fe80008000200 */
[----:B0-----:R-:W-:Y:S04]  /*a3c50*/  STL.64 [R1+0x120], R16 ;  /* 0x0001201001007387 */ /* 0x001fe80000100a00 */
[----:B------:R-:W-:Y:S04]  /*a3c60*/  STL.64 [R1+0x130], R20 ;  /* 0x0001301401007387 */ /* 0x000fe80000100a00 */
[----:B------:R-:W-:Y:S04]  /*a3c70*/  STL.64 [R1+0x138], R22 ;  /* 0x0001381601007387 */ /* 0x000fe80000100a00 */
[----:B------:R-:W-:Y:S01]  /*a3c80*/  STL.64 [R1+0x128], R18 ;  /* 0x0001281201007387 */ /* 0x000fe20000100a00 */
[----:B------:R-:W-:-:S03]  /*a3c90*/  IMAD.MOV.U32 R29, RZ, RZ, R17 ;  /* 0x000000ffff1d7224 */ /* 0x000fc600078e0011 */
[----:B------:R-:W-:Y:S04]  /*a3ca0*/  LDSM.16.M88.4 R20, [R28+UR4+0x9080] ;  /* 0x009080041c14783b */ /* 0x000fe80008000200 */
[----:B------:R-:W0:Y:S04]  /*a3cb0*/  LDSM.16.M88.4 R16, [R28+UR4+0xa080] ;  /* 0x00a080041c10783b */ /* 0x000e280008000200 */
[----:B------:R1:W-:Y:S04]  /*a3cc0*/  STL [R1+0x6430], R29 ;  /* 0x0064301d01007387 */ /* 0x0003e80000100800 */
[----:B0-----:R-:W-:Y:S04]  /*a3cd0*/  STL.64 [R1+0x100], R16 ;  /* 0x0001001001007387 */ /* 0x001fe80000100a00 */
[----:B------:R-:W-:Y:S04]  /*a3ce0*/  STL.64 [R1+0x110], R20 ;  /* 0x0001101401007387 */ /* 0x000fe80000100a00 */
[----:B------:R-:W-:Y:S04]  /*a3cf0*/  STL.64 [R1+0x118], R22 ;  /* 0x0001181601007387 */ /* 0x000fe80000100a00 */
[----:B------:R-:W-:Y:S01]  /*a3d00*/  STL.64 [R1+0x108], R18 ;  /* 0x0001081201007387 */ /* 0x000fe20000100a00 */
[----:B-1----:R-:W-:-:S03]  /*a3d10*/  IMAD.MOV.U32 R29, RZ, RZ, R17 ;  /* 0x000000ffff1d7224 */ /* 0x002fc600078e0011 */
[----:B------:R-:W-:Y:S04]  /*a3d20*/  LDSM.16.M88.4 R20, [R28+UR4+0xd080] ;  /* 0x00d080041c14783b */ /* 0x000fe80008000200 */
[----:B------:R-:W0:Y:S04]  /*a3d30*/  LDSM.16.M88.4 R16, [R28+UR4+0xb080] ;  /* 0x00b080041c10783b */ /* 0x000e280008000200 */
[----:B0-----:R-:W-:Y:S04]  /*a3d40*/  STL.64 [R1+0xf0], R16 ;  /* 0x0000f01001007387 */ /* 0x001fe80000100a00 */
[----:B------:R-:W-:Y:S04]  /*a3d50*/  STL.64 [R1+0xf8], R18 ;  /* 0x0000f81201007387 */ /* 0x000fe80000100a00 */
[----:B------:R-:W0:Y:S04]  /*a3d60*/  LDSM.16.M88.4 R16, [R28+UR4+0xe080] ;  /* 0x00e080041c10783b */ /* 0x000e280008000200 */
[----:B------:R-:W-:Y:S04]  /*a3d70*/  STL.64 [R1+0xe0], R24 ;  /* 0x0000e01801007387 */ /* 0x000fe80000100a00 */
[----:B------:R-:W-:Y:S04]  /*a3d80*/  STL.64 [R1+0xe8], R26 ;  /* 0x0000e81a01007387 */ /* 0x000fe80000100a00 */
[----:B------:R-:W1:Y:S04]  /*a3d90*/  LDSM.16.M88.4 R24, [R28+UR4+0xf080] ;  /* 0x00f080041c18783b */ /* 0x000e680008000200 */
[----:B------:R-:W-:Y:S04]  /*a3da0*/  STL.64 [R1+0xd0], R20 ;  /* 0x0000d01401007387 */ /* 0x000fe80000100a00 */
        /* <DEDUP_REMOVED lines=34> */
[----:B------:R-:W1:Y:S04]  /*a3fd0*/  LDSM.16.M88.4 R16, [R28+UR4+0x1a080] ;  /* 0x01a080041c10783b */ /* 0x000e680008000200 */
[----:B--2---:R-:W-:Y:S04]  /*a3fe0*/  STL.64 [R1+0x10], R20 ;  /* 0x0000101401007387 */ /* 0x004fe80000100a00 */
[----:B------:R-:W-:Y:S04]  /*a3ff0*/  STL.64 [R1+0x18], R22 ;  /* 0x0000181601007387 */ /* 0x000fe80000100a00 */
[----:B------:R-:W-:Y:S04]  /*a4000*/  LDSM.16.M88.4 R20, [R28+UR4+0x1f080] ;  /* 0x01f080041c14783b */ /* 0x000fe80008000200 */
[----:B0-----:R-:W-:Y:S04]  /*a4010*/  STL.64 [R1+0x6270], R26 ;  /* 0x0062701a01007387 */ /* 0x001fe80000100a00 */
[----:B-1----:R-:W-:Y:S04]  /*a4020*/  STL.64 [R1], R16 ;  /* 0x0000001001007387 */ /* 0x002fe80000100a00 */
[----:B------:R-:W-:Y:S04]  /*a4030*/  STL.64 [R1+0x8], R18 ;  /* 0x0000081201007387 */ /* 0x000fe80000100a00 */
[----:B------:R0:W-:Y:S04]  /*a4040*/  STL.64 [R1+0x6268], R24 ;  /* 0x0062681801007387 */ /* 0x0001e80000100a00 */
[----:B0-----:R-:W2:Y:S01]  /*a4050*/  LDL.64 R24, [R1+0x180] ;  /* 0x0001800001187983 */ /* 0x001ea20000100a00 */
[----:B------:R-:W-:-:S02]  /*a4060*/  IMAD.MOV.U32 R26, RZ, RZ, R5 ;  /* 0x000000ffff1a7224 */ /* 0x000fc400078e0005 */
[----:B------:R-:W-:Y:S01]  /*a4070*/  IMAD.MOV.U32 R27, RZ, RZ, R8 ;  /* 0x000000ffff1b7224 */ /* 0x000fe200078e0008 */
[----:B--2---:R0:W-:Y:S04]  /*a4080*/  STL.64 [R1+0x6438], R24 ;  /* 0x0064381801007387 */ /* 0x0041e80000100a00 */
[----:B0-----:R-:W2:Y:S01]  /*a4090*/  LDL.LU R24, [R1+0x980] ;  /* 0x0009800001187983 */ /* 0x001ea20000300800 */
[----:B------:R-:W-:-:S03]  /*a40a0*/  MOV R25, R4 ;  /* 0x0000000400197202 */ /* 0x000fc60000000f00 */
[----:B------:R-:W3:Y:S04]  /*a40b0*/  LDL.LU R4, [R1+0x6498] ;  /* 0x0064980001047983 */ /* 0x000ee80000300800 */
[----:B------:R-:W4:Y:S01]  /*a40c0*/  LDL.LU R5, [R1+0x6494] ;  /* 0x0064940001057983 */ /* 0x000f220000300800 */
[----:B------:R-:W-:Y:S02]  /*a40d0*/  IMAD.MOV.U32 R18, RZ, RZ, R9 ;  /* 0x000000ffff127224 */ /* 0x000fe400078e0009 */
[----:B------:R-:W-:Y:S01]  /*a40e0*/  IMAD.MOV.U32 R19, RZ, RZ, R15 ;  /* 0x000000ffff137224 */ /* 0x000fe200078e000f */
[----:B------:R-:W3:Y:S04]  /*a40f0*/  LDL.LU R8, [R1+0x6490] ;  /* 0x0064900001087983 */ /* 0x000ee80000300800 */
[----:B------:R-:W-:Y:S04]  /*a4100*/  STL.64 [R1+0x6458], R26 ;  /* 0x0064581a01007387 */ /* 0x000fe80000100a00 */
[----:B--2---:R0:W-:Y:S04]  /*a4110*/  STL.64 [R1+0x6450], R24 ;  /* 0x0064501801007387 */ /* 0x0041e80000100a00 */
[----:B------:R-:W2:Y:S04]  /*a4120*/  LDL.LU R9, [R1+0x648c] ;  /* 0x00648c0001097983 */ /* 0x000ea80000300800 */
[----:B------:R-:W-:Y:S04]  /*a4130*/  STL.64 [R1+0x6460], R18 ;  /* 0x0064601201007387 */ /* 0x000fe80000100a00 */
[----:B0-----:R-:W4:Y:S04]  /*a4140*/  LDL.LU R24, [R1+0x990] ;  /* 0x0009900001187983 */ /* 0x001f280000300800 */
[----:B------:R-:W4:Y:S04]  /*a4150*/  LDL.LU R25, [R1+0x994] ;  /* 0x0009940001197983 */ /* 0x000f280000300800 */
[----:B------:R-:W3:Y:S04]  /*a4160*/  LDL.LU R26, [R1+0x998] ;  /* 0x00099800011a7983 */ /* 0x000ee80000300800 */
[----:B------:R-:W3:Y:S04]  /*a4170*/  LDL.LU R27, [R1+0x99c] ;  /* 0x00099c00011b7983 */ /* 0x000ee80000300800 */
[----:B---3--:R-:W-:Y:S04]  /*a4180*/  STL.64 [R1+0x6470], R26 ;  /* 0x0064701a01007387 */ /* 0x008fe80000100a00 */
[----:B----4-:R2:W-:Y:S02]  /*a4190*/  STL.64 [R1+0x6468], R24 ;  /* 0x0064681801007387 */ /* 0x0105e40000100a00 */
[----:B--2---:R-:W-:-:S02]  /*a41a0*/  IMAD.MOV.U32 R24, RZ, RZ, R9 ;  /* 0x000000ffff187224 */ /* 0x004fc400078e0009 */
[----:B------:R-:W-:Y:S02]  /*a41b0*/  IMAD.MOV.U32 R25, RZ, RZ, R8 ;  /* 0x000000ffff197224 */ /* 0x000fe400078e0008 */
[----:B------:R-:W0:Y:S01]  /*a41c0*/  LDSM.16.M88.4 R8, [R28+UR4+0x1c080] ;  /* 0x01c080041c08783b */ /* 0x000e220008000200 */
[----:B------:R-:W-:Y:S02]  /*a41d0*/  IMAD.MOV.U32 R26, RZ, RZ, R5 ;  /* 0x000000ffff1a7224 */ /* 0x000fe400078e0005 */
[----:B------:R-:W-:Y:S02]  /*a41e0*/  IMAD.MOV.U32 R27, RZ, RZ, R4 ;  /* 0x000000ffff1b7224 */ /* 0x000fe400078e0004 */
[----:B------:R-:W1:Y:S04]  /*a41f0*/  LDSM.16.M88.4 R4, [R28+UR4+0x1d080] ;  /* 0x01d080041c04783b */ /* 0x000e680008000200 */
[----:B0-----:R-:W-:Y:S04]  /*a4200*/  STL [R1+0x6264], R8 ;  /* 0x0062640801007387 */ /* 0x001fe80000100800 */
[----:B------:R-:W-:Y:S04]  /*a4210*/  STL [R1+0x6260], R9 ;  /* 0x0062600901007387 */ /* 0x000fe80000100800 */
[----:B------:R-:W-:Y:S04]  /*a4220*/  STL [R1+0x59d4], R10 ;  /* 0x0059d40a01007387 */ /* 0x000fe80000100800 */
[----:B------:R-:W-:Y:S04]  /*a4230*/  STL [R1+0x59d0], R11 ;  /* 0x0059d00b01007387 */ /* 0x000fe80000100800 */
[----:B------:R-:W0:Y:S04]  /*a4240*/  LDSM.16.M88.4 R8, [R28+UR4+0x1e080] ;  /* 0x01e080041c08783b */ /* 0x000e280008000200 */
[----:B-1----:R1:W-:Y:S04]  /*a4250*/  STL [R1+0x57cc], R6 ;  /* 0x0057cc0601007387 */ /* 0x0023e80000100800 */
[----:B------:R-:W-:Y:S04]  /*a4260*/  STL [R1+0x57c8], R7 ;  /* 0x0057c80701007387 */ /* 0x000fe80000100800 */
[----:B------:R2:W-:Y:S01]  /*a4270*/  STL.64 [R1+0x6258], R4 ;  /* 0x0062580401007387 */ /* 0x0005e20000100a00 */
[----:B-1----:R-:W-:-:S03]  /*a4280*/  IMAD.MOV.U32 R6, RZ, RZ, R3 ;  /* 0x000000ffff067224 */ /* 0x002fc600078e0003 */
[----:B--2---:R-:W2:Y:S04]  /*a4290*/  LDL.LU R4, [R1+0x960] ;  /* 0x0009600001047983 */ /* 0x004ea80000300800 */
[----:B------:R-:W2:Y:S04]  /*a42a0*/  LDL.LU R5, [R1+0x964] ;  /* 0x0009640001057983 */ /* 0x000ea80000300800 */
[----:B------:R-:W3:Y:S01]  /*a42b0*/  LDL.LU R3, [R1+0x6488] ;  /* 0x0064880001037983 */ /* 0x000ee20000300800 */
[----:B------:R-:W-:Y:S02]  /*a42c0*/  IMAD.MOV.U32 R7, RZ, RZ, R2 ;  /* 0x000000ffff077224 */ /* 0x000fe400078e0002 */
[----:B------:R-:W-:Y:S01]  /*a42d0*/  IMAD.MOV.U32 R2, RZ, RZ, R23 ;  /* 0x000000ffff027224 */ /* 0x000fe200078e0017 */
[----:B0-----:R0:W-:Y:S04]  /*a42e0*/  STL.64 [R1+0x200], R8 ;  /* 0x0002000801007387 */ /* 0x0011e80000100a00 */
[----:B------:R-:W-:Y:S04]  /*a42f0*/  STL.64 [R1+0x208], R10 ;  /* 0x0002080a01007387 */ /* 0x000fe80000100a00 */
[----:B------:R-:W-:Y:S04]  /*a4300*/  STL.64 [R1+0x1f0], R20 ;  /* 0x0001f01401007387 */ /* 0x000fe80000100a00 */
[----:B------:R1:W-:Y:S01]  /*a4310*/  STL.64 [R1+0x1f8], R22 ;  /* 0x0001f81601007387 */ /* 0x0003e20000100a00 */
[----:B0-----:R-:W-:-:S02]  /*a4320*/  IMAD.MOV.U32 R8, RZ, RZ, R20 ;  /* 0x000000ffff087224 */ /* 0x001fc400078e0014 */
[----:B------:R-:W-:Y:S01]  /*a4330*/  IMAD.MOV.U32 R9, RZ, RZ, R21 ;  /* 0x000000ffff097224 */ /* 0x000fe200078e0015 */
[----:B-1----:R-:W4:Y:S04]  /*a4340*/  LDL.LU.64 R22, [R1+0x6480] ;  /* 0x0064800001167983 */ /* 0x002f280000300a00 */
[----:B------:R-:W4:Y:S04]  /*a4350*/  LDL.LU.64 R20, [R1+0x6478] ;  /* 0x0064780001147983 */ /* 0x000f280000300a00 */
[----:B------:R0:W-:Y:S01]  /*a4360*/  STL.64 [R1+0x6428], R8 ;  /* 0x0064280801007387 */ /* 0x0001e20000100a00 */
[----:B------:R-:W-:-:S02]  /*a4370*/  IMAD.MOV.U32 R18, RZ, RZ, R14 ;  /* 0x000000ffff127224 */ /* 0x000fc400078e000e */
[----:B------:R-:W-:Y:S02]  /*a4380*/  IMAD.MOV.U32 R19, RZ, RZ, R13 ;  /* 0x000000ffff137224 */ /* 0x000fe400078e000d */
[----:B0-----:R-:W-:Y:S01]  /*a4390*/  IMAD.MOV.U32 R8, RZ, RZ, R12 ;  /* 0x000000ffff087224 */ /* 0x001fe200078e000c */
[----:B------:R-:W-:Y:S04]  /*a43a0*/  STL [R1+0x59e8], R2 ;  /* 0x0059e80201007387 */ /* 0x000fe80000100800 */
[----:B------:R-:W-:Y:S04]  /*a43b0*/  STL [R1+0x3ac8], R28 ;  /* 0x003ac81c01007387 */ /* 0x000fe80000100800 */
[----:B---3--:R-:W0:Y:S01]  /*a43c0*/  LDSM.16.MT88.4 R12, [R3+UR4+0x22000] ;  /* 0x02200004030c783b */ /* 0x008e220008004200 */
[C---:B----4-:R-:W-:Y:S03]  /*a43d0*/  HMMA.16816.F32 R16, R20.reuse, R18, R24 ;  /* 0x000000121410723c */ /* 0x050fe60000001818 */
[----:B0-----:R-:W-:Y:S04]  /*a43e0*/  STL.64 [R1+0x6230], R14 ;  /* 0x0062300e01007387 */ /* 0x001fe80000100a00 */
[----:B------:R0:W-:Y:S04]  /*a43f0*/  STL.64 [R1+0x6228], R12 ;  /* 0x0062280c01007387 */ /* 0x0001e80000100a00 */
[----:B0-----:R-:W3:Y:S04]  /*a4400*/  LDL.LU R12, [R1+0x970] ;  /* 0x00097000010c7983 */ /* 0x001ee80000300800 */
[----:B------:R-:W3:Y:S04]  /*a4410*/  LDL.LU R13, [R1+0x974] ;  /* 0x00097400010d7983 */ /* 0x000ee80000300800 */
[----:B------:R-:W3:Y:S04]  /*a4420*/  LDL.LU R14, [R1+0x978] ;  /* 0x00097800010e7983 */ /* 0x000ee80000300800 */
[----:B------:R-:W3:Y:S04]  /*a4430*/  LDL.LU R15, [R1+0x97c] ;  /* 0x00097c00010f7983 */ /* 0x000ee80000300800 */
[----:B------:R-:W-:Y:S04]  /*a4440*/  STL [R1+0x59ec], R3 ;  /* 0x0059ec0301007387 */ /* 0x000fe80000100800 */
[----:B------:R-:W4:Y:S04]  /*a4450*/  LDL.LU.64 R26, [R1+0x6470] ;  /* 0x00647000011a7983 */ /* 0x000f280000300a00 */
[----:B------:R-:W4:Y:S04]  /*a4460*/  LDL.LU.64 R24, [R1+0x6468] ;  /* 0x0064680001187983 */ /* 0x000f280000300a00 */
[----:B------:R-:W-:Y:S04]  /*a4470*/  STL.64 [R1+0x9c0], R16 ;  /* 0x0009c01001007387 */ /* 0x000fe80000100a00 */
[----:B------:R0:W-:Y:S04]  /*a4480*/  STL.64 [R1+0x9c8], R18 ;  /* 0x0009c81201007387 */ /* 0x0001e80000100a00 */
[----:B0-----:R-:W4:Y:S02]  /*a4490*/  LDL.LU.64 R18, [R1+0x6460] ;  /* 0x0064600001127983 */ /* 0x001f240000300a00 */
[----:B----4-:R-:W-:Y:S02]  /*a44a0*/  HMMA.16816.F32 R20, R20, R18, R24 ;  /* 0x000000121414723c */ /* 0x010fe40000001818 */
[----:B------:R-:W4:Y:S04]  /*a44b0*/  LDL.LU.64 R26, [R1+0x6458] ;  /* 0x00645800011a7983 */ /* 0x000f280000300a00 */
[----:B------:R-:W4:Y:S04]  /*a44c0*/  LDL.LU.64 R24, [R1+0x6450] ;  /* 0x0064500001187983 */ /* 0x000f280000300a00 */
[----:B------:R-:W4:Y:S04]  /*a44d0*/  LDL.LU.64 R18, [R1+0x6448] ;  /* 0x0064480001127983 */ /* 0x000f280000300a00 */
[----:B------:R-:W4:Y:S09]  /*a44e0*/  LDL.LU.64 R16, [R1+0x6440] ;  /* 0x0064400001107983 */ /* 0x000f320000300a00 */
[----:B------:R0:W-:Y:S04]  /*a44f0*/  STL.64 [R1+0x990], R20 ;  /* 0x0009901401007387 */ /* 0x0001e80000100a00 */
[----:B0-----:R-:W4:Y:S01]  /*a4500*/  LDL.64 R20, [R1+0x1a0] ;  /* 0x0001a00001147983 */ /* 0x001f220000100a00 */
[----:B------:R-:W-:-:S02]  /*a4510*/  IMAD.MOV.U32 R3, RZ, RZ, R22 ;  /* 0x000000ffff037224 */ /* 0x000fc400078e0016 */
[----:B------:R-:W-:-:S03]  /*a4520*/  IMAD.MOV.U32 R2, RZ, RZ, R23 ;  /* 0x000000ffff027224 */ /* 0x000fc600078e0017 */
[----:B------:R-:W-:Y:S04]  /*a4530*/  STL [R1+0x59f4], R3 ;  /* 0x0059f40301007387 */ /* 0x000fe80000100800 */
[----:B------:R-:W-:Y:S01]  /*a4540*/  STL [R1+0x59f0], R2 ;  /* 0x0059f00201007387 */ /* 0x000fe20000100800 */
[----:B----4-:R-:W-:-:S15]  /*a4550*/  HMMA.16816.F32 R24, R16, R20, R24 ;  /* 0x000000141018723c */ /* 0x010fde0000001818 */
[----:B------:R-:W-:-:S08]  /*a4560*/  NOP ;  /* 0x0000000000007918 */ /* 0x000fd00000000000 */
[----:B------:R0:W-:Y:S04]  /*a4570*/  STL.64 [R1+0x980], R24 ;  /* 0x0009801801007387 */ /* 0x0001e80000100a00 */
[----:B------:R-:W-:Y:S04]  /*a4580*/  STL.64 [R1+0x988], R26 ;  /* 0x0009881a01007387 */ /* 0x000fe80000100a00 */
[----:B0-----:R-:W2:Y:S01]  /*a4590*/  LDL.LU.64 R24, [R1+0x6438] ;  /* 0x0064380001187983 */ /* 0x001ea20000300a00 */
[----:B------:R-:W-:-:S07]  /*a45a0*/  IMAD.MOV.U32 R9, RZ, RZ, R0 ;  /* 0x000000ffff097224 */ /* 0x000fce00078e0000 */
[----:B---3--:R-:W-:-:S15]  /*a45b0*/  HMMA.16816.F32 R8, R16, R8, R12 ;  /* 0x000000081008723c */ /* 0x008fde000000180c */
[----:B------:R-:W-:-:S09]  /*a45c0*/  NOP ;  /* 0x0000000000007918 */ /* 0x000fd20000000000 */
[----:B------:R-:W-:Y:S02]  /*a45d0*/  IMAD.MOV.U32 R2, RZ, RZ, R9 ;  /* 0x000000ffff027224 */ /* 0x000fe400078e0009 */
[----:B------:R-:W-:Y:S01]  /*a45e0*/  IMAD.MOV.U32 R3, RZ, RZ, R8 ;  /* 0x000000ffff037224 */ /* 0x000fe200078e0008 */
[----:B------:R-:W-:Y:S04]  /*a45f0*/  STL.64 [R1+0x978], R10 ;  /* 0x0009780a01007387 */ /* 0x000fe80000100a00 */
[----:B------:R0:W-:Y:S04]  /*a4600*/  STL [R1+0x5c38], R2 ;  /* 0x005c380201007387 */ /* 0x0001e80000100800 */
[----:B------:R-:W-:Y:S01]  /*a4610*/  STL [R1+0x5c34], R3 ;  /* 0x005c340301007387 */ /* 0x000fe20000100800 */
[----:B--2---:R-:W-:Y:S06]  /*a4620*/  HMMA.16816.F32 R4, R16, R24, R4 ;  /* 0x000000181004723c */ /* 0x004fec0000001804 */
[----:B------:R-:W-:-:S15]  /*a4630*/  IMAD.MOV.U32 R12, RZ, RZ, R24 ;  /* 0x000000ffff0c7224 */ /* 0x000fde00078e0018 */
[----:B------:R-:W-:-:S02]  /*a4640*/  NOP ;  /* 0x0000000000007918 */ /* 0x000fc40000000000 */
[----:B------:R-:W-:Y:S04]  /*a4650*/  STL.64 [R1+0x960], R4 ;  /* 0x0009600401007387 */ /* 0x000fe80000100a00 */
[----:B------:R-:W-:Y:S04]  /*a4660*/  STL.64 [R1+0x968], R6 ;  /* 0x0009680601007387 */ /* 0x000fe80000100a00 */
[----:B------:R-:W2:Y:S01]  /*a4670*/  LDL R24, [R1+0x100] ;  /* 0x0001000001187983 */ /* 0x000ea20000100800 */
[----:B0-----:R-:W-:Y:S02]  /*a4680*/  IMAD.MOV.U32 R2, RZ, RZ, R25 ;  /* 0x000000ffff027224 */ /* 0x001fe400078e0019 */
[----:B------:R-:W-:-:S02]  /*a4690*/  IMAD.MOV.U32 R25, RZ, RZ, R29 ;  /* 0x000000ffff197224 */ /* 0x000fc400078e001d */
[----:B------:R-:W3:Y:S01]  /*a46a0*/  LDL.LU R29, [R1+0x6430] ;  /* 0x00643000011d7983 */ /* 0x000ee20000300800 */
[----:B------:R-:W-:-:S03]  /*a46b0*/  IMAD.MOV.U32 R0, RZ, RZ, R21 ;  /* 0x000000ffff007224 */ /* 0x000fc600078e0015 */
[----:B--2---:R-:W-:Y:S04]  /*a46c0*/  STL.64 [R1+0x63b8], R24 ;  /* 0x0063b81801007387 */ /* 0x004fe80000100a00 */
[----:B------:R-:W2:Y:S04]  /*a46d0*/  LDL.LU R20, [R1+0x8e0] ;  /* 0x0008e00001147983 */ /* 0x000ea80000300800 */
        /* <DEDUP_REMOVED lines=11> */
[----:B0-----:R-:W2:Y:S04]  /*a4790*/  LDL R20, [R1+0x140] ;  /* 0x0001400001147983 */ /* 0x001ea80000100800 */
[----:B------:R-:W2:Y:S04]  /*a47a0*/  LDL R21, [R1+0x144] ;  /* 0x0001440001157983 */ /* 0x000ea80000100800 */
[----:B------:R-:W4:Y:S04]  /*a47b0*/  LDL.LU R8, [R1+0x950] ;  /* 0x0009500001087983 */ /* 0x000f280000300800 */
[----:B------:R-:W4:Y:S04]  /*a47c0*/  LDL.LU R9, [R1+0x954] ;  /* 0x0009540001097983 */ /* 0x000f280000300800 */
[----:B------:R-:W4:Y:S04]  /*a47d0*/  LDL.LU R10, [R1+0x958] ;  /* 0x00095800010a7983 */ /* 0x000f280000300800 */
[----:B------:R-:W4:Y:S04]  /*a47e0*/  LDL.LU R11, [R1+0x95c] ;  /* 0x00095c00010b7983 */ /* 0x000f280000300800 */
[----:B------:R-:W3:Y:S04]  /*a47f0*/  LDL.LU R4, [R1+0x940] ;  /* 0x0009400001047983 */ /* 0x000ee80000300800 */
[----:B------:R-:W3:Y:S04]  /*a4800*/  LDL.LU R5, [R1+0x944] ;  /* 0x0009440001057983 */ /* 0x000ee80000300800 */
[----:B------:R-:W2:Y:S04]  /*a4810*/  LDL.LU R6, [R1+0x948] ;  /* 0x0009480001067983 */ /* 0x000ea80000300800 */
[----:B------:R-:W2:Y:S04]  /*a4820*/  LDL.LU R7, [R1+0x94c] ;  /* 0x00094c0001077983 */ /* 0x000ea80000300800 */
[----:B--2---:R-:W-:Y:S04]  /*a4830*/  STL.64 [R1+0x6420], R6 ;  /* 0x0064200601007387 */ /* 0x004fe80000100a00 */
[----:B---3--:R0:W-:Y:S04]  /*a4840*/  STL.64 [R1+0x6418], R4 ;  /* 0x0064180401007387 */ /* 0x0081e80000100a00 */
[----:B0-----:R-:W4:Y:S04]  /*a4850*/  LDL R4, [R1+0x170] ;  /* 0x0001700001047983 */ /* 0x001f280000100800 */
[----:B------:R-:W4:Y:S04]  /*a4860*/  LDL R5, [R1+0x174] ;  /* 0x0001740001057983 */ /* 0x000f280000100800 */
[----:B------:R0:W-:Y:S04]  /*a4870*/  STL.64 [R1+0x63f8], R20 ;  /* 0x0063f81401007387 */ /* 0x0001e80000100a00 */
[----:B0-----:R-:W2:Y:S04]  /*a4880*/  LDL.64 R20, [R1+0x150] ;  /* 0x0001500001147983 */ /* 0x001ea80000100a00 */
[----:B--2---:R0:W-:Y:S04]  /*a4890*/  STL.64 [R1+0x6410], R20 ;  /* 0x0064101401007387 */ /* 0x0041e80000100a00 */
[----:B0-----:R-:W2:Y:S04]  /*a48a0*/  LDL.64 R20, [R1+0x160] ;  /* 0x0001600001147983 */ /* 0x001ea80000100a00 */
[----:B------:R-:W3:Y:S04]  /*a48b0*/  LDL.LU R24, [R1+0x900] ;  /* 0x0009000001187983 */ /* 0x000ee80000300800 */
[----:B------:R-:W3:Y:S04]  /*a48c0*/  LDL.LU R25, [R1+0x904] ;  /* 0x0009040001197983 */ /* 0x000ee80000300800 */
[----:B------:R-:W4:Y:S04]  /*a48d0*/  LDL.LU R26, [R1+0x908] ;  /* 0x00090800011a7983 */ /* 0x000f280000300800 */
[----:B------:R-:W4:Y:S04]  /*a48e0*/  LDL.LU R27, [R1+0x90c] ;  /* 0x00090c00011b7983 */ /* 0x000f280000300800 */
[----:B----4-:R-:W-:Y:S04]  /*a48f0*/  STL.64 [R1+0x63d8], R26 ;  /* 0x0063d81a01007387 */ /* 0x010fe80000100a00 */
[----:B---3--:R0:W-:Y:S04]  /*a4900*/  STL.64 [R1+0x63d0], R24 ;  /* 0x0063d01801007387 */ /* 0x0081e80000100a00 */
[----:B0-----:R-:W3:Y:S01]  /*a4910*/  LDL.64 R24, [R1+0x130] ;  /* 0x0001300001187983 */ /* 0x001ee20000100a00 */
[----:B------:R-:W-:Y:S03]  /*a4920*/  HMMA.16816.F32 R4, R16, R4, R8 ;  /* 0x000000041004723c */ /* 0x000fe60000001808 */
[----:B---3--:R0:W-:Y:S04]  /*a4930*/  STL.64 [R1+0x63f0], R24 ;  /* 0x0063f01801007387 */ /* 0x0081e80000100a00 */
[----:B0-----:R-:W3:Y:S04]  /*a4940*/  LDL.LU R24, [R1+0x920] ;  /* 0x0009200001187983 */ /* 0x001ee80000300800 */
[----:B------:R-:W3:Y:S04]  /*a4950*/  LDL.LU R25, [R1+0x924] ;  /* 0x0009240001197983 */ /* 0x000ee80000300800 */
[----:B------:R-:W4:Y:S04]  /*a4960*/  LDL.LU R26, [R1+0x928] ;  /* 0x00092800011a7983 */ /* 0x000f280000300800 */
[----:B------:R-:W4:Y:S05]  /*a4970*/  LDL.LU R27, [R1+0x92c] ;  /* 0x00092c00011b7983 */ /* 0x000f2a0000300800 */
        /* <DEDUP_REMOVED lines=8> */
[----:B------:R0:W-:Y:S04]  /*a4a00*/  STL [R1+0x6278], R12 ;  /* 0x0062780c01007387 */ /* 0x0001e80000100800 */
[----:B0-----:R-:W4:Y:S04]  /*a4a10*/  LDL.64 R12, [R1+0x110] ;  /* 0x00011000010c7983 */ /* 0x001f280000100a00 */
[----:B------:R-:W3:Y:S04]  /*a4a20*/  LDL.LU.64 R8, [R1+0x6428] ;  /* 0x0064280001087983 */ /* 0x000ee80000300a00 */
[----:B------:R0:W-:Y:S04]  /*a4a30*/  STL.64 [R1+0x950], R4 ;  /* 0x0009500401007387 */ /* 0x0001e80000100a00 */
[----:B------:R-:W2:Y:S04]  /*a4a40*/  LDL.LU.64 R6, [R1+0x6420] ;  /* 0x0064200001067983 */ /* 0x000ea80000300a00 */
[----:B0-----:R-:W2:Y:S04]  /*a4a50*/  LDL.LU.64 R4, [R1+0x6418] ;  /* 0x0064180001047983 */ /* 0x001ea80000300a00 */
[----:B------:R-:W-:Y:S04]  /*a4a60*/  STL [R1+0x5d58], R10 ;  /* 0x005d580a01007387 */ /* 0x000fe80000100800 */
[----:B------:R-:W-:Y:S01]  /*a4a70*/  STL [R1+0x6288], R11 ;  /* 0x0062880b01007387 */ /* 0x000fe20000100800 */
[----:B--2---:R-:W-:Y:S03]  /*a4a80*/  HMMA.16816.F32 R4, R16, R20, R4 ;  /* 0x000000141004723c */ /* 0x004fe60000001804 */
[----:B---3--:R0:W-:Y:S04]  /*a4a90*/  STL.64 [R1+0x6280], R8 ;  /* 0x0062800801007387 */ /* 0x0081e80000100a00 */
[----:B0-----:R-:W4:Y:S04]  /*a4aa0*/  LDL.LU R8, [R1+0x8f0] ;  /* 0x0008f00001087983 */ /* 0x001f280000300800 */
[----:B------:R-:W4:Y:S04]  /*a4ab0*/  LDL.LU R9, [R1+0x8f4] ;  /* 0x0008f40001097983 */ /* 0x000f280000300800 */
[----:B------:R-:W4:Y:S04]  /*a4ac0*/  LDL.LU R10, [R1+0x8f8] ;  /* 0x0008f800010a7983 */ /* 0x000f280000300800 */
[----:B------:R-:W4:Y:S04]  /*a4ad0*/  LDL.LU R11, [R1+0x8fc] ;  /* 0x0008fc00010b7983 */ /* 0x000f280000300800 */
[----:B------:R0:W-:Y:S04]  /*a4ae0*/  STL.64 [R1+0x940], R4 ;  /* 0x0009400401007387 */ /* 0x0001e80000100a00 */
[----:B------:R-:W-:Y:S01]  /*a4af0*/  STL.64 [R1+0x948], R6 ;  /* 0x0009480601007387 */ /* 0x000fe20000100a00 */
[----:B0-----:R-:W-:-:S02]  /*a4b00*/  IMAD.MOV.U32 R5, RZ, RZ, R20 ;  /* 0x000000ffff057224 */ /* 0x001fc400078e0014 */
[----:B------:R-:W-:Y:S02]  /*a4b10*/  IMAD.MOV.U32 R4, RZ, RZ, R21 ;  /* 0x000000ffff047224 */ /* 0x000fe400078e0015 */
[----:B------:R-:W2:Y:S04]  /*a4b20*/  LDL.LU.64 R20, [R1+0x6410] ;  /* 0x0064100001147983 */ /* 0x000ea80000300a00 */
[----:B------:R0:W-:Y:S04]  /*a4b30*/  STL.64 [R1+0x6290], R4 ;  /* 0x0062900401007387 */ /* 0x0001e80000100a00 */
[----:B0-----:R-:W3:Y:S01]  /*a4b40*/  LDL R4, [R1+0x120] ;  /* 0x0001200001047983 */ /* 0x001ee20000100800 */
        /* <DEDUP_REMOVED lines=10> */
[----:B--2---:R-:W-:Y:S03]  /*a4bf0*/  HMMA.16816.F32 R20, R16, R20, R24 ;  /* 0x000000141014723c */ /* 0x004fe60000001818 */
[----:B------:R-:W2:-:S15]  /*a4c00*/  LDL.LU.64 R24, [R1+0x63f0] ;  /* 0x0063f00001187983 */ /* 0x000e9e0000300a00 */
[----:B------:R-:W-:-:S05]  /*a4c10*/  NOP ;  /* 0x0000000000007918 */ /* 0x000fca0000000000 */
[----:B------:R-:W-:Y:S04]  /*a4c20*/  STL.64 [R1+0x920], R20 ;  /* 0x0009201401007387 */ /* 0x000fe80000100a00 */
[----:B------:R0:W-:Y:S04]  /*a4c30*/  STL.64 [R1+0x928], R22 ;  /* 0x0009281601007387 */ /* 0x0001e80000100a00 */
[----:B0-----:R-:W4:Y:S04]  /*a4c40*/  LDL.LU.64 R22, [R1+0x63e8] ;  /* 0x0063e80001167983 */ /* 0x001f280000300a00 */
[----:B------:R-:W4:Y:S04]  /*a4c50*/  LDL.LU.64 R20, [R1+0x63e0] ;  /* 0x0063e00001147983 */ /* 0x000f280000300a00 */
[----:B------:R-:W3:Y:S01]  /*a4c60*/  LDL.LU.64 R26, [R1+0x63d8] ;  /* 0x0063d800011a7983 */ /* 0x000ee20000300a00 */
[----:B--2---:R-:W-:-:S02]  /*a4c70*/  IMAD.MOV.U32 R3, RZ, RZ, R24 ;  /* 0x000000ffff037224 */ /* 0x004fc400078e0018 */
[----:B------:R-:W-:Y:S01]  /*a4c80*/  IMAD.MOV.U32 R28, RZ, RZ, R25 ;  /* 0x000000ffff1c7224 */ /* 0x000fe200078e0019 */
[----:B----4-:R-:W-:Y:S01]  /*a4c90*/  HMMA.16816.F32 R20, R16, R24, R20 ;  /* 0x000000181014723c */ /* 0x010fe20000001814 */
[----:B------:R-:W3:Y:S01]  /*a4ca0*/  LDL.LU.64 R24, [R1+0x63d0] ;  /* 0x0063d00001187983 */ /* 0x000ee20000300a00 */
[----:B------:R-:W-:-:S15]  /*a4cb0*/  IMAD.MOV.U32 R5, RZ, RZ, R29 ;  /* 0x000000ffff057224 */ /* 0x000fde00078e001d */
[----:B------:R-:W-:-:S06]  /*a4cc0*/  NOP ;  /* 0x0000000000007918 */ /* 0x000fcc0000000000 */
[----:B------:R-:W-:Y:S04]  /*a4cd0*/  STL.64 [R1+0x910], R20 ;  /* 0x0009101401007387 */ /* 0x000fe80000100a00 */
[----:B------:R0:W-:Y:S01]  /*a4ce0*/  STL [R1+0x918], R22 ;  /* 0x0009181601007387 */ /* 0x0001e20000100800 */
[----:B------:R-:W-:-:S03]  /*a4cf0*/  IMAD.MOV.U32 R29, RZ, RZ, R23 ;  /* 0x000000ffff1d7224 */ /* 0x000fc600078e0017 */
[----:B0-----:R-:W2:Y:S04]  /*a4d00*/  LDL.LU.64 R22, [R1+0x63c8] ;  /* 0x0063c80001167983 */ /* 0x001ea80000300a00 */
[----:B------:R-:W2:Y:S04]  /*a4d10*/  LDL.LU.64 R20, [R1+0x63c0] ;  /* 0x0063c00001147983 */ /* 0x000ea80000300a00 */
[----:B------:R-:W-:Y:S04]  /*a4d20*/  STL [R1+0x6174], R28 ;  /* 0x0061741c01007387 */ /* 0x000fe80000100800 */
[----:B------:R-:W-:Y:S04]  /*a4d30*/  STL [R1+0x6170], R3 ;  /* 0x0061700301007387 */ /* 0x000fe80000100800 */
[----:B------:R-:W-:Y:S01]  /*a4d40*/  STL [R1+0x5990], R29 ;  /* 0x0059901d01007387 */ /* 0x000fe20000100800 */
[----:B---3--:R-:W-:Y:S03]  /*a4d50*/  HMMA.16816.F32 R4, R16, R4, R24 ;  /* 0x000000041004723c */ /* 0x008fe60000001818 */
[----:B------:R-:W2:-:S15]  /*a4d60*/  LDL.LU.64 R24, [R1+0x63b8] ;  /* 0x0063b80001187983 */ /* 0x000e9e0000300a00 */
[----:B------:R-:W-:-:S05]  /*a4d70*/  NOP ;  /* 0x0000000000007918 */ /* 0x000fca0000000000 */
[----:B------:R-:W-:Y:S04]  /*a4d80*/  STL.64 [R1+0x900], R4 ;  /* 0x0009000401007387 */ /* 0x000fe80000100a00 */
[----:B------:R0:W-:Y:S02]  /*a4d90*/  STL.64 [R1+0x908], R6 ;  /* 0x0009080601007387 */ /* 0x0001e40000100a00 */
[----:B0-----:R-:W-:Y:S06]  /*a4da0*/  HMMA.16816.F32 R4, R16, R12, R8 ;  /* 0x0000000c1004723c */ /* 0x001fec0000001808 */
[----:B------:R-:W-:-:S02]  /*a4db0*/  IMAD.MOV.U32 R3, RZ, RZ, R13 ;  /* 0x000000ffff037224 */ /* 0x000fc400078e000d */
[----:B------:R-:W-:-:S15]  /*a4dc0*/  IMAD.MOV.U32 R28, RZ, RZ, R12 ;  /* 0x000000ffff1c7224 */ /* 0x000fde00078e000c */
[----:B------:R-:W-:Y:S04]  /*a4dd0*/  STL.64 [R1+0x8f0], R4 ;  /* 0x0008f00401007387 */ /* 0x000fe80000100a00 */
[----:B------:R2:W-:Y:S04]  /*a4de0*/  STL.64 [R1+0x8f8], R6 ;  /* 0x0008f80601007387 */ /* 0x0005e80000100a00 */
[----:B------:R-:W-:Y:S04]  /*a4df0*/  STL [R1+0x617c], R3 ;  /* 0x00617c0301007387 */ /* 0x000fe80000100800 */
[----:B------:R-:W-:Y:S01]  /*a4e00*/  STL [R1+0x6178], R28 ;  /* 0x0061781c01007387 */ /* 0x000fe20000100800 */
[----:B--2---:R-:W-:-:S15]  /*a4e10*/  HMMA.16816.F32 R4, R16, R24, R20 ;  /* 0x000000181004723c */ /* 0x004fde0000001814 */
[----:B------:R-:W-:-:S08]  /*a4e20*/  NOP ;  /* 0x0000000000007918 */ /* 0x000fd00000000000 */
[----:B------:R0:W-:Y:S04]  /*a4e30*/  STL.64 [R1+0x8e0], R4 ;  /* 0x0008e00401007387 */ /* 0x0001e80000100a00 */
[----:B------:R-:W-:Y:S04]  /*a4e40*/  STL [R1+0x8e8], R6 ;  /* 0x0008e80601007387 */ /* 0x000fe80000100800 */
        /* <DEDUP_REMOVED lines=8> */
[----:B0-----:R-:W4:Y:S04]  /*a4ed0*/  LDL.64 R4, [R1+0xc0] ;  /* 0x0000c00001047983 */ /* 0x001f280000100a00 */
[----:B----4-:R0:W-:Y:S04]  /*a4ee0*/  STL.64 [R1+0x6370], R4 ;  /* 0x0063700401007387 */ /* 0x0101e80000100a00 */
[----:B0-----:R-:W4:Y:S04]  /*a4ef0*/  LDL.64 R4, [R1+0xd0] ;  /* 0x0000d00001047983 */ /* 0x001f280000100a00 */
[----:B----4-:R-:W-:Y:S04]  /*a4f00*/  STL.64 [R1+0x6388], R4 ;  /* 0x0063880401007387 */ /* 0x010fe80000100a00 */
[----:B---3--:R-:W-:Y:S04]  /*a4f10*/  STL.64 [R1+0x6338], R10 ;  /* 0x0063380a01007387 */ /* 0x008fe80000100a00 */
[----:B--2---:R0:W-:Y:S04]  /*a4f20*/  STL.64 [R1+0x6330], R8 ;  /* 0x0063300801007387 */ /* 0x0041e80000100a00 */
[----:B0-----:R-:W2:Y:S04]  /*a4f30*/  LDL.LU R8, [R1+0x880] ;  /* 0x0008800001087983 */ /* 0x001ea80000300800 */
[----:B------:R-:W2:Y:S04]  /*a4f40*/  LDL.LU R9, [R1+0x884] ;  /* 0x0008840001097983 */ /* 0x000ea80000300800 */
[----:B------:R-:W3:Y:S04]  /*a4f50*/  LDL.LU R10, [R1+0x888] ;  /* 0x00088800010a7983 */ /* 0x000ee80000300800 */
[----:B------:R-:W3:Y:S04]  /*a4f60*/  LDL.LU R11, [R1+0x88c] ;  /* 0x00088c00010b7983 */ /* 0x000ee80000300800 */
[----:B------:R-:W4:Y:S04]  /*a4f70*/  LDL.64 R4, [R1+0xe0] ;  /* 0x0000e00001047983 */ /* 0x000f280000100a00 */
[----:B----4-:R0:W-:Y:S04]  /*a4f80*/  STL.64 [R1+0x63a0], R4 ;  /* 0x0063a00401007387 */ /* 0x0101e80000100a00 */
[----:B0-----:R-:W4:Y:S04]  /*a4f90*/  LDL.64 R4, [R1+0xf0] ;  /* 0x0000f00001047983 */ /* 0x001f280000100a00 */
        /* <DEDUP_REMOVED lines=30> */
[----:B------:R-:W3:Y:S01]  /*a5180*/  LDL.64 R12, [R1+0x90] ;  /* 0x00009000010c7983 */ /* 0x000ee20000100a00 */
[----:B------:R-:W-:-:S03]  /*a5190*/  IMAD.MOV.U32 R29, RZ, RZ, R7 ;  /* 0x000000ffff1d7224 */ /* 0x000fc600078e0007 */
[----:B------:R-:W3:Y:S04]  /*a51a0*/  LDL.LU R20, [R1+0x860] ;  /* 0x0008600001147983 */ /* 0x000ee80000300800 */
[----:B------:R-:W3:Y:S04]  /*a51b0*/  LDL.LU R21, [R1+0x864] ;  /* 0x0008640001157983 */ /* 0x000ee80000300800 */
[----:B------:R-:W3:Y:S04]  /*a51c0*/  LDL.LU R22, [R1+0x868] ;  /* 0x0008680001167983 */ /* 0x000ee80000300800 */
[----:B------:R-:W3:Y:S04]  /*a51d0*/  LDL.LU R23, [R1+0x86c] ;  /* 0x00086c0001177983 */ /* 0x000ee80000300800 */
[----:B------:R-:W3:Y:S04]  /*a51e0*/  LDL.64 R24, [R1+0x80] ;  /* 0x0000800001187983 */ /* 0x000ee80000100a00 */
[----:B------:R0:W-:Y:S01]  /*a51f0*/  STL [R1+0x5c3c], R29 ;  /* 0x005c3c1d01007387 */ /* 0x0001e20000100800 */
[----:B----4-:R-:W-:-:S02]  /*a5200*/  IMAD.MOV.U32 R28, RZ, RZ, R4 ;  /* 0x000000ffff1c7224 */ /* 0x010fc400078e0004 */
[----:B0-----:R-:W-:Y:S01]  /*a5210*/  IMAD.MOV.U32 R29, RZ, RZ, R5 ;  /* 0x000000ffff1d7224 */ /* 0x001fe200078e0005 */
        /* <DEDUP_REMOVED lines=53> */
[----:B------:R-:W-:-:S05]  /*a5570*/  MOV R3, R5 ;  /* 0x0000000500037202 */ /* 0x000fca0000000f00 */
[----:B------:R-:W-:Y:S01]  /*a5580*/  STL [R1+0x61a0], R3 ;  /* 0x0061a00301007387 */ /* 0x000fe20000100800 */
[----:B---3--:R-:W-:Y:S02]  /*a5590*/  IMAD.MOV.U32 R28, RZ, RZ, R13 ;  /* 0x000000ffff1c7224 */ /* 0x008fe400078e000d */
[----:B------:R-:W-:Y:S01]  /*a55a0*/  IMAD.MOV.U32 R29, RZ, RZ, R12 ;  /* 0x000000ffff1d7224 */ /* 0x000fe200078e000c */
[----:B--2---:R-:W-:-:S15]  /*a55b0*/  HMMA.16816.F32 R4, R16, R12, R8 ;  /* 0x0000000c1004723c */ /* 0x004fde0000001808 */
[----:B------:R-:W-:-:S08]  /*a55c0*/  NOP ;  /* 0x0000000000007918 */ /* 0x000fd00000000000 */
[----:B------:R-:W-:Y:S04]  /*a55d0*/  STL.64 [R1+0x870], R4 ;  /* 0x0008700401007387 */ /* 0x000fe80000100a00 */
[----:B------:R0:W-:Y:S02]  /*a55e0*/  STL.64 [R1+0x878], R6 ;  /* 0x0008780601007387 */ /* 0x0001e40000100a00 */
[----:B0-----:R-:W-:Y:S02]  /*a55f0*/  HMMA.16816.F32 R4, R16, R24, R20 ;  /* 0x000000181004723c */ /* 0x001fe40000001814 */
[----:B------:R-:W-:Y:S04]  /*a5600*/  STL [R1+0x61a8], R28 ;  /* 0x0061a81c01007387 */ /* 0x000fe80000100800 */
[----:B------:R-:W-:Y:S04]  /*a5610*/  STL [R1+0x61a4], R29 ;  /* 0x0061a41d01007387 */ /* 0x000fe80000100800 */
[----:B------:R-:W2:-:S13]  /*a5620*/  LDL.LU R12, [R1+0x7e0] ;  /* 0x0007e000010c7983 */ /* 0x000e9a0000300800 */
[----:B------:R-:W-:Y:S04]  /*a5630*/  STL.64 [R1+0x860], R4 ;  /* 0x0008600401007387 */ /* 0x000fe80000100a00 */
[----:B------:R-:W-:Y:S04]  /*a5640*/  STL.64 [R1+0x868], R6 ;  /* 0x0008680601007387 */ /* 0x000fe80000100a00 */
        /* <DEDUP_REMOVED lines=56> */
[----:B------:R-:W-:-:S03]  /*a59d0*/  IMAD.MOV.U32 R3, RZ, RZ, R25 ;  /* 0x000000ffff037224 */ /* 0x000fc600078e0019 */
[----:B------:R-:W3:Y:S04]  /*a59e0*/  LDL.64 R8, [R1+0x10] ;  /* 0x0000100001087983 */ /* 0x000ee80000100a00 */
[----:B------:R-:W3:Y:S04]  /*a59f0*/  LDL.64 R24, [R1] ;  /* 0x0000000001187983 */ /* 0x000ee80000100a00 */
[----:B------:R-:W3:Y:S04]  /*a5a00*/  LDL.LU R20, [R1+0x7d0] ;  /* 0x0007d00001147983 */ /* 0x000ee80000300800 */
[----:B------:R-:W3:Y:S04]  /*a5a10*/  LDL.LU R21, [R1+0x7d4] ;  /* 0x0007d40001157983 */ /* 0x000ee80000300800 */
[----:B------:R-:W3:Y:S04]  /*a5a20*/  LDL.LU R22, [R1+0x7d8] ;  /* 0x0007d80001167983 */ /* 0x000ee80000300800 */
[----:B------:R-:W3:Y:S04]  /*a5a30*/  LDL.LU R23, [R1+0x7dc] ;  /* 0x0007dc0001177983 */ /* 0x000ee80000300800 */
        /* <DEDUP_REMOVED lines=57> */
[----:B------:R-:W4:Y:S04]  /*a5dd0*/  LDL.LU.64 R14, [R1+0x62a0] ;  /* 0x0062a000010e7983 */ /* 0x000f280000300a00 */
[----:B------:R-:W4:Y:S04]  /*a5de0*/  LDL.LU.64 R12, [R1+0x6298] ;  /* 0x00629800010c7983 */ /* 0x000f280000300a00 */
[----:B------:R0:W-:Y:S01]  /*a5df0*/  STL [R1+0x61d0], R3 ;  /* 0x0061d00301007387 */ /* 0x0001e20000100800 */
[----:B---3--:R-:W-:-:S02]  /*a5e00*/  IMAD.MOV.U32 R29, RZ, RZ, R8 ;  /* 0x000000ffff1d7224 */ /* 0x008fc400078e0008 */
[----:B------:R-:W-:Y:S02]  /*a5e10*/  IMAD.MOV.U32 R28, RZ, RZ, R9 ;  /* 0x000000ffff1c7224 */ /* 0x000fe400078e0009 */
[----:B------:R-:W-:Y:S02]  /*a5e20*/  IMAD.MOV.U32 R10, RZ, RZ, R25 ;  /* 0x000000ffff0a7224 */ /* 0x000fe400078e0019 */
[----:B0-----:R-:W-:Y:S01]  /*a5e30*/  IMAD.MOV.U32 R3, RZ, RZ, R24 ;  /* 0x000000ffff037224 */ /* 0x001fe200078e0018 */
[C---:B--2---:R-:W-:Y:S06]  /*a5e40*/  HMMA.16816.F32 R4, R16.reuse, R8, R4 ;  /* 0x000000081004723c */ /* 0x044fec0000001804 */
[----:B----4-:R-:W-:-:S15]  /*a5e50*/  HMMA.16816.F32 R12, R16, R24, R12 ;  /* 0x00000018100c723c */ /* 0x010fde000000180c */
[----:B------:R-:W-:-:S02]  /*a5e60*/  NOP ;  /* 0x0000000000007918 */ /* 0x000fc40000000000 */
[----:B------:R0:W-:Y:S04]  /*a5e70*/  STL.64 [R1+0x7f0], R4 ;  /* 0x0007f00401007387 */ /* 0x0001e80000100a00 */
[----:B------:R-:W-:Y:S04]  /*a5e80*/  STL.64 [R1+0x7f8], R6 ;  /* 0x0007f80601007387 */ /* 0x000fe80000100a00 */
[----:B0-----:R-:W2:Y:S04]  /*a5e90*/  LDL.LU.64 R4, [R1+0x6290] ;  /* 0x0062900001047983 */ /* 0x001ea80000300a00 */
[----:B------:R-:W3:Y:S04]  /*a5ea0*/  LDL.LU R11, [R1+0x6288] ;  /* 0x00628800010b7983 */ /* 0x000ee80000300800 */
[----:B------:R-:W4:Y:S04]  /*a5eb0*/  LDL.LU.64 R8, [R1+0x6280] ;  /* 0x0062800001087983 */ /* 0x000f280000300a00 */
[----:B------:R0:W-:Y:S04]  /*a5ec0*/  STL.64 [R1+0x7e0], R12 ;  /* 0x0007e00c01007387 */ /* 0x0001e80000100a00 */
[----:B------:R-:W-:Y:S04]  /*a5ed0*/  STL.64 [R1+0x7e8], R14 ;  /* 0x0007e80e01007387 */ /* 0x000fe80000100a00 */
[----:B0-----:R-:W3:Y:S04]  /*a5ee0*/  LDL.LU R12, [R1+0x6278] ;  /* 0x00627800010c7983 */ /* 0x001ee80000300800 */
[----:B------:R-:W2:Y:S04]  /*a5ef0*/  LDL.LU.64 R26, [R1+0x6270] ;  /* 0x00627000011a7983 */ /* 0x000ea80000300a00 */
[----:B------:R-:W4:Y:S02]  /*a5f00*/  LDL.LU.64 R24, [R1+0x6268] ;  /* 0x0062680001187983 */ /* 0x000f240000300a00 */
[----:B----4-:R-:W-:Y:S02]  /*a5f10*/  HMMA.16816.F32 R20, R16, R24, R20 ;  /* 0x000000181014723c */ /* 0x010fe40000001814 */
[----:B--2---:R-:W-:Y:S04]  /*a5f20*/  STL.64 [R1+0x5f58], R26 ;  /* 0x005f581a01007387 */ /* 0x004fe80000100a00 */
[----:B------:R0:W-:Y:S02]  /*a5f30*/  STL.64 [R1+0x5f50], R24 ;  /* 0x005f501801007387 */ /* 0x0001e40000100a00 */
[----:B0-----:R-:W-:-:S02]  /*a5f40*/  IMAD.MOV.U32 R24, RZ, RZ, R5 ;  /* 0x000000ffff187224 */ /* 0x001fc400078e0005 */
[----:B------:R-:W-:-:S13]  /*a5f50*/  IMAD.MOV.U32 R25, RZ, RZ, R4 ;  /* 0x000000ffff197224 */ /* 0x000fda00078e0004 */
[----:B------:R-:W-:Y:S04]  /*a5f60*/  STL.64 [R1+0x7d0], R20 ;  /* 0x0007d01401007387 */ /* 0x000fe80000100a00 */
[----:B------:R-:W-:Y:S04]  /*a5f70*/  STL.64 [R1+0x7d8], R22 ;  /* 0x0007d81601007387 */ /* 0x000fe80000100a00 */
[----:B------:R-:W2:Y:S04]  /*a5f80*/  LDL.LU R4, [R1+0x7c0] ;  /* 0x0007c00001047983 */ /* 0x000ea80000300800 */
[----:B------:R-:W2:Y:S04]  /*a5f90*/  LDL.LU R5, [R1+0x7c4] ;  /* 0x0007c40001057983 */ /* 0x000ea80000300800 */
[----:B------:R-:W2:Y:S04]  /*a5fa0*/  LDL.LU R6, [R1+0x7c8] ;  /* 0x0007c80001067983 */ /* 0x000ea80000300800 */
[----:B------:R-:W2:Y:S04]  /*a5fb0*/  LDL.LU R7, [R1+0x7cc] ;  /* 0x0007cc0001077983 */ /* 0x000ea80000300800 */
[----:B------:R0:W-:Y:S04]  /*a5fc0*/  STL.64 [R1+0x61d8], R24 ;  /* 0x0061d81801007387 */ /* 0x0001e80000100a00 */
[----:B0-----:R-:W4:Y:S04]  /*a5fd0*/  LDL.LU R24, [R1+0x780] ;  /* 0x0007800001187983 */ /* 0x001f280000300800 */
[----:B------:R-:W4:Y:S04]  /*a5fe0*/  LDL.LU R25, [R1+0x784] ;  /* 0x0007840001197983 */ /* 0x000f280000300800 */
[----:B------:R-:W3:Y:S04]  /*a5ff0*/  LDL.LU R26, [R1+0x788] ;  /* 0x00078800011a7983 */ /* 0x000ee80000300800 */
[----:B------:R-:W3:Y:S01]  /*a6000*/  LDL.LU R27, [R1+0x78c] ;  /* 0x00078c00011b7983 */ /* 0x000ee20000300800 */
[----:B------:R-:W-:-:S02]  /*a6010*/  IMAD.MOV.U32 R20, RZ, RZ, R8 ;  /* 0x000000ffff147224 */ /* 0x000fc400078e0008 */
[----:B------:R-:W-:Y:S01]  /*a6020*/  IMAD.MOV.U32 R21, RZ, RZ, R9 ;  /* 0x000000ffff157224 */ /* 0x000fe200078e0009 */
[----:B---3--:R-:W-:Y:S04]  /*a6030*/  STL.64 [R1+0x61e8], R26 ;  /* 0x0061e81a01007387 */ /* 0x008fe80000100a00 */
[----:B----4-:R-:W-:Y:S04]  /*a6040*/  STL.64 [R1+0x61e0], R24 ;  /* 0x0061e01801007387 */ /* 0x010fe80000100a00 */
[----:B------:R-:W2:Y:S04]  /*a6050*/  LDL.LU R8, [R1+0x6264] ;  /* 0x0062640001087983 */ /* 0x000ea80000300800 */
[----:B------:R-:W2:Y:S04]  /*a6060*/  LDL.LU R9, [R1+0x6260] ;  /* 0x0062600001097983 */ /* 0x000ea80000300800 */
[----:B------:R0:W-:Y:S04]  /*a6070*/  STL.64 [R1+0x6238], R20 ;  /* 0x0062381401007387 */ /* 0x0001e80000100a00 */
[----:B0-----:R-:W3:Y:S01]  /*a6080*/  LDL.64 R20, [R1+0x200] ;  /* 0x0002000001147983 */ /* 0x001ee20000100a00 */
[----:B------:R-:W-:-:S03]  /*a6090*/  IMAD.MOV.U32 R24, RZ, RZ, R12 ;  /* 0x000000ffff187224 */ /* 0x000fc600078e000c */
[----:B---3--:R0:W-:Y:S04]  /*a60a0*/  STL.64 [R1+0x6250], R20 ;  /* 0x0062501401007387 */ /* 0x0081e80000100a00 */
[----:B------:R-:W3:Y:S04]  /*a60b0*/  LDL.LU R12, [R1+0x3e0] ;  /* 0x0003e000010c7983 */ /* 0x000ee80000300800 */
[----:B------:R-:W3:Y:S04]  /*a60c0*/  LDL.LU R13, [R1+0x3e4] ;  /* 0x0003e400010d7983 */ /* 0x000ee80000300800 */
[----:B------:R-:W4:Y:S04]  /*a60d0*/  LDL.LU R14, [R1+0x3e8] ;  /* 0x0003e800010e7983 */ /* 0x000f280000300800 */
[----:B------:R-:W4:Y:S01]  /*a60e0*/  LDL.LU R15, [R1+0x3ec] ;  /* 0x0003ec00010f7983 */ /* 0x000f220000300800 */
[----:B------:R-:W-:-:S03]  /*a60f0*/  IMAD.MOV.U32 R25, RZ, RZ, R2 ;  /* 0x000000ffff197224 */ /* 0x000fc600078e0002 */
[----:B0-----:R-:W3:Y:S04]  /*a6100*/  LDL.LU R20, [R1+0x7b0] ;  /* 0x0007b00001147983 */ /* 0x001ee80000300800 */
[----:B------:R-:W3:Y:S04]  /*a6110*/  LDL.LU R21, [R1+0x7b4] ;  /* 0x0007b40001157983 */ /* 0x000ee80000300800 */
[----:B------:R-:W3:Y:S04]  /*a6120*/  LDL.LU R22, [R1+0x7b8] ;  /* 0x0007b80001167983 */ /* 0x000ee80000300800 */
[----:B------:R-:W3:Y:S01]  /*a6130*/  LDL.LU R23, [R1+0x7bc] ;  /* 0x0007bc0001177983 */ /* 0x000ee20000300800 */
[C---:B--2---:R-:W-:Y:S03]  /*a6140*/  HMMA.16816.F32 R4, R16.reuse, R8, R4 ;  /* 0x000000081004723c */ /* 0x044fe60000001804 */
[----:B----4-:R-:W-:Y:S04]  /*a6150*/  STL.64 [R1+0x6248], R14 ;  /* 0x0062480e01007387 */ /* 0x010fe80000100a00 */
[----:B---3--:R0:W-:Y:S04]  /*a6160*/  STL.64 [R1+0x6240], R12 ;  /* 0x0062400c01007387 */ /* 0x0081e80000100a00 */
[----:B0-----:R-:W2:Y:S04]  /*a6170*/  LDL.LU R12, [R1+0x7a0] ;  /* 0x0007a000010c7983 */ /* 0x001ea80000300800 */
[----:B------:R-:W2:Y:S04]  /*a6180*/  LDL.LU R13, [R1+0x7a4] ;  /* 0x0007a400010d7983 */ /* 0x000ea80000300800 */
[----:B------:R-:W2:Y:S04]  /*a6190*/  LDL.LU R14, [R1+0x7a8] ;  /* 0x0007a800010e7983 */ /* 0x000ea80000300800 */
[----:B------:R-:W2:Y:S04]  /*a61a0*/  LDL.LU R15, [R1+0x7ac] ;  /* 0x0007ac00010f7983 */ /* 0x000ea80000300800 */
[----:B------:R0:W-:Y:S04]  /*a61b0*/  STL.64 [R1+0x61f8], R24 ;  /* 0x0061f81801007387 */ /* 0x0001e80000100a00 */
[----:B0-----:R-:W3:Y:S04]  /*a61c0*/  LDL R24, [R1+0x190] ;  /* 0x0001900001187983 */ /* 0x001ee80000100800 */
[----:B------:R-:W3:Y:S04]  /*a61d0*/  LDL R25, [R1+0x194] ;  /* 0x0001940001197983 */ /* 0x000ee80000100800 */
[----:B---3--:R0:W-:Y:S04]  /*a61e0*/  STL.64 [R1+0x6210], R24 ;  /* 0x0062101801007387 */ /* 0x0081e80000100a00 */
[----:B0-----:R-:W3:Y:S04]  /*a61f0*/  LDL R24, [R1+0x1a0] ;  /* 0x0001a00001187983 */ /* 0x001ee80000100800 */
[----:B------:R0:W-:Y:S04]  /*a6200*/  STL.64 [R1+0x7c0], R4 ;  /* 0x0007c00401007387 */ /* 0x0001e80000100a00 */
[----:B------:R-:W-:Y:S04]  /*a6210*/  STL.64 [R1+0x7c8], R6 ;  /* 0x0007c80601007387 */ /* 0x000fe80000100a00 */
[----:B0-----:R-:W4:Y:S04]  /*a6220*/  LDL.LU.64 R4, [R1+0x6258] ;  /* 0x0062580001047983 */ /* 0x001f280000300a00 */
[----:B------:R-:W-:Y:S04]  /*a6230*/  STL [R1+0x5f68], R11 ;  /* 0x005f680b01007387 */ /* 0x000fe80000100800 */
[----:B------:R0:W-:Y:S04]  /*a6240*/  STL.64 [R1+0x5f60], R8 ;  /* 0x005f600801007387 */ /* 0x0001e80000100a00 */
[----:B------:R1:W-:Y:S04]  /*a6250*/  STL [R1+0x61f0], R10 ;  /* 0x0061f00a01007387 */ /* 0x0003e80000100800 */
        /* <DEDUP_REMOVED lines=9> */
[----:B------:R-:W3:Y:S01]  /*a62f0*/  LDL.LU R11, [R1+0x3cc] ;  /* 0x0003cc00010b7983 */ /* 0x000ee20000300800 */
[C---:B----4-:R-:W-:Y:S03]  /*a6300*/  HMMA.16816.F32 R20, R16.reuse, R4, R20 ;  /* 0x000000041014723c */ /* 0x050fe60000001814 */
[----:B---3--:R-:W-:Y:S04]  /*a6310*/  STL.64 [R1+0x6220], R10 ;  /* 0x0062200a01007387 */ /* 0x008fe80000100a00 */
[----:B--2---:R0:W-:Y:S04]  /*a6320*/  STL.64 [R1+0x6218], R8 ;  /* 0x0062180801007387 */ /* 0x0041e80000100a00 */
[----:B0-----:R-:W2:Y:S04]  /*a6330*/  LDL.LU R8, [R1+0x3d0] ;  /* 0x0003d00001087983 */ /* 0x001ea80000300800 */
[----:B------:R-:W2:Y:S04]  /*a6340*/  LDL.LU R9, [R1+0x3d4] ;  /* 0x0003d40001097983 */ /* 0x000ea80000300800 */
[----:B------:R-:W2:Y:S04]  /*a6350*/  LDL.LU R10, [R1+0x3d8] ;  /* 0x0003d800010a7983 */ /* 0x000ea80000300800 */
[----:B------:R-:W2:Y:S04]  /*a6360*/  LDL.LU R11, [R1+0x3dc] ;  /* 0x0003dc00010b7983 */ /* 0x000ea80000300800 */
[----:B------:R0:W-:Y:S04]  /*a6370*/  STL.64 [R1+0x7b0], R20 ;  /* 0x0007b01401007387 */ /* 0x0001e80000100a00 */
[----:B------:R-:W-:Y:S04]  /*a6380*/  STL.64 [R1+0x7b8], R22 ;  /* 0x0007b81601007387 */ /* 0x000fe80000100a00 */
[----:B0-----:R-:W3:Y:S01]  /*a6390*/  LDL.LU.64 R20, [R1+0x6250] ;  /* 0x0062500001147983 */ /* 0x001ee20000300a00 */
[----:B------:R-:W-:Y:S01]  /*a63a0*/  IMAD.MOV.U32 R25, RZ, RZ, R0 ;  /* 0x000000ffff197224 */ /* 0x000fe200078e0000 */
[----:B---3--:R-:W-:Y:S06]  /*a63b0*/  HMMA.16816.F32 R12, R16, R20, R12 ;  /* 0x00000014100c723c */ /* 0x008fec000000180c */
[----:B------:R-:W-:-:S02]  /*a63c0*/  IMAD.MOV.U32 R2, RZ, RZ, R20 ;  /* 0x000000ffff027224 */ /* 0x000fc400078e0014 */
[----:B------:R-:W-:-:S15]  /*a63d0*/  IMAD.MOV.U32 R0, RZ, RZ, R21 ;  /* 0x000000ffff007224 */ /* 0x000fde00078e0015 */
        /* <DEDUP_REMOVED lines=8> */
[----:B------:R-:W3:-:S13]  /*a6460*/  LDL.LU R16, [R1+0x770] ;  /* 0x0007700001107983 */ /* 0x000eda0000300800 */
[----:B------:R-:W-:Y:S04]  /*a6470*/  STL.64 [R1+0x3e0], R20 ;  /* 0x0003e01401007387 */ /* 0x000fe80000100a00 */
[----:B------:R-:W-:Y:S04]  /*a6480*/  STL.64 [R1+0x3e8], R22 ;  /* 0x0003e81601007387 */ /* 0x000fe80000100a00 */
[----:B------:R-:W3:Y:S04]  /*a6490*/  LDL.LU R17, [R1+0x774] ;  /* 0x0007740001117983 */ /* 0x000ee80000300800 */
[----:B------:R-:W3:Y:S04]  /*a64a0*/  LDL.LU R18, [R1+0x778] ;  /* 0x0007780001127983 */ /* 0x000ee80000300800 */
[----:B------:R-:W3:Y:S01]  /*a64b0*/  LDL.LU R19, [R1+0x77c] ;  /* 0x00077c0001137983 */ /* 0x000ee20000300800 */
[----:B--2---:R-:W-:Y:S03]  /*a64c0*/  HMMA.16816.F32 R24, R12, R24, R8 ;  /* 0x000000180c18723c */ /* 0x004fe60000001808 */
[----:B------:R-:W2:Y:S04]  /*a64d0*/  LDL.LU.64 R10, [R1+0x6220] ;  /* 0x00622000010a7983 */ /* 0x000ea80000300a00 */
[----:B------:R-:W2:-:S15]  /*a64e0*/  LDL.LU.64 R8, [R1+0x6218] ;  /* 0x0062180001087983 */ /* 0x000e9e0000300a00 */
[----:B------:R-:W-:-:S01]  /*a64f0*/  NOP ;  /* 0x0000000000007918 */ /* 0x000fc20000000000 */
[----:B------:R0:W-:Y:S04]  /*a6500*/  STL.64 [R1+0x3d0], R24 ;  /* 0x0003d01801007387 */ /* 0x0001e80000100a00 */
[----:B0-----:R-:W2:Y:S01]  /*a6510*/  LDL.LU.64 R24, [R1+0x6210] ;  /* 0x0062100001187983 */ /* 0x001ea20000300a00 */
[----:B------:R-:W0:Y:S01]  /*a6520*/  S2R R6, SR_TID.X ;  /* 0x0000000000067919 */ /* 0x000e220000002100 */
[----:B------:R-:W-:-:S05]  /*a6530*/  IMAD.MOV.U32 R7, RZ, RZ, R27 ;  /* 0x000000ffff077224 */ /* 0x000fca00078e001b */
[----:B------:R-:W-:Y:S01]  /*a6540*/  STL [R1+0x57d4], R7 ;  /* 0x0057d40701007387 */ /* 0x000fe20000100800 */
[----:B0-----:R-:W-:-:S05]  /*a6550*/  LOP3.LUT R6, R6, 0x7, RZ, 0xc0, !PT ;  /* 0x0000000706067812 */ /* 0x001fca00078ec0ff */
[----:B------:R-:W-:Y:S02]  /*a6560*/  IMAD R21, R6, 0x90, RZ ;  /* 0x0000009006157824 */ /* 0x000fe400078e02ff */
[----:B------:R-:W-:-:S05]  /*a6570*/  IMAD.MOV.U32 R6, RZ, RZ, R26 ;  /* 0x000000ffff067224 */ /* 0x000fca00078e001a */
[----:B------:R-:W-:Y:S01]  /*a6580*/  STL [R1+0x57d0], R6 ;  /* 0x0057d00601007387 */ /* 0x000fe20000100800 */
[----:B------:R-:W0:Y:S01]  /*a6590*/  S2R R23, SR_TID.X ;  /* 0x0000000000177919 */ /* 0x000e220000002100 */
[----:B--2---:R-:W-:Y:S02]  /*a65a0*/  HMMA.16816.F32 R24, R12, R24, R8 ;  /* 0x000000180c18723c */ /* 0x004fe40000001808 */
[----:B------:R-:W2:Y:S04]  /*a65b0*/  LDL.LU.64 R10, [R1+0x6208] ;  /* 0x00620800010a7983 */ /* 0x000ea80000300a00 */
[----:B------:R-:W2:-:S15]  /*a65c0*/  LDL.LU.64 R8, [R1+0x6200] ;  /* 0x0062000001087983 */ /* 0x000e9e0000300a00 */
[----:B------:R-:W-:-:S02]  /*a65d0*/  NOP ;  /* 0x0000000000007918 */ /* 0x000fc40000000000 */
[----:B------:R1:W-:Y:S04]  /*a65e0*/  STL.64 [R1+0x3c0], R24 ;  /* 0x0003c01801007387 */ /* 0x0003e80000100a00 */
[----:B------:R-:W-:Y:S04]  /*a65f0*/  STL.64 [R1+0x3c8], R26 ;  /* 0x0003c81a01007387 */ /* 0x000fe80000100a00 */
[----:B-1----:R-:W2:Y:S01]  /*a6600*/  LDL.LU.64 R24, [R1+0x61f8] ;  /* 0x0061f80001187983 */ /* 0x002ea20000300a00 */
[C---:B0-----:R-:W-:Y:S02]  /*a6610*/  IMAD.SHL.U32 R22, R23.reuse, 0x40, RZ ;  /* 0x0000004017167824 */ /* 0x041fe400078e00ff */
[----:B------:R-:W-:-:S05]  /*a6620*/  IMAD.SHL.U32 R23, R23, 0x2, RZ ;  /* 0x0000000217177824 */ /* 0x000fca00078e00ff */
[----:B------:R-:W-:-:S04]  /*a6630*/  LOP3.LUT R23, R21, 0x10, R23, 0x78, !PT ;  /* 0x0000001015177812 */ /* 0x000fc800078e7817 */
[----:B------:R-:W-:-:S04]  /*a6640*/  LOP3.LUT R23, R23, 0x400, R22, 0xf8, !PT ;  /* 0x0000040017177812 */ /* 0x000fc800078ef816 */
[----:B------:R-:W-:-:S06]  /*a6650*/  LOP3.LUT R23, R23, 0x40, RZ, 0x3c, !PT ;  /* 0x0000004017177812 */ /* 0x000fcc00078e3cff */
[----:B------:R-:W0:Y:S04]  /*a6660*/  LDSM.16.MT88.4 R20, [R23+UR4+0x22000] ;  /* 0x022000041714783b */ /* 0x000e280008004200 */
[----:B0-----:R-:W-:Y:S04]  /*a6670*/  STL.64 [R1+0x5f28], R22 ;  /* 0x005f281601007387 */ /* 0x001fe80000100a00 */
[----:B------:R0:W-:Y:S04]  /*a6680*/  STL.64 [R1+0x5f20], R20 ;  /* 0x005f201401007387 */ /* 0x0001e80000100a00 */
[----:B0-----:R-:W4:Y:S04]  /*a6690*/  LDL R20, [R1+0x170] ;  /* 0x0001700001147983 */ /* 0x001f280000100800 */
[----:B------:R-:W4:Y:S01]  /*a66a0*/  LDL R21, [R1+0x174] ;  /* 0x0001740001157983 */ /* 0x000f220000100800 */
[----:B--2---:R-:W-:Y:S03]  /*a66b0*/  HMMA.16816.F32 R24, R12, R24, R8 ;  /* 0x000000180c18723c */ /* 0x004fe60000001808 */
[----:B------:R-:W2:-:S15]  /*a66c0*/  LDL.LU R10, [R1+0x61f0] ;  /* 0x0061f000010a7983 */ /* 0x000e9e0000300800 */
[----:B------:R-:W-:-:S05]  /*a66d0*/  NOP ;  /* 0x0000000000007918 */ /* 0x000fca0000000000 */
[----:B------:R0:W-:Y:S01]  /*a66e0*/  STL.64 [R1+0x790], R24 ;  /* 0x0007901801007387 */ /* 0x0001e20000100a00 */
[----:B------:R-:W-:Y:S02]  /*a66f0*/  IMAD.MOV.U32 R7, RZ, RZ, R26 ;  /* 0x000000ffff077224 */ /* 0x000fe400078e001a */
[----:B------:R-:W-:Y:S02]  /*a6700*/  IMAD.MOV.U32 R6, RZ, RZ, R27 ;  /* 0x000000ffff067224 */ /* 0x000fe400078e001b */
[----:B------:R-:W4:Y:S04]  /*a6710*/  LDL.LU.64 R26, [R1+0x61e8] ;  /* 0x0061e800011a7983 */ /* 0x000f280000300a00 */
[----:B0-----:R-:W4:Y:S04]  /*a6720*/  LDL.LU.64 R24, [R1+0x61e0] ;  /* 0x0061e00001187983 */ /* 0x001f280000300a00 */
[----:B------:R-:W-:Y:S04]  /*a6730*/  STL [R1+0x57dc], R6 ;  /* 0x0057dc0601007387 */ /* 0x000fe80000100800 */
[----:B------:R-:W-:Y:S01]  /*a6740*/  STL [R1+0x57d8], R7 ;  /* 0x0057d80701007387 */ /* 0x000fe20000100800 */
[----:B----4-:R-:W-:Y:S03]  /*a6750*/  HMMA.16816.F32 R20, R12, R20, R24 ;  /* 0x000000140c14723c */ /* 0x010fe60000001818 */
[----:B------:R-:W3:-:S15]  /*a6760*/  LDL.LU.64 R24, [R1+0x61d8] ;  /* 0x0061d80001187983 */ /* 0x000ede0000300a00 */
[----:B------:R-:W-:-:S05]  /*a6770*/  NOP ;  /* 0x0000000000007918 */ /* 0x000fca0000000000 */
[----:B------:R0:W-:Y:S04]  /*a6780*/  STL.64 [R1+0x780], R20 ;  /* 0x0007801401007387 */ /* 0x0001e80000100a00 */
[----:B------:R1:W-:Y:S01]  /*a6790*/  STL.64 [R1+0x788], R22 ;  /* 0x0007881601007387 */ /* 0x0003e20000100a00 */
[----:B---3--:R-:W-:-:S15]  /*a67a0*/  HMMA.16816.F32 R16, R12, R24, R16 ;  /* 0x000000180c10723c */ /* 0x008fde0000001810 */
[----:B------:R-:W-:-:S08]  /*a67b0*/  NOP ;  /* 0x0000000000007918 */ /* 0x000fd00000000000 */
[----:B------:R-:W-:Y:S04]  /*a67c0*/  STL.64 [R1+0x770], R16 ;  /* 0x0007701001007387 */ /* 0x000fe80000100a00 */
[----:B0-----:R-:W3:Y:S04]  /*a67d0*/  LDL.LU R20, [R1+0x600] ;  /* 0x0006000001147983 */ /* 0x001ee80000300800 */
[----:B------:R-:W3:Y:S04]  /*a67e0*/  LDL.LU R21, [R1+0x604] ;  /* 0x0006040001157983 */ /* 0x000ee80000300800 */
[----:B-1----:R-:W4:Y:S04]  /*a67f0*/  LDL.LU R22, [R1+0x608] ;  /* 0x0006080001167983 */ /* 0x002f280000300800 */
[----:B------:R-:W4:Y:S01]  /*a6800*/  LDL.LU R23, [R1+0x60c] ;  /* 0x00060c0001177983 */ /* 0x000f220000300800 */
[----:B------:R-:W-:-:S02]  /*a6810*/  IMAD.MOV.U32 R24, RZ, RZ, R3 ;  /* 0x000000ffff187224 */ /* 0x000fc400078e0003 */
[----:B--2---:R-:W-:Y:S01]  /*a6820*/  IMAD.MOV.U32 R25, RZ, RZ, R10 ;  /* 0x000000ffff197224 */ /* 0x004fe200078e000a */
[----:B----4-:R-:W-:Y:S04]  /*a6830*/  STL.64 [R1+0x5f78], R22 ;  /* 0x005f781601007387 */ /* 0x010fe80000100a00 */
[----:B---3--:R0:W-:Y:S04]  /*a6840*/  STL.64 [R1+0x5f70], R20 ;  /* 0x005f701401007387 */ /* 0x0081e80000100a00 */
[----:B------:R-:W2:Y:S04]  /*a6850*/  LDL.LU R3, [R1+0x61d0] ;  /* 0x0061d00001037983 */ /* 0x000ea80000300800 */
[----:B------:R-:W-:Y:S04]  /*a6860*/  STL.64 [R1+0x5f80], R24 ;  /* 0x005f801801007387 */ /* 0x000fe80000100a00 */
[----:B------:R-:W3:Y:S04]  /*a6870*/  LDL.LU R8, [R1+0x610] ;  /* 0x0006100001087983 */ /* 0x000ee80000300800 */
[----:B------:R-:W3:Y:S04]  /*a6880*/  LDL.LU R9, [R1+0x614] ;  /* 0x0006140001097983 */ /* 0x000ee80000300800 */
[----:B------:R-:W4:Y:S04]  /*a6890*/  LDL.LU R10, [R1+0x618] ;  /* 0x00061800010a7983 */ /* 0x000f280000300800 */
[----:B------:R-:W4:Y:S01]  /*a68a0*/  LDL.LU R11, [R1+0x61c] ;  /* 0x00061c00010b7983 */ /* 0x000f220000300800 */
[----:B0-----:R-:W-:-:S02]  /*a68b0*/  IMAD.MOV.U32 R20, RZ, RZ, R29 ;  /* 0x000000ffff147224 */ /* 0x001fc400078e001d */
[----:B------:R-:W-:Y:S01]  /*a68c0*/  IMAD.MOV.U32 R21, RZ, RZ, R28 ;  /* 0x000000ffff157224 */ /* 0x000fe200078e001c */
[----:B----4-:R-:W-:Y:S04]  /*a68d0*/  STL.64 [R1+0x5f90], R10 ;  /* 0x005f900a01007387 */ /* 0x010fe80000100a00 */
[----:B---3--:R0:W-:Y:S04]  /*a68e0*/  STL.64 [R1+0x5f88], R8 ;  /* 0x005f880801007387 */ /* 0x0081e80000100a00 */
[----:B------:R-:W3:Y:S04]  /*a68f0*/  LDL.LU R29, [R1+0x61cc] ;  /* 0x0061cc00011d7983 */ /* 0x000ee80000300800 */
[----:B------:R-:W4:Y:S04]  /*a6900*/  LDL.LU R28, [R1+0x61c8] ;  /* 0x0061c800011c7983 */ /* 0x000f280000300800 */
[----:B------:R1:W-:Y:S04]  /*a6910*/  STL.64 [R1+0x5f98], R20 ;  /* 0x005f981401007387 */ /* 0x0003e80000100a00 */
[----:B0-----:R-:W3:Y:S01]  /*a6920*/  LDL R8, [R1+0x20] ;  /* 0x0000200001087983 */ /* 0x001ee20000100800 */
[----:B--2---:R-:W-:-:S03]  /*a6930*/  IMAD.MOV.U32 R9, RZ, RZ, R3 ;  /* 0x000000ffff097224 */ /* 0x004fc600078e0003 */
[----:B------:R-:W2:Y:S04]  /*a6940*/  LDL.LU R3, [R1+0x61c4] ;  /* 0x0061c40001037983 */ /* 0x000ea80000300800 */
[----:B---3--:R4:W-:Y:S04]  /*a6950*/  STL.64 [R1+0x5fa0], R8 ;  /* 0x005fa00801007387 */ /* 0x0089e80000100a00 */
[----:B-1----:R-:W3:Y:S04]  /*a6960*/  LDL.LU R20, [R1+0x630] ;  /* 0x0006300001147983 */ /* 0x002ee80000300800 */
[----:B------:R-:W3:Y:S04]  /*a6970*/  LDL.LU R21, [R1+0x634] ;  /* 0x0006340001157983 */ /* 0x000ee80000300800 */
[----:B------:R-:W2:Y:S04]  /*a6980*/  LDL.LU R22, [R1+0x638] ;  /* 0x0006380001167983 */ /* 0x000ea80000300800 */
[----:B------:R-:W2:Y:S01]  /*a6990*/  LDL.LU R23, [R1+0x63c] ;  /* 0x00063c0001177983 */ /* 0x000ea20000300800 */
[----:B----4-:R-:W-:-:S02]  /*a69a0*/  IMAD.MOV.U32 R8, RZ, RZ, R28 ;  /* 0x000000ffff087224 */ /* 0x010fc400078e001c */
        /* <DEDUP_REMOVED lines=10> */
[----:B-1----:R-:W-:-:S03]  /*a6a50*/  IMAD.MOV.U32 R9, RZ, RZ, R3 ;  /* 0x000000ffff097224 */ /* 0x002fc600078e0003 */
[----:B--2---:R-:W-:Y:S04]  /*a6a60*/  STL.64 [R1+0x5fc8], R22 ;  /* 0x005fc81601007387 */ /* 0x004fe80000100a00 */
[----:B----4-:R0:W-:Y:S04]  /*a6a70*/  STL.64 [R1+0x5fc0], R20 ;  /* 0x005fc01401007387 */ /* 0x0101e80000100a00 */
[----:B------:R-:W2:Y:S04]  /*a6a80*/  LDL R8, [R1+0x40] ;  /* 0x0000400001087983 */ /* 0x000ea80000100800 */
[----:B------:R-:W4:Y:S04]  /*a6a90*/  LDL.LU R3, [R1+0x61b8] ;  /* 0x0061b80001037983 */ /* 0x000f280000300800 */
[----:B--2---:R3:W-:Y:S04]  /*a6aa0*/  STL.64 [R1+0x5fd0], R8 ;  /* 0x005fd00801007387 */ /* 0x0047e80000100a00 */
        /* <DEDUP_REMOVED lines=10> */
[----:B------:R0:W-:Y:S04]  /*a6b50*/  STL.64 [R1+0x5fe8], R8 ;  /* 0x005fe80801007387 */ /* 0x0001e80000100a00 */
[----:B0-----:R-:W4:Y:S01]  /*a6b60*/  LDL R8, [R1+0x60] ;  /* 0x0000600001087983 */ /* 0x001f220000100800 */
[----:B------:R-:W-:-:S03]  /*a6b70*/  IMAD.MOV.U32 R9, RZ, RZ, R3 ;  /* 0x000000ffff097224 */ /* 0x000fc600078e0003 */
[----:B------:R-:W2:Y:S04]  /*a6b80*/  LDL.LU R3, [R1+0x61ac] ;  /* 0x0061ac0001037983 */ /* 0x000ea80000300800 */
[----:B----4-:R3:W-:Y:S04]  /*a6b90*/  STL.64 [R1+0x6000], R8 ;  /* 0x0060000801007387 */ /* 0x0107e80000100a00 */
[----:B------:R-:W4:Y:S04]  /*a6ba0*/  LDL.LU R20, [R1+0x660] ;  /* 0x0006600001147983 */ /* 0x000f280000300800 */
[----:B------:R-:W4:Y:S04]  /*a6bb0*/  LDL.LU R21, [R1+0x664] ;  /* 0x0006640001157983 */ /* 0x000f280000300800 */
[----:B------:R-:W4:Y:S04]  /*a6bc0*/  LDL.LU R22, [R1+0x668] ;  /* 0x0006680001167983 */ /* 0x000f280000300800 */
[----:B------:R-:W4:Y:S01]  /*a6bd0*/  LDL.LU R23, [R1+0x66c] ;  /* 0x00066c0001177983 */ /* 0x000f220000300800 */
[----:B---3--:R-:W-:-:S02]  /*a6be0*/  IMAD.MOV.U32 R8, RZ, RZ, R28 ;  /* 0x000000ffff087224 */ /* 0x008fc400078e001c */
[----:B--2---:R-:W-:Y:S01]  /*a6bf0*/  IMAD.MOV.U32 R9, RZ, RZ, R29 ;  /* 0x000000ffff097224 */ /* 0x004fe200078e001d */
        /* <DEDUP_REMOVED lines=8> */
[----:B------:R-:W2:Y:S04]  /*a6c80*/  LDL.LU R23, [R1+0x67c] ;  /* 0x00067c0001177983 */ /* 0x000ea80000300800 */
[----:B------:R-:W3:Y:S01]  /*a6c90*/  LDL R8, [R1+0x80] ;  /* 0x0000800001087983 */ /* 0x000ee20000100800 */
[----:B------:R-:W-:-:S03]  /*a6ca0*/  MOV R9, R3 ;  /* 0x0000000300097202 */ /* 0x000fc60000000f00 */
[----:B------:R-:W4:Y:S04]  /*a6cb0*/  LDL.LU R3, [R1+0x61a0] ;  /* 0x0061a00001037983 */ /* 0x000f280000300800 */
[----:B---3--:R-:W-:Y:S04]  /*a6cc0*/  STL.64 [R1+0x6030], R8 ;  /* 0x0060300801007387 */ /* 0x008fe80000100a00 */
[----:B--2---:R-:W-:Y:S04]  /*a6cd0*/  STL.64 [R1+0x6010], R22 ;  /* 0x0060101601007387 */ /* 0x004fe80000100a00 */
[----:B----4-:R0:W-:Y:S04]  /*a6ce0*/  STL.64 [R1+0x6008], R20 ;  /* 0x0060081401007387 */ /* 0x0101e80000100a00 */
        /* <DEDUP_REMOVED lines=30> */
[----:B0-----:R-:W2:Y:S01]  /*a6ed0*/  LDL R8, [R1+0xc0] ;  /* 0x0000c00001087983 */ /* 0x001ea20000100800 */
[----:B------:R-:W-:-:S03]  /*a6ee0*/  IMAD.MOV.U32 R9, RZ, RZ, R3 ;  /* 0x000000ffff097224 */ /* 0x000fc600078e0003 */
[----:B------:R-:W4:Y:S04]  /*a6ef0*/  LDL.LU R3, [R1+0x6188] ;  /* 0x0061880001037983 */ /* 0x000f280000300800 */
        /* <DEDUP_REMOVED lines=21> */
[----:B----4-:R-:W-:Y:S04]  /*a7050*/  STL.64 [R1+0x60c0], R8 ;  /* 0x0060c00801007387 */ /* 0x010fe80000100a00 */
        /* <DEDUP_REMOVED lines=30> */
[----:B0-----:R-:W2:Y:S04]  /*a7240*/  LDL R8, [R1+0x120] ;  /* 0x0001200001087983 */ /* 0x001ea80000100800 */
[----:B------:R-:W2:Y:S04]  /*a7250*/  LDL R9, [R1+0x124] ;  /* 0x0001240001097983 */ /* 0x000ea80000100800 */
[----:B--2---:R4:W-:Y:S04]  /*a7260*/  STL.64 [R1+0x6120], R8 ;  /* 0x0061200801007387 */ /* 0x0049e80000100a00 */
[----:B---3--:R-:W-:Y:S04]  /*a7270*/  STL.64 [R1+0x60d0], R22 ;  /* 0x0060d01601007387 */ /* 0x008fe80000100a00 */
[----:B------:R0:W-:Y:S01]  /*a7280*/  STL.64 [R1+0x60c8], R20 ;  /* 0x0060c81401007387 */ /* 0x0001e20000100a00 */
[----:B----4-:R-:W-:-:S02]  /*a7290*/  IMAD.MOV.U32 R8, RZ, RZ, R3 ;  /* 0x000000ffff087224 */ /* 0x010fc400078e0003 */
[----:B------:R-:W-:Y:S01]  /*a72a0*/  IMAD.MOV.U32 R9, RZ, RZ, R28 ;  /* 0x000000ffff097224 */ /* 0x000fe200078e001c */
[----:B0-----:R-:W2:Y:S04]  /*a72b0*/  LDL.LU R20, [R1+0x700] ;  /* 0x0007000001147983 */ /* 0x001ea80000300800 */
        /* <DEDUP_REMOVED lines=49> */
[----:B------:R-:W3:Y:S01]  /*a75d0*/  LDL.LU R26, [R1+0x628] ;  /* 0x00062800011a7983 */ /* 0x000ee20000300800 */
[----:B------:R-:W-:-:S03]  /*a75e0*/  IMAD.MOV.U32 R7, RZ, RZ, R19 ;  /* 0x000000ffff077224 */ /* 0x000fc600078e0013 */
[----:B------:R-:W3:Y:S01]  /*a75f0*/  LDL.LU R27, [R1+0x62c] ;  /* 0x00062c00011b7983 */ /* 0x000ee20000300800 */
[----:B------:R-:W-:-:S03]  /*a7600*/  IMAD.MOV.U32 R6, RZ, RZ, R18 ;  /* 0x000000ffff067224 */ /* 0x000fc600078e0012 */
[----:B------:R-:W4:Y:S04]  /*a7610*/  LDL.LU R16, [R1+0x5f0] ;  /* 0x0005f00001107983 */ /* 0x000f280000300800 */
[----:B------:R-:W4:Y:S04]  /*a7620*/  LDL.LU R17, [R1+0x5f4] ;  /* 0x0005f40001117983 */ /* 0x000f280000300800 */
[----:B------:R-:W4:Y:S04]  /*a7630*/  LDL.LU R18, [R1+0x5f8] ;  /* 0x0005f80001127983 */ /* 0x000f280000300800 */
[----:B------:R-:W4:Y:S04]  /*a7640*/  LDL.LU R19, [R1+0x5fc] ;  /* 0x0005fc0001137983 */ /* 0x000f280000300800 */
        /* <DEDUP_REMOVED lines=14> */
[----:B0-----:R-:W2:Y:S01]  /*a7730*/  LDL.LU.64 R8, [R1+0x6138] ;  /* 0x0061380001087983 */ /* 0x001ea20000300a00 */
[----:B------:R-:W-:Y:S02]  /*a7740*/  IMAD.MOV.U32 R7, RZ, RZ, R10 ;  /* 0x000000ffff077224 */ /* 0x000fe400078e000a */
[----:B------:R-:W-:-:S03]  /*a7750*/  IMAD.MOV.U32 R6, RZ, RZ, R11 ;  /* 0x000000ffff067224 */ /* 0x000fc600078e000b */
        /* <DEDUP_REMOVED lines=136> */
[----:B------:R-:W2:Y:S04]  /*a7fe0*/  LDL.LU R11, [R1+0x5f68] ;  /* 0x005f6800010b7983 */ /* 0x000ea80000300800 */
[----:B------:R-:W4:-:S15]  /*a7ff0*/  LDL.LU.64 R8, [R1+0x5f60] ;  /* 0x005f600001087983 */ /* 0x000f1e0000300a00 */
[----:B------:R-:W-:-:S01]  /*a8000*/  NOP ;  /* 0x0000000000007918 */ /* 0x000fc20000000000 */
[----:B------:R-:W-:Y:S04]  /*a8010*/  STL.64 [R1+0x610], R24 ;  /* 0x0006101801007387 */ /* 0x000fe80000100a00 */
[----:B------:R0:W-:Y:S04]  /*a8020*/  STL.64 [R1+0x618], R26 ;  /* 0x0006181a01007387 */ /* 0x0001e80000100a00 */
[----:B0-----:R-:W2:Y:S04]  /*a8030*/  LDL.LU.64 R26, [R1+0x5f58] ;  /* 0x005f5800011a7983 */ /* 0x001ea80000300a00 */
[----:B------:R-:W3:Y:S01]  /*a8040*/  LDL.LU.64 R24, [R1+0x5f50] ;  /* 0x005f500001187983 */ /* 0x000ee20000300a00 */
[C---:B----4-:R-:W-:Y:S06]  /*a8050*/  HMMA.16816.F32 R16, R12.reuse, R8, R16 ;  /* 0x000000080c10723c */ /* 0x050fec0000001810 */
[----:B---3--:R-:W-:Y:S01]  /*a8060*/  HMMA.16816.F32 R20, R12, R24, R20 ;  /* 0x000000180c14723c */ /* 0x008fe20000001814 */
[----:B--2---:R-:W-:Y:S05]  /*a8070*/  STL.64 [R1+0x5d68], R26 ;  /* 0x005d681a01007387 */ /* 0x004fea0000100a00 */
[----:B------:R-:W-:-:S15]  /*a8080*/  STL.64 [R1+0x5d60], R24 ;  /* 0x005d601801007387 */ /* 0x000fde0000100a00 */
[----:B------:R-:W-:-:S02]  /*a8090*/  NOP ;  /* 0x0000000000007918 */ /* 0x000fc40000000000 */
[----:B------:R0:W-:Y:S04]  /*a80a0*/  STL.64 [R1+0x600], R20 ;  /* 0x0006001401007387 */ /* 0x0001e80000100a00 */
[----:B------:R1:W-:Y:S04]  /*a80b0*/  STL.64 [R1+0x608], R22 ;  /* 0x0006081601007387 */ /* 0x0003e80000100a00 */
[----:B0-----:R-:W2:Y:S04]  /*a80c0*/  LDL.LU R20, [R1+0x5e0] ;  /* 0x0005e00001147983 */ /* 0x001ea80000300800 */
[----:B------:R-:W-:Y:S04]  /*a80d0*/  STL.64 [R1+0x5f0], R16 ;  /* 0x0005f01001007387 */ /* 0x000fe80000100a00 */
[----:B------:R-:W-:Y:S04]  /*a80e0*/  STL.64 [R1+0x5f8], R18 ;  /* 0x0005f81201007387 */ /* 0x000fe80000100a00 */
[----:B------:R-:W2:Y:S04]  /*a80f0*/  LDL.LU R21, [R1+0x5e4] ;  /* 0x0005e40001157983 */ /* 0x000ea80000300800 */
[----:B-1----:R-:W3:Y:S04]  /*a8100*/  LDL.LU R22, [R1+0x5e8] ;  /* 0x0005e80001167983 */ /* 0x002ee80000300800 */
[----:B------:R-:W3:Y:S04]  /*a8110*/  LDL.LU R23, [R1+0x5ec] ;  /* 0x0005ec0001177983 */ /* 0x000ee80000300800 */
[----:B---3--:R-:W-:Y:S04]  /*a8120*/  STL.64 [R1+0x5f38], R22 ;  /* 0x005f381601007387 */ /* 0x008fe80000100a00 */
[----:B--2---:R0:W-:Y:S02]  /*a8130*/  STL.64 [R1+0x5f30], R20 ;  /* 0x005f301401007387 */ /* 0x0041e40000100a00 */
[----:B0-----:R-:W-:-:S02]  /*a8140*/  IMAD.MOV.U32 R20, RZ, RZ, R2 ;  /* 0x000000ffff147224 */ /* 0x001fc400078e0002 */
[----:B------:R-:W-:-:S05]  /*a8150*/  IMAD.MOV.U32 R21, RZ, RZ, R0 ;  /* 0x000000ffff157224 */ /* 0x000fca00078e0000 */
[----:B------:R0:W-:Y:S04]  /*a8160*/  STL.64 [R1+0x5f48], R20 ;  /* 0x005f481401007387 */ /* 0x0001e80000100a00 */
[----:B0-----:R-:W2:Y:S04]  /*a8170*/  LDL.LU R20, [R1+0x9b0] ;  /* 0x0009b00001147983 */ /* 0x001ea80000300800 */
[----:B------:R-:W2:Y:S04]  /*a8180*/  LDL.LU R21, [R1+0x9b4] ;  /* 0x0009b40001157983 */ /* 0x000ea80000300800 */
[----:B------:R-:W2:Y:S04]  /*a8190*/  LDL.LU R22, [R1+0x9b8] ;  /* 0x0009b80001167983 */ /* 0x000ea80000300800 */
[----:B------:R-:W2:Y:S04]  /*a81a0*/  LDL.LU R23, [R1+0x9bc] ;  /* 0x0009bc0001177983 */ /* 0x000ea80000300800 */
        /* <DEDUP_REMOVED lines=8> */
[----:B0-----:R-:W3:Y:S04]  /*a8230*/  LDL.LU.64 R8, [R1+0x180] ;  /* 0x0001800001087983 */ /* 0x001ee80000300a00 */
[----:B---3--:R0:W-:Y:S04]  /*a8240*/  STL.64 [R1+0x5f08], R8 ;  /* 0x005f080801007387 */ /* 0x0081e80000100a00 */
        /* <DEDUP_REMOVED lines=10> */
[----:B------:R-:W3:Y:S04]  /*a82f0*/  LDL.LU R10, [R1+0x9a8] ;  /* 0x0009a800010a7983 */ /* 0x000ee80000300800 */
[----:B------:R-:W3:Y:S04]  /*a8300*/  LDL.LU R11, [R1+0x9ac] ;  /* 0x0009ac00010b7983 */ /* 0x000ee80000300800 */
[----:B------:R-:W4:Y:S01]  /*a8310*/  LDL.LU.64 R24, [R1+0x150] ;  /* 0x0001500001187983 */ /* 0x000f220000300a00 */
[----:B------:R-:W0:Y:S02]  /*a8320*/  S2R R0, SR_TID.X ;  /* 0x0000000000007919 */ /* 0x000e240000002100 */
[----:B0-----:R-:W-:-:S05]  /*a8330*/  LOP3.LUT R28, R0, 0x7, RZ, 0xc0, !PT ;  /* 0x00000007001c7812 */ /* 0x001fca00078ec0ff */
[----:B------:R-:W-:Y:S02]  /*a8340*/  IMAD R2, R28, 0x90, RZ ;  /* 0x000000901c027824 */ /* 0x000fe400078e02ff */
[C---:B------:R-:W-:Y:S02]  /*a8350*/  IMAD.SHL.U32 R28, R0.reuse, 0x40, RZ ;  /* 0x00000040001c7824 */ /* 0x040fe400078e00ff */
[----:B------:R-:W-:-:S05]  /*a8360*/  IMAD.SHL.U32 R0, R0, 0x2, RZ ;  /* 0x0000000200007824 */ /* 0x000fca00078e00ff */
[----:B------:R-:W-:Y:S01]  /*a8370*/  LOP3.LUT R0, R2, 0x10, R0, 0x78, !PT ;  /* 0x0000001002007812 */ /* 0x000fe200078e7800 */
[----:B----4-:R0:W-:Y:S04]  /*a8380*/  STL.64 [R1+0x5ed8], R24 ;  /* 0x005ed81801007387 */ /* 0x0101e80000100a00 */
[----:B0-----:R-:W4:Y:S01]  /*a8390*/  LDL.LU.64 R24, [R1+0x170] ;  /* 0x0001700001187983 */ /* 0x001f220000300a00 */
[----:B------:R-:W-:-:S04]  /*a83a0*/  LOP3.LUT R0, R0, 0x400, R28, 0xf8, !PT ;  /* 0x0000040000007812 */ /* 0x000fc800078ef81c */
[----:B------:R-:W-:-:S05]  /*a83b0*/  LOP3.LUT R0, R0, 0x60, RZ, 0x3c, !PT ;  /* 0x0000006000007812 */ /* 0x000fca00078e3cff */
[----:B------:R-:W0:Y:S01]  /*a83c0*/  LDSM.16.MT88.4 R16, [R0+UR4+0x22000] ;  /* 0x022000040010783b */ /* 0x000e220008004200 */
[C---:B--2---:R-:W-:Y:S03]  /*a83d0*/  HMMA.16816.F32 R20, R12.reuse, R4, R20 ;  /* 0x000000040c14723c */ /* 0x044fe60000001814 */
[----:B----4-:R1:W-:Y:S04]  /*a83e0*/  STL.64 [R1+0x5f00], R24 ;  /* 0x005f001801007387 */ /* 0x0103e80000100a00 */
[----:B-1----:R-:W2:Y:S04]  /*a83f0*/  LDL.LU R24, [R1+0x5b0] ;  /* 0x0005b00001187983 */ /* 0x002ea80000300800 */
[----:B------:R-:W2:Y:S04]  /*a8400*/  LDL.LU R25, [R1+0x5b4] ;  /* 0x0005b40001197983 */ /* 0x000ea80000300800 */
[----:B------:R-:W2:Y:S04]  /*a8410*/  LDL.LU R26, [R1+0x5b8] ;  /* 0x0005b800011a7983 */ /* 0x000ea80000300800 */
[----:B------:R-:W2:Y:S04]  /*a8420*/  LDL.LU R27, [R1+0x5bc] ;  /* 0x0005bc00011b7983 */ /* 0x000ea80000300800 */
[----:B0-----:R-:W-:Y:S04]  /*a8430*/  STL.64 [R1+0x5d18], R18 ;  /* 0x005d181201007387 */ /* 0x001fe80000100a00 */
[----:B------:R0:W-:Y:S04]  /*a8440*/  STL.64 [R1+0x5d10], R16 ;  /* 0x005d101001007387 */ /* 0x0001e80000100a00 */
[----:B0-----:R-:W4:Y:S04]  /*a8450*/  LDL.LU.64 R16, [R1+0x1f0] ;  /* 0x0001f00001107983 */ /* 0x001f280000300a00 */
[----:B------:R0:W-:Y:S04]  /*a8460*/  STL.64 [R1+0x9b0], R20 ;  /* 0x0009b01401007387 */ /* 0x0001e80000100a00 */
        /* <DEDUP_REMOVED lines=8> */
[----:B------:R-:W4:Y:S02]  /*a84f0*/  LDL.LU.64 R20, [R1+0x5f30] ;  /* 0x005f300001147983 */ /* 0x000f240000300a00 */
[----:B----4-:R-:W-:Y:S02]  /*a8500*/  HMMA.16816.F32 R12, R12, R16, R20 ;  /* 0x000000100c0c723c */ /* 0x010fe40000001814 */
[----:B------:R-:W3:Y:S04]  /*a8510*/  LDL.LU.64 R22, [R1+0x5f28] ;  /* 0x005f280001167983 */ /* 0x000ee80000300a00 */
[----:B------:R-:W3:-:S15]  /*a8520*/  LDL.LU.64 R20, [R1+0x5f20] ;  /* 0x005f200001147983 */ /* 0x000ede0000300a00 */
[----:B------:R-:W-:-:S02]  /*a8530*/  NOP ;  /* 0x0000000000007918 */ /* 0x000fc40000000000 */
[----:B------:R0:W-:Y:S04]  /*a8540*/  STL.64 [R1+0x5e0], R12 ;  /* 0x0005e00c01007387 */ /* 0x0001e80000100a00 */
[----:B------:R-:W-:Y:S04]  /*a8550*/  STL.64 [R1+0x5e8], R14 ;  /* 0x0005e80e01007387 */ /* 0x000fe80000100a00 */
[----:B0-----:R-:W4:Y:S04]  /*a8560*/  LDL.64 R12, [R1+0x190] ;  /* 0x00019000010c7983 */ /* 0x001f280000100a00 */
[----:B------:R0:W-:Y:S04]  /*a8570*/  STL.64 [R1+0x5d28], R16 ;  /* 0x005d281001007387 */ /* 0x0001e80000100a00 */
[----:B0-----:R-:W3:Y:S04]  /*a8580*/  LDL.LU R16, [R1+0x5d0] ;  /* 0x0005d00001107983 */ /* 0x001ee80000300800 */
[----:B------:R-:W3:Y:S04]  /*a8590*/  LDL.LU R17, [R1+0x5d4] ;  /* 0x0005d40001117983 */ /* 0x000ee80000300800 */
[----:B------:R-:W3:Y:S04]  /*a85a0*/  LDL.LU R18, [R1+0x5d8] ;  /* 0x0005d80001127983 */ /* 0x000ee80000300800 */
[----:B------:R-:W3:Y:S02]  /*a85b0*/  LDL.LU R19, [R1+0x5dc] ;  /* 0x0005dc0001137983 */ /* 0x000ee40000300800 */
[----:B---3--:R-:W-:-:S15]  /*a85c0*/  HMMA.16816.F32 R16, R20, R8, R16 ;  /* 0x000000081410723c */ /* 0x008fde0000001810 */
[----:B------:R-:W-:-:S08]  /*a85d0*/  NOP ;  /* 0x0000000000007918 */ /* 0x000fd00000000000 */
[----:B------:R-:W-:Y:S04]  /*a85e0*/  STL.64 [R1+0x5d0], R16 ;  /* 0x0005d01001007387 */ /* 0x000fe80000100a00 */
[----:B------:R0:W-:Y:S04]  /*a85f0*/  STL.64 [R1+0x5d8], R18 ;  /* 0x0005d81201007387 */ /* 0x0001e80000100a00 */
[----:B------:R-:W4:Y:S01]  /*a8600*/  LDL.LU.64 R10, [R1+0x5f18] ;  /* 0x005f1800010a7983 */ /* 0x000f220000300a00 */
[----:B0-----:R-:W-:Y:S02]  /*a8610*/  IMAD.MOV.U32 R19, RZ, RZ, R8 ;  /* 0x000000ffff137224 */ /* 0x001fe400078e0008 */
[----:B------:R-:W-:-:S02]  /*a8620*/  IMAD.MOV.U32 R18, RZ, RZ, R9 ;  /* 0x000000ffff127224 */ /* 0x000fc400078e0009 */
[----:B------:R-:W4:Y:S04]  /*a8630*/  LDL.LU.64 R8, [R1+0x5f10] ;  /* 0x005f100001087983 */ /* 0x000f280000300a00 */
[----:B------:R0:W-:Y:S04]  /*a8640*/  STL.64 [R1+0x5d70], R18 ;  /* 0x005d701201007387 */ /* 0x0001e80000100a00 */
[----:B------:R-:W3:Y:S04]  /*a8650*/  LDL.LU R16, [R1+0x580] ;  /* 0x0005800001107983 */ /* 0x000ee80000300800 */
[----:B------:R-:W3:Y:S04]  /*a8660*/  LDL.LU R17, [R1+0x584] ;  /* 0x0005840001117983 */ /* 0x000ee80000300800 */
[----:B0-----:R-:W3:Y:S04]  /*a8670*/  LDL.LU R18, [R1+0x588] ;  /* 0x0005880001127983 */ /* 0x001ee80000300800 */
[----:B------:R-:W3:Y:S01]  /*a8680*/  LDL.LU R19, [R1+0x58c] ;  /* 0x00058c0001137983 */ /* 0x000ee20000300800 */
[----:B----4-:R-:W-:-:S15]  /*a8690*/  HMMA.16816.F32 R8, R20, R12, R8 ;  /* 0x0000000c1408723c */ /* 0x010fde0000001808 */
[----:B------:R-:W-:-:S08]  /*a86a0*/  NOP ;  /* 0x0000000000007918 */ /* 0x000fd00000000000 */
[----:B------:R0:W-:Y:S04]  /*a86b0*/  STL.64 [R1+0x5c0], R8 ;  /* 0x0005c00801007387 */ /* 0x0001e80000100a00 */
[----:B------:R-:W-:Y:S04]  /*a86c0*/  STL.64 [R1+0x5c8], R10 ;  /* 0x0005c80a01007387 */ /* 0x000fe80000100a00 */
[----:B0-----:R-:W2:Y:S01]  /*a86d0*/  LDL.LU.64 R8, [R1+0x5f08] ;  /* 0x005f080001087983 */ /* 0x001ea20000300a00 */
[----:B------:R-:W-:-:S05]  /*a86e0*/  IMAD.MOV.U32 R14, RZ, RZ, R13 ;  /* 0x000000ffff0e7224 */ /* 0x000fca00078e000d */
[----:B------:R-:W-:Y:S04]  /*a86f0*/  STL [R1+0x5d30], R14 ;  /* 0x005d300e01007387 */ /* 0x000fe80000100800 */
[----:B------:R-:W4:Y:S01]  /*a8700*/  LDL.LU.64 R12, [R1+0x160] ;  /* 0x00016000010c7983 */ /* 0x000f220000300a00 */
        /* <DEDUP_REMOVED lines=8> */
[----:B------:R-:W-:Y:S04]  /*a8790*/  STL.64 [R1+0x5d50], R6 ;  /* 0x005d500601007387 */ /* 0x000fe80000100a00 */
[----:B------:R0:W-:Y:S04]  /*a87a0*/  STL.64 [R1+0x5d48], R4 ;  /* 0x005d480401007387 */ /* 0x0001e80000100a00 */
[----:B0-----:R-:W4:Y:S04]  /*a87b0*/  LDL.LU R4, [R1+0x590] ;  /* 0x0005900001047983 */ /* 0x001f280000300800 */
[----:B------:R-:W4:Y:S04]  /*a87c0*/  LDL.LU R5, [R1+0x594] ;  /* 0x0005940001057983 */ /* 0x000f280000300800 */
[----:B------:R-:W4:Y:S04]  /*a87d0*/  LDL.LU R6, [R1+0x598] ;  /* 0x0005980001067983 */ /* 0x000f280000300800 */
[----:B------:R-:W4:Y:S01]  /*a87e0*/  LDL.LU R7, [R1+0x59c] ;  /* 0x00059c0001077983 */ /* 0x000f220000300800 */
[----:B--2---:R-:W-:Y:S06]  /*a87f0*/  HMMA.16816.F32 R8, R20, R24, R8 ;  /* 0x000000181408723c */ /* 0x004fec0000001808 */
[----:B------:R-:W-:-:S15]  /*a8800*/  IMAD.MOV.U32 R28, RZ, RZ, R25 ;  /* 0x000000ffff1c7224 */ /* 0x000fde00078e0019 */
[----:B------:R-:W-:-:S02]  /*a8810*/  NOP ;  /* 0x0000000000007918 */ /* 0x000fc40000000000 */
[----:B------:R-:W-:Y:S04]  /*a8820*/  STL.64 [R1+0x5a0], R8 ;  /* 0x0005a00801007387 */ /* 0x000fe80000100a00 */
[----:B------:R0:W-:Y:S04]  /*a8830*/  STL.64 [R1+0x5a8], R10 ;  /* 0x0005a80a01007387 */ /* 0x0001e80000100a00 */
[----:B0-----:R-:W2:Y:S04]  /*a8840*/  LDL.LU R11, [R1+0x5ee8] ;  /* 0x005ee800010b7983 */ /* 0x001ea80000300800 */
[----:B------:R-:W3:Y:S01]  /*a8850*/  LDL.LU.64 R8, [R1+0x5ee0] ;  /* 0x005ee00001087983 */ /* 0x000ee20000300a00 */
[----:B------:R-:W-:-:S03]  /*a8860*/  IMAD.MOV.U32 R10, RZ, RZ, R24 ;  /* 0x000000ffff0a7224 */ /* 0x000fc600078e0018 */
[----:B------:R-:W3:Y:S01]  /*a8870*/  LDL.LU.64 R24, [R1+0x5ed8] ;  /* 0x005ed80001187983 */ /* 0x000ee20000300a00 */
[C---:B----4-:R-:W-:Y:S06]  /*a8880*/  HMMA.16816.F32 R4, R20.reuse, R12, R4 ;  /* 0x0000000c1404723c */ /* 0x050fec0000001804 */
[----:B------:R-:W-:Y:S02]  /*a8890*/  IMAD.MOV.U32 R0, RZ, RZ, R13 ;  /* 0x000000ffff007224 */ /* 0x000fe400078e000d */
[----:B------:R-:W-:Y:S01]  /*a88a0*/  IMAD.MOV.U32 R3, RZ, RZ, R12 ;  /* 0x000000ffff037224 */ /* 0x000fe200078e000c */
[----:B--2---:R-:W-:Y:S04]  /*a88b0*/  STL.64 [R1+0x5d80], R10 ;  /* 0x005d800a01007387 */ /* 0x004fe80000100a00 */
[----:B---3--:R-:W-:Y:S10]  /*a88c0*/  STL.64 [R1+0x5d78], R8 ;  /* 0x005d780801007387 */ /* 0x008ff40000100a00 */
[----:B------:R-:W-:Y:S04]  /*a88d0*/  STL.64 [R1+0x590], R4 ;  /* 0x0005900401007387 */ /* 0x000fe80000100a00 */
[----:B------:R0:W-:Y:S02]  /*a88e0*/  STL.64 [R1+0x598], R6 ;  /* 0x0005980601007387 */ /* 0x0001e40000100a00 */
[----:B0-----:R-:W-:Y:S02]  /*a88f0*/  HMMA.16816.F32 R4, R20, R24, R16 ;  /* 0x000000181404723c */ /* 0x001fe40000001810 */
[----:B------:R-:W-:Y:S04]  /*a8900*/  STL [R1+0x5c44], R0 ;  /* 0x005c440001007387 */ /* 0x000fe80000100800 */
[----:B------:R-:W-:-:S15]  /*a8910*/  STL [R1+0x5c40], R3 ;  /* 0x005c400301007387 */ /* 0x000fde0000100800 */
[----:B------:R-:W-:-:S02]  /*a8920*/  NOP ;  /* 0x0000000000007918 */ /* 0x000fc40000000000 */
        /* <DEDUP_REMOVED lines=164> */
[----:B------:R-:W-:-:S03]  /*a9370*/  MOV R3, R24 ;  /* 0x0000001800037202 */ /* 0x000fc60000000f00 */
        /* <DEDUP_REMOVED lines=55> */
[----:B------:R0:W-:Y:S04]  /*a96f0*/  STL [R1+0x5cac], R2 ;  /* 0x005cac0201007387 */ /* 0x0001e80000100800 */
[----:B------:R1:W-:Y:S01]  /*a9700*/  STL [R1+0x5ca8], R29 ;  /* 0x005ca81d01007387 */ /* 0x0003e20000100800 */
[----:B---3--:R-:W-:Y:S02]  /*a9710*/  IMAD.MOV.U32 R3, RZ, RZ, R13 ;  /* 0x000000ffff037224 */ /* 0x008fe400078e000d */
[----:B------:R-:W-:Y:S02]  /*a9720*/  IMAD.MOV.U32 R0, RZ, RZ, R12 ;  /* 0x000000ffff007224 */ /* 0x000fe400078e000c */
[----:B0-----:R-:W-:Y:S02]  /*a9730*/  IMAD.MOV.U32 R2, RZ, RZ, R24 ;  /* 0x000000ffff027224 */ /* 0x001fe400078e0018 */
[----:B-1----:R-:W-:Y:S01]  /*a9740*/  IMAD.MOV.U32 R29, RZ, RZ, R25 ;  /* 0x000000ffff1d7224 */ /* 0x002fe200078e0019 */
        /* <DEDUP_REMOVED lines=10> */
[----:B------:R-:W2:Y:S04]  /*a97f0*/  LDL.LU R24, [R1+0x430] ;  /* 0x0004300001187983 */ /* 0x000ea80000300800 */
[----:B------:R-:W2:Y:S04]  /*a9800*/  LDL.LU R25, [R1+0x434] ;  /* 0x0004340001197983 */ /* 0x000ea80000300800 */
[----:B------:R-:W3:Y:S04]  /*a9810*/  LDL.LU R26, [R1+0x438] ;  /* 0x00043800011a7983 */ /* 0x000ee80000300800 */
[----:B------:R-:W3:Y:S04]  /*a9820*/  LDL.LU R27, [R1+0x43c] ;  /* 0x00043c00011b7983 */ /* 0x000ee80000300800 */
[----:B---3--:R-:W-:Y:S04]  /*a9830*/  STL.64 [R1+0x5d90], R26 ;  /* 0x005d901a01007387 */ /* 0x008fe80000100a00 */
[----:B--2---:R0:W-:Y:S04]  /*a9840*/  STL.64 [R1+0x5d88], R24 ;  /* 0x005d881801007387 */ /* 0x0041e80000100a00 */
        /* <DEDUP_REMOVED lines=8> */
[----:B------:R-:W4:Y:S04]  /*a98d0*/  LDL.LU.64 R12, [R1+0x60] ;  /* 0x00006000010c7983 */ /* 0x000f280000300a00 */
[----:B0-----:R-:W2:Y:S04]  /*a98e0*/  LDL.LU.64 R24, [R1+0x40] ;  /* 0x0000400001187983 */ /* 0x001ea80000300a00 */
[----:B--2---:R0:W-:Y:S04]  /*a98f0*/  STL.64 [R1+0x5dd8], R24 ;  /* 0x005dd81801007387 */ /* 0x0041e80000100a00 */
[----:B0-----:R-:W2:Y:S04]  /*a9900*/  LDL.LU.64 R24, [R1+0x50] ;  /* 0x0000500001187983 */ /* 0x001ea80000300a00 */
[----:B--2---:R0:W-:Y:S04]  /*a9910*/  STL.64 [R1+0x5df0], R24 ;  /* 0x005df01801007387 */ /* 0x0041e80000100a00 */
[----:B0-----:R-:W4:Y:S04]  /*a9920*/  LDL.LU R24, [R1+0x490] ;  /* 0x0004900001187983 */ /* 0x001f280000300800 */
[----:B------:R-:W4:Y:S04]  /*a9930*/  LDL.LU R25, [R1+0x494] ;  /* 0x0004940001197983 */ /* 0x000f280000300800 */
[----:B------:R-:W4:Y:S04]  /*a9940*/  LDL.LU R26, [R1+0x498] ;  /* 0x00049800011a7983 */ /* 0x000f280000300800 */
[----:B------:R-:W4:Y:S04]  /*a9950*/  LDL.LU R27, [R1+0x49c] ;  /* 0x00049c00011b7983 */ /* 0x000f280000300800 */
        /* <DEDUP_REMOVED lines=25> */
[----:B------:R-:W3:Y:S04]  /*a9af0*/  LDL.LU.64 R16, [R1+0x10] ;  /* 0x0000100001107983 */ /* 0x000ee80000300a00 */
[----:B------:R-:W4:Y:S04]  /*a9b00*/  LDL.LU.64 R4, [R1] ;  /* 0x0000000001047983 */ /* 0x000f280000300a00 */
[----:B------:R-:W-:Y:S04]  /*a9b10*/  STL [R1+0x5cbc], R29 ;  /* 0x005cbc1d01007387 */ /* 0x000fe80000100800 */
[----:B------:R-:W-:Y:S04]  /*a9b20*/  STL [R1+0x5cb8], R2 ;  /* 0x005cb80201007387 */ /* 0x000fe80000100800 */
[----:B------:R0:W-:Y:S04]  /*a9b30*/  STL.64 [R1+0x490], R24 ;  /* 0x0004901801007387 */ /* 0x0001e80000100a00 */
[----:B------:R-:W-:Y:S04]  /*a9b40*/  STL.64 [R1+0x498], R26 ;  /* 0x0004981a01007387 */ /* 0x000fe80000100a00 */
[----:B0-----:R-:W2:Y:S01]  /*a9b50*/  LDL.LU.64 R24, [R1+0x5df0] ;  /* 0x005df00001187983 */ /* 0x001ea20000300a00 */
[----:B------:R-:W-:-:S02]  /*a9b60*/  IMAD.MOV.U32 R3, RZ, RZ, R12 ;  /* 0x000000ffff037224 */ /* 0x000fc400078e000c */
[----:B------:R-:W-:Y:S01]  /*a9b70*/  IMAD.MOV.U32 R0, RZ, RZ, R13 ;  /* 0x000000ffff007224 */ /* 0x000fe200078e000d */
[----:B------:R-:W4:Y:S04]  /*a9b80*/  LDL.LU R12, [R1+0x420] ;  /* 0x00042000010c7983 */ /* 0x000f280000300800 */
[----:B------:R-:W4:Y:S04]  /*a9b90*/  LDL.LU R13, [R1+0x424] ;  /* 0x00042400010d7983 */ /* 0x000f280000300800 */
[----:B------:R-:W4:Y:S04]  /*a9ba0*/  LDL.LU R14, [R1+0x428] ;  /* 0x00042800010e7983 */ /* 0x000f280000300800 */
[----:B------:R-:W4:Y:S04]  /*a9bb0*/  LDL.LU R15, [R1+0x42c] ;  /* 0x00042c00010f7983 */ /* 0x000f280000300800 */
        /* <DEDUP_REMOVED lines=40> */
[----:B------:R-:W4:Y:S04]  /*a9e40*/  LDL.LU.64 R24, [R1+0x5d88] ;  /* 0x005d880001187983 */ /* 0x000f280000300a00 */
        /* <DEDUP_REMOVED lines=9> */
[----:B------:R-:W4:Y:S04]  /*a9ee0*/  LDL.LU.64 R18, [R1+0x5d70] ;  /* 0x005d700001127983 */ /* 0x000f280000300a00 */
[----:B------:R-:W-:Y:S04]  /*a9ef0*/  STL.64 [R1+0x430], R24 ;  /* 0x0004301801007387 */ /* 0x000fe80000100a00 */
[----:B------:R0:W-:Y:S04]  /*a9f00*/  STL.64 [R1+0x438], R26 ;  /* 0x0004381a01007387 */ /* 0x0001e80000100a00 */
[----:B0-----:R-:W2:Y:S04]  /*a9f10*/  LDL.LU.64 R26, [R1+0x5d68] ;  /* 0x005d6800011a7983 */ /* 0x001ea80000300a00 */
[----:B------:R-:W3:Y:S01]  /*a9f20*/  LDL.LU.64 R24, [R1+0x5d60] ;  /* 0x005d600001187983 */ /* 0x000ee20000300a00 */
[----:B------:R-:W-:-:S02]  /*a9f30*/  IMAD.MOV.U32 R0, RZ, RZ, R4 ;  /* 0x000000ffff007224 */ /* 0x000fc400078e0004 */
[----:B------:R-:W-:Y:S01]  /*a9f40*/  IMAD.MOV.U32 R3, RZ, RZ, R5 ;  /* 0x000000ffff037224 */ /* 0x000fe200078e0005 */
[----:B------:R-:W4:Y:S04]  /*a9f50*/  LDL.LU R4, [R1+0x410] ;  /* 0x0004100001047983 */ /* 0x000f280000300800 */
[----:B------:R-:W4:Y:S04]  /*a9f60*/  LDL.LU R5, [R1+0x414] ;  /* 0x0004140001057983 */ /* 0x000f280000300800 */
[----:B------:R-:W4:Y:S04]  /*a9f70*/  LDL.LU R6, [R1+0x418] ;  /* 0x0004180001067983 */ /* 0x000f280000300800 */
[----:B------:R-:W4:Y:S01]  /*a9f80*/  LDL.LU R7, [R1+0x41c] ;  /* 0x00041c0001077983 */ /* 0x000f220000300800 */
[----:B---3--:R-:W-:-:S15]  /*a9f90*/  HMMA.16816.F32 R12, R20, R24, R12 ;  /* 0x00000018140c723c */ /* 0x008fde000000180c */
[----:B------:R-:W-:-:S08]  /*a9fa0*/  NOP ;  /* 0x0000000000007918 */ /* 0x000fd00000000000 */
[----:B------:R0:W-:Y:S04]  /*a9fb0*/  STL.64 [R1+0x420], R12 ;  /* 0x0004200c01007387 */ /* 0x0001e80000100a00 */
[----:B------:R1:W-:Y:S04]  /*a9fc0*/  STL.64 [R1+0x428], R14 ;  /* 0x0004280e01007387 */ /* 0x0003e80000100a00 */
[----:B0-----:R-:W3:Y:S04]  /*a9fd0*/  LDL.LU R12, [R1+0x3f0] ;  /* 0x0003f000010c7983 */ /* 0x001ee80000300800 */
[----:B------:R-:W3:Y:S04]  /*a9fe0*/  LDL.LU R13, [R1+0x3f4] ;  /* 0x0003f400010d7983 */ /* 0x000ee80000300800 */
[----:B-1----:R-:W2:Y:S04]  /*a9ff0*/  LDL.LU R14, [R1+0x3f8] ;  /* 0x0003f800010e7983 */ /* 0x002ea80000300800 */
[----:B------:R-:W2:Y:S01]  /*aa000*/  LDL.LU R15, [R1+0x3fc] ;  /* 0x0003fc00010f7983 */ /* 0x000ea20000300800 */
[----:B------:R-:W-:-:S02]  /*aa010*/  IMAD.MOV.U32 R29, RZ, RZ, R16 ;  /* 0x000000ffff1d7224 */ /* 0x000fc400078e0010 */
[----:B------:R-:W-:Y:S01]  /*aa020*/  IMAD.MOV.U32 R2, RZ, RZ, R17 ;  /* 0x000000ffff027224 */ /* 0x000fe200078e0011 */
[----:B--2---:R-:W-:Y:S04]  /*aa030*/  STL.64 [R1+0x5d40], R14 ;  /* 0x005d400e01007387 */ /* 0x004fe80000100a00 */
[----:B---3--:R0:W-:Y:S04]  /*aa040*/  STL.64 [R1+0x5d38], R12 ;  /* 0x005d380c01007387 */ /* 0x0081e80000100a00 */
[----:B0-----:R-:W2:Y:S04]  /*aa050*/  LDL.LU R12, [R1+0x400] ;  /* 0x00040000010c7983 */ /* 0x001ea80000300800 */
[----:B------:R-:W2:Y:S04]  /*aa060*/  LDL.LU R13, [R1+0x404] ;  /* 0x00040400010d7983 */ /* 0x000ea80000300800 */
[----:B------:R-:W2:Y:S04]  /*aa070*/  LDL.LU R14, [R1+0x408] ;  /* 0x00040800010e7983 */ /* 0x000ea80000300800 */
[----:B------:R-:W2:Y:S04]  /*aa080*/  LDL.LU R15, [R1+0x40c] ;  /* 0x00040c00010f7983 */ /* 0x000ea80000300800 */
[----:B------:R-:W3:Y:S04]  /*aa090*/  LDL.LU.64 R16, [R1+0x200] ;  /* 0x0002000001107983 */ /* 0x000ee80000300a00 */
[----:B------:R-:W-:Y:S04]  /*aa0a0*/  STL.64 [R1+0x5a18], R26 ;  /* 0x005a181a01007387 */ /* 0x000fe80000100a00 */
[----:B------:R0:W-:Y:S02]  /*aa0b0*/  STL.64 [R1+0x5a10], R24 ;  /* 0x005a101801007387 */ /* 0x0001e40000100a00 */
[----:B0-----:R-:W-:-:S02]  /*aa0c0*/  IMAD.MOV.U32 R24, RZ, RZ, R10 ;  /* 0x000000ffff187224 */ /* 0x001fc400078e000a */
[----:B------:R-:W-:Y:S01]  /*aa0d0*/  IMAD.MOV.U32 R25, RZ, RZ, R28 ;  /* 0x000000ffff197224 */ /* 0x000fe200078e001c */
[----:B------:R-:W2:Y:S04]  /*aa0e0*/  LDL.LU R10, [R1+0x5d58] ;  /* 0x005d5800010a7983 */ /* 0x000ea80000300800 */
[----:B------:R0:W-:Y:S04]  /*aa0f0*/  STL.64 [R1+0x5ce8], R24 ;  /* 0x005ce81801007387 */ /* 0x0001e80000100a00 */
[----:B0-----:R-:W3:Y:S04]  /*aa100*/  LDL.LU R24, [R1+0x390] ;  /* 0x0003900001187983 */ /* 0x001ee80000300800 */
[----:B------:R-:W3:Y:S04]  /*aa110*/  LDL.LU R25, [R1+0x394] ;  /* 0x0003940001197983 */ /* 0x000ee80000300800 */
[----:B------:R-:W2:Y:S04]  /*aa120*/  LDL.LU R26, [R1+0x398] ;  /* 0x00039800011a7983 */ /* 0x000ea80000300800 */
[----:B------:R-:W2:Y:S01]  /*aa130*/  LDL.LU R27, [R1+0x39c] ;  /* 0x00039c00011b7983 */ /* 0x000ea20000300800 */
[----:B----4-:R-:W-:Y:S03]  /*aa140*/  HMMA.16816.F32 R4, R20, R8, R4 ;  /* 0x000000081404723c */ /* 0x010fe60000001804 */
[----:B--2---:R-:W-:Y:S04]  /*aa150*/  STL.64 [R1+0x5cf8], R26 ;  /* 0x005cf81a01007387 */ /* 0x004fe80000100a00 */
[----:B---3--:R0:W-:Y:S02]  /*aa160*/  STL.64 [R1+0x5cf0], R24 ;  /* 0x005cf01801007387 */ /* 0x0081e40000100a00 */
[----:B0-----:R-:W-:-:S02]  /*aa170*/  IMAD.MOV.U32 R24, RZ, RZ, R19 ;  /* 0x000000ffff187224 */ /* 0x001fc400078e0013 */
[----:B------:R-:W-:-:S05]  /*aa180*/  IMAD.MOV.U32 R25, RZ, RZ, R18 ;  /* 0x000000ffff197224 */ /* 0x000fca00078e0012 */
[----:B------:R0:W-:Y:S04]  /*aa190*/  STL.64 [R1+0x5d20], R24 ;  /* 0x005d201801007387 */ /* 0x0001e80000100a00 */
        /* <DEDUP_REMOVED lines=24> */
[----:B------:R-:W3:Y:S02]  /*aa320*/  LDL.LU.64 R12, [R1+0x5d38] ;  /* 0x005d3800010c7983 */ /* 0x000ee40000300a00 */
[----:B---3--:R-:W-:-:S15]  /*aa330*/  HMMA.16816.F32 R12, R20, R16, R12 ;  /* 0x00000010140c723c */ /* 0x008fde000000180c */
[----:B------:R-:W-:-:S08]  /*aa340*/  NOP ;  /* 0x0000000000007918 */ /* 0x000fd00000000000 */
[----:B------:R0:W-:Y:S04]  /*aa350*/  STL.64 [R1+0x3f0], R12 ;  /* 0x0003f00c01007387 */ /* 0x0001e80000100a00 */
[----:B------:R1:W-:Y:S01]  /*aa360*/  STL.64 [R1+0x3f8], R14 ;  /* 0x0003f80e01007387 */ /* 0x0003e20000100a00 */
[----:B0-----:R-:W-:-:S03]  /*aa370*/  IMAD.MOV.U32 R13, RZ, RZ, R16 ;  /* 0x000000ffff0d7224 */ /* 0x001fc600078e0010 */
[----:B-1----:R-:W3:Y:S01]  /*aa380*/  LDL.LU R14, [R1+0x5d30] ;  /* 0x005d3000010e7983 */ /* 0x002ee20000300800 */
[----:B------:R-:W-:-:S03]  /*aa390*/  IMAD.MOV.U32 R12, RZ, RZ, R17 ;  /* 0x000000ffff0c7224 */ /* 0x000fc600078e0011 */
[----:B------:R-:W4:Y:S04]  /*aa3a0*/  LDL.LU.64 R16, [R1+0x5d28] ;  /* 0x005d280001107983 */ /* 0x000f280000300a00 */
[----:B------:R0:W-:Y:S02]  /*aa3b0*/  STL.64 [R1+0x59f8], R12 ;  /* 0x0059f80c01007387 */ /* 0x0001e40000100a00 */
[----:B0-----:R-:W-:Y:S02]  /*aa3c0*/  IMAD.MOV.U32 R12, RZ, RZ, R7 ;  /* 0x000000ffff0c7224 */ /* 0x001fe400078e0007 */
[----:B------:R-:W-:Y:S01]  /*aa3d0*/  IMAD.MOV.U32 R13, RZ, RZ, R6 ;  /* 0x000000ffff0d7224 */ /* 0x000fe200078e0006 */
[----:B----4-:R-:W-:Y:S01]  /*aa3e0*/  HMMA.16816.F32 R20, R20, R16, R24 ;  /* 0x000000101414723c */ /* 0x010fe20000001818 */
[----:B------:R-:W2:Y:S05]  /*aa3f0*/  LDL.LU.64 R24, [R1+0x5d20] ;  /* 0x005d200001187983 */ /* 0x000eaa0000300a00 */
[----:B------:R-:W-:-:S02]  /*aa400*/  IMAD.MOV.U32 R7, RZ, RZ, R16 ;  /* 0x000000ffff077224 */ /* 0x000fc400078e0010 */
[----:B------:R-:W-:-:S15]  /*aa410*/  IMAD.MOV.U32 R6, RZ, RZ, R17 ;  /* 0x000000ffff067224 */ /* 0x000fde00078e0011 */
[----:B------:R0:W-:Y:S04]  /*aa420*/  STL.64 [R1+0x3b0], R20 ;  /* 0x0003b01401007387 */ /* 0x0001e80000100a00 */
[----:B------:R1:W-:Y:S04]  /*aa430*/  STL.64 [R1+0x3b8], R22 ;  /* 0x0003b81601007387 */ /* 0x0003e80000100a00 */
[----:B------:R-:W2:Y:S04]  /*aa440*/  LDL.LU.64 R18, [R1+0x5d18] ;  /* 0x005d180001127983 */ /* 0x000ea80000300a00 */
[----:B------:R-:W2:Y:S04]  /*aa450*/  LDL.LU.64 R16, [R1+0x5d10] ;  /* 0x005d100001107983 */ /* 0x000ea80000300a00 */
[----:B0-----:R-:W4:Y:S04]  /*aa460*/  LDL.LU R20, [R1+0x380] ;  /* 0x0003800001147983 */ /* 0x001f280000300800 */
[----:B------:R-:W4:Y:S04]  /*aa470*/  LDL.LU R21, [R1+0x384] ;  /* 0x0003840001157983 */ /* 0x000f280000300800 */
[----:B-1----:R-:W4:Y:S04]  /*aa480*/  LDL.LU R22, [R1+0x388] ;  /* 0x0003880001167983 */ /* 0x002f280000300800 */
[----:B------:R-:W4:Y:S04]  /*aa490*/  LDL.LU R23, [R1+0x38c] ;  /* 0x00038c0001177983 */ /* 0x000f280000300800 */
[----:B------:R-:W-:Y:S04]  /*aa4a0*/  STL.64 [R1+0x5a28], R6 ;  /* 0x005a280601007387 */ /* 0x000fe80000100a00 */
[----:B------:R0:W-:Y:S04]  /*aa4b0*/  STL.64 [R1+0x5a20], R4 ;  /* 0x005a200401007387 */ /* 0x0001e80000100a00 */
[----:B0-----:R-:W4:Y:S01]  /*aa4c0*/  LDL.LU R4, [R1+0x190] ;  /* 0x0001900001047983 */ /* 0x001f220000300800 */
[----:B--2---:R-:W-:Y:S03]  /*aa4d0*/  HMMA.16816.F32 R24, R16, R24, R8 ;  /* 0x000000181018723c */ /* 0x004fe60000001808 */
[----:B------:R-:W2:Y:S04]  /*aa4e0*/  LDL.LU.64 R10, [R1+0x5d08] ;  /* 0x005d0800010a7983 */ /* 0x000ea80000300a00 */
[----:B------:R-:W2:-:S15]  /*aa4f0*/  LDL.LU.64 R8, [R1+0x5d00] ;  /* 0x005d000001087983 */ /* 0x000e9e0000300a00 */
[----:B------:R-:W-:-:S01]  /*aa500*/  NOP ;  /* 0x0000000000007918 */ /* 0x000fc20000000000 */
[----:B------:R-:W-:Y:S04]  /*aa510*/  STL.64 [R1+0x3a0], R24 ;  /* 0x0003a01801007387 */ /* 0x000fe80000100a00 */
[----:B------:R0:W-:Y:S04]  /*aa520*/  STL.64 [R1+0x3a8], R26 ;  /* 0x0003a81a01007387 */ /* 0x0001e80000100a00 */
[----:B0-----:R-:W4:Y:S04]  /*aa530*/  LDL.LU.64 R26, [R1+0x5cf8] ;  /* 0x005cf800011a7983 */ /* 0x001f280000300a00 */
[----:B------:R-:W4:Y:S01]  /*aa540*/  LDL.LU.64 R24, [R1+0x5cf0] ;  /* 0x005cf00001187983 */ /* 0x000f220000300a00 */
[----:B---3--:R-:W-:Y:S01]  /*aa550*/  IMAD.MOV.U32 R5, RZ, RZ, R14 ;  /* 0x000000ffff057224 */ /* 0x008fe200078e000e */
[----:B------:R-:W0:Y:S06]  /*aa560*/  S2R R28, SR_TID.X ;  /* 0x00000000001c7919 */ /* 0x000e2c0000002100 */
[C---:B----4-:R-:W-:Y:S01]  /*aa570*/  HMMA.16816.F32 R4, R16.reuse, R4, R24 ;  /* 0x000000041004723c */ /* 0x050fe20000001818 */
[----:B------:R-:W2:Y:S05]  /*aa580*/  LDL.LU.64 R24, [R1+0x5ce8] ;  /* 0x005ce80001187983 */ /* 0x000eaa0000300a00 */
[----:B------:R-:W-:Y:S01]  /*aa590*/  HMMA.16816.F32 R20, R16, R12, R20 ;  /* 0x0000000c1014723c */ /* 0x000fe20000001814 */
[----:B0-----:R-:W-:-:S15]  /*aa5a0*/  LOP3.LUT R15, R28, 0x7, RZ, 0xc0, !PT ;  /* 0x000000071c0f7812 */ /* 0x001fde00078ec0ff */
[----:B------:R-:W-:-:S01]  /*aa5b0*/  NOP ;  /* 0x0000000000007918 */ /* 0x000fc20000000000 */
[----:B------:R-:W-:Y:S04]  /*aa5c0*/  STL.64 [R1+0x390], R4 ;  /* 0x0003900401007387 */ /* 0x000fe80000100a00 */
[----:B------:R2:W-:Y:S01]  /*aa5d0*/  STL.64 [R1+0x398], R6 ;  /* 0x0003980601007387 */ /* 0x0005e20000100a00 */
[----:B------:R-:W-:Y:S02]  /*aa5e0*/  IMAD R14, R15, 0x90, RZ ;  /* 0x000000900f0e7824 */ /* 0x000fe400078e02ff */
[C---:B------:R-:W-:Y:S02]  /*aa5f0*/  IMAD.SHL.U32 R15, R28.reuse, 0x40, RZ ;  /* 0x000000401c0f7824 */ /* 0x040fe400078e00ff */
[----:B------:R-:W-:Y:S01]  /*aa600*/  IMAD.SHL.U32 R28, R28, 0x2, RZ ;  /* 0x000000021c1c7824 */ /* 0x000fe200078e00ff */
[----:B------:R-:W3:Y:S04]  /*aa610*/  LDL.LU R12, [R1+0x1c0] ;  /* 0x0001c000010c7983 */ /* 0x000ee80000300800 */
[----:B------:R-:W-:Y:S04]  /*aa620*/  STL.64 [R1+0x380], R20 ;  /* 0x0003801401007387 */ /* 0x000fe80000100a00 */
[----:B------:R-:W-:Y:S01]  /*aa630*/  STL.64 [R1+0x388], R22 ;  /* 0x0003881601007387 */ /* 0x000fe20000100a00 */
[----:B------:R-:W-:-:S04]  /*aa640*/  LOP3.LUT R28, R14, 0x10, R28, 0x78, !PT ;  /* 0x000000100e1c7812 */ /* 0x000fc800078e781c */
[----:B------:R-:W-:-:S05]  /*aa650*/  LOP3.LUT R28, R28, 0x400, R15, 0xf8, !PT ;  /* 0x000004001c1c7812 */ /* 0x000fca00078ef80f */
[----:B------:R-:W0:Y:S01]  /*aa660*/  LDSM.16.MT88.4 R20, [R28+UR4+0x22800] ;  /* 0x022800041c14783b */ /* 0x000e220008004200 */
[----:B--2---:R-:W-:-:S15]  /*aa670*/  HMMA.16816.F32 R4, R16, R24, R8 ;  /* 0x000000181004723c */ /* 0x004fde0000001808 */
[----:B------:R-:W-:-:S08]  /*aa680*/  NOP ;  /* 0x0000000000007918 */ /* 0x000fd00000000000 */
[----:B------:R-:W-:Y:S04]  /*aa690*/  STL.64 [R1+0x370], R4 ;  /* 0x0003700401007387 */ /* 0x000fe80000100a00 */
[----:B------:R-:W-:Y:S04]  /*aa6a0*/  STL.64 [R1+0x378], R6 ;  /* 0x0003780601007387 */ /* 0x000fe80000100a00 */
[----:B------:R-:W3:Y:S04]  /*aa6b0*/  LDL.LU R13, [R1+0x1c4] ;  /* 0x0001c400010d7983 */ /* 0x000ee80000300800 */
[----:B------:R-:W2:Y:S04]  /*aa6c0*/  LDL.LU R14, [R1+0x1c8] ;  /* 0x0001c800010e7983 */ /* 0x000ea80000300800 */
[----:B------:R-:W2:Y:S04]  /*aa6d0*/  LDL.LU R15, [R1+0x1cc] ;  /* 0x0001cc00010f7983 */ /* 0x000ea80000300800 */
[----:B--2---:R-:W-:Y:S04]  /*aa6e0*/  STL.64 [R1+0x5a38], R14 ;  /* 0x005a380e01007387 */ /* 0x004fe80000100a00 */
[----:B---3--:R1:W-:Y:S04]  /*aa6f0*/  STL.64 [R1+0x5a30], R12 ;  /* 0x005a300c01007387 */ /* 0x0083e80000100a00 */
[----:B------:R-:W2:Y:S04]  /*aa700*/  LDL.LU R8, [R1+0x9d0] ;  /* 0x0009d00001087983 */ /* 0x000ea80000300800 */
[----:B------:R-:W2:Y:S04]  /*aa710*/  LDL.LU R9, [R1+0x9d4] ;  /* 0x0009d40001097983 */ /* 0x000ea80000300800 */
[----:B------:R-:W3:Y:S04]  /*aa720*/  LDL.LU R10, [R1+0x9d8] ;  /* 0x0009d800010a7983 */ /* 0x000ee80000300800 */
[----:B------:R-:W3:Y:S01]  /*aa730*/  LDL.LU R11, [R1+0x9dc] ;  /* 0x0009dc00010b7983 */ /* 0x000ee20000300800 */
[----:B------:R-:W-:-:S02]  /*aa740*/  IMAD.MOV.U32 R24, RZ, RZ, R0 ;  /* 0x000000ffff187224 */ /* 0x000fc400078e0000 */
[----:B------:R-:W-:Y:S02]  /*aa750*/  IMAD.MOV.U32 R25, RZ, RZ, R3 ;  /* 0x000000ffff197224 */ /* 0x000fe400078e0003 */
[----:B-1----:R-:W-:Y:S02]  /*aa760*/  IMAD.MOV.U32 R12, RZ, RZ, R29 ;  /* 0x000000ffff0c7224 */ /* 0x002fe400078e001d */
[----:B------:R-:W-:Y:S01]  /*aa770*/  IMAD.MOV.U32 R13, RZ, RZ, R2 ;  /* 0x000000ffff0d7224 */ /* 0x000fe200078e0002 */
[----:B---3--:R-:W-:Y:S04]  /*aa780*/  STL.64 [R1+0x5a48], R10 ;  /* 0x005a480a01007387 */ /* 0x008fe80000100a00 */
[----:B--2---:R1:W-:Y:S04]  /*aa790*/  STL.64 [R1+0x5a40], R8 ;  /* 0x005a400801007387 */ /* 0x0043e80000100a00 */
[----:B------:R-:W2:Y:S04]  /*aa7a0*/  LDL.LU R0, [R1+0x5ce4] ;  /* 0x005ce40001007983 */ /* 0x000ea80000300800 */
[----:B------:R-:W3:Y:S04]  /*aa7b0*/  LDL.LU R3, [R1+0x5ce0] ;  /* 0x005ce00001037983 */ /* 0x000ee80000300800 */
[----:B------:R2:W-:Y:S04]  /*aa7c0*/  STL.64 [R1+0x5a50], R24 ;  /* 0x005a501801007387 */ /* 0x0005e80000100a00 */
[----:B------:R-:W4:Y:S04]  /*aa7d0*/  LDL.LU R29, [R1+0x5cdc] ;  /* 0x005cdc00011d7983 */ /* 0x000f280000300800 */
[----:B------:R-:W4:Y:S04]  /*aa7e0*/  LDL.LU R2, [R1+0x5cd8] ;  /* 0x005cd80001027983 */ /* 0x000f280000300800 */
[----:B------:R0:W-:Y:S04]  /*aa7f0*/  STL.64 [R1+0x5a58], R12 ;  /* 0x005a580c01007387 */ /* 0x0001e80000100a00 */
[----:B-1----:R-:W4:Y:S04]  /*aa800*/  LDL.LU R8, [R1+0x210] ;  /* 0x0002100001087983 */ /* 0x002f280000300800 */
[----:B------:R-:W4:Y:S04]  /*aa810*/  LDL.LU R9, [R1+0x214] ;  /* 0x0002140001097983 */ /* 0x000f280000300800 */
[----:B------:R-:W4:Y:S04]  /*aa820*/  LDL.LU R10, [R1+0x218] ;  /* 0x00021800010a7983 */ /* 0x000f280000300800 */
[----:B------:R-:W4:Y:S01]  /*aa830*/  LDL.LU R11, [R1+0x21c] ;  /* 0x00021c00010b7983 */ /* 0x000f220000300800 */
[----:B--2---:R-:W-:Y:S01]  /*aa840*/  IMAD.MOV.U32 R25, RZ, RZ, R0 ;  /* 0x000000ffff197224 */ /* 0x004fe200078e0000 */
[----:B---3--:R-:W-:-:S02]  /*aa850*/  MOV R24, R3 ;  /* 0x0000000300187202 */ /* 0x008fc40000000f00 */
        /* <DEDUP_REMOVED lines=15> */
[----:B------:R-:W-:Y:S04]  /*aa950*/  STL.64 [R1+0x5a88], R8 ;  /* 0x005a880801007387 */ /* 0x000fe80000100a00 */
[----:B------:R-:W2:Y:S04]  /*aa960*/  LDL.LU R24, [R1+0x230] ;  /* 0x0002300001187983 */ /* 0x000ea80000300800 */
[----:B------:R-:W2:Y:S04]  /*aa970*/  LDL.LU R25, [R1+0x234] ;  /* 0x0002340001197983 */ /* 0x000ea80000300800 */
[----:B------:R-:W4:Y:S04]  /*aa980*/  LDL.LU R26, [R1+0x238] ;  /* 0x00023800011a7983 */ /* 0x000f280000300800 */
[----:B------:R-:W4:Y:S01]  /*aa990*/  LDL.LU R27, [R1+0x23c] ;  /* 0x00023c00011b7983 */ /* 0x000f220000300800 */
[----:B---3--:R-:W-:-:S02]  /*aa9a0*/  IMAD.MOV.U32 R12, RZ, RZ, R0 ;  /* 0x000000ffff0c7224 */ /* 0x008fc400078e0000 */
[----:B------:R-:W-:Y:S01]  /*aa9b0*/  IMAD.MOV.U32 R13, RZ, RZ, R3 ;  /* 0x000000ffff0d7224 */ /* 0x000fe200078e0003 */
[----:B----4-:R-:W-:Y:S04]  /*aa9c0*/  STL.64 [R1+0x5a98], R26 ;  /* 0x005a981a01007387 */ /* 0x010fe80000100a00 */
[----:B--2---:R0:W-:Y:S04]  /*aa9d0*/  STL.64 [R1+0x5a90], R24 ;  /* 0x005a901801007387 */ /* 0x0041e80000100a00 */
[----:B------:R-:W2:Y:S04]  /*aa9e0*/  LDL.LU R0, [R1+0x5cc4] ;  /* 0x005cc40001007983 */ /* 0x000ea80000300800 */
[----:B------:R-:W3:Y:S04]  /*aa9f0*/  LDL.LU R3, [R1+0x5cc0] ;  /* 0x005cc00001037983 */ /* 0x000ee80000300800 */
[----:B------:R1:W-:Y:S01]  /*aaa00*/  STL.64 [R1+0x5aa0], R12 ;  /* 0x005aa00c01007387 */ /* 0x0003e20000100a00 */
[----:B0-----:R-:W-:-:S02]  /*aaa10*/  IMAD.MOV.U32 R24, RZ, RZ, R29 ;  /* 0x000000ffff187224 */ /* 0x001fc400078e001d */
[----:B------:R-:W-:Y:S01]  /*aaa20*/  IMAD.MOV.U32 R25, RZ, RZ, R2 ;  /* 0x000000ffff197224 */ /* 0x000fe200078e0002 */
[----:B------:R-:W4:Y:S04]  /*aaa30*/  LDL.LU R29, [R1+0x5cbc] ;  /* 0x005cbc00011d7983 */ /* 0x000f280000300800 */
[----:B------:R-:W4:Y:S04]  /*aaa40*/  LDL.LU R2, [R1+0x5cb8] ;  /* 0x005cb80001027983 */ /* 0x000f280000300800 */
[----:B------:R2:W-:Y:S04]  /*aaa50*/  STL.64 [R1+0x5aa8], R24 ;  /* 0x005aa81801007387 */ /* 0x0005e80000100a00 */
[----:B-1----:R-:W4:Y:S04]  /*aaa60*/  LDL.LU R12, [R1+0x250] ;  /* 0x00025000010c7983 */ /* 0x002f280000300800 */
[----:B------:R-:W4:Y:S04]  /*aaa70*/  LDL.LU R13, [R1+0x254] ;  /* 0x00025400010d7983 */ /* 0x000f280000300800 */
[----:B------:R-:W4:Y:S04]  /*aaa80*/  LDL.LU R14, [R1+0x258] ;  /* 0x00025800010e7983 */ /* 0x000f280000300800 */
        /* <DEDUP_REMOVED lines=158> */
[----:B------:R-:W4:Y:S04]  /*ab470*/  LDL.LU R15, [R1+0x32c] ;  /* 0x00032c00010f7983 */ /* 0x000f280000300800 */
[----:B------:R-:W3:Y:S04]  /*ab480*/  LDL.LU R24, [R1+0x360] ;  /* 0x0003600001187983 */ /* 0x000ee80000300800 */
[----:B------:R-:W3:Y:S04]  /*ab490*/  LDL.LU R25, [R1+0x364] ;  /* 0x0003640001197983 */ /* 0x000ee80000300800 */
        /* <DEDUP_REMOVED lines=28> */
[----:B------:R-:W-:Y:S04]  /*ab660*/  STL.64 [R1+0x59c8], R22 ;  /* 0x0059c81601007387 */ /* 0x000fe80000100a00 */
[----:B------:R3:W-:Y:S02]  /*ab670*/  STL.64 [R1+0x59c0], R20 ;  /* 0x0059c01401007387 */ /* 0x0007e40000100a00 */
[----:B---3--:R-:W-:-:S02]  /*ab680*/  IMAD.MOV.U32 R20, RZ, RZ, R3 ;  /* 0x000000ffff147224 */ /* 0x008fc400078e0003 */
[----:B------:R-:W-:Y:S01]  /*ab690*/  IMAD.MOV.U32 R21, RZ, RZ, R0 ;  /* 0x000000ffff157224 */ /* 0x000fe200078e0000 */
[----:B------:R-:W3:Y:S04]  /*ab6a0*/  LDL.LU R3, [R1+0x5c34] ;  /* 0x005c340001037983 */ /* 0x000ee80000300800 */
[----:B------:R-:W3:Y:S04]  /*ab6b0*/  LDL.LU R0, [R1+0x5c30] ;  /* 0x005c300001007983 */ /* 0x000ee80000300800 */
[----:B------:R-:W-:Y:S01]  /*ab6c0*/  STL [R1+0x5290], R28 ;  /* 0x0052901c01007387 */ /* 0x000fe20000100800 */
[----:B------:R-:W-:Y:S03]  /*ab6d0*/  HMMA.16816.F32 R20, R16, R20, R24 ;  /* 0x000000141014723c */ /* 0x000fe60000001818 */
[----:B------:R-:W2:-:S15]  /*ab6e0*/  LDL.LU.64 R24, [R1+0x5c28] ;  /* 0x005c280001187983 */ /* 0x000e9e0000300a00 */
[----:B------:R-:W-:-:S05]  /*ab6f0*/  NOP ;  /* 0x0000000000007918 */ /* 0x000fca0000000000 */
[----:B------:R0:W-:Y:S04]  /*ab700*/  STL.64 [R1+0x360], R20 ;  /* 0x0003601401007387 */ /* 0x0001e80000100a00 */
[----:B------:R1:W-:Y:S04]  /*ab710*/  STL.64 [R1+0x368], R22 ;  /* 0x0003681601007387 */ /* 0x0003e80000100a00 */
[----:B0-----:R-:W3:Y:S04]  /*ab720*/  LDL.LU R20, [R1+0x1b0] ;  /* 0x0001b00001147983 */ /* 0x001ee80000300800 */
[----:B------:R-:W3:Y:S04]  /*ab730*/  LDL.LU R21, [R1+0x1b4] ;  /* 0x0001b40001157983 */ /* 0x000ee80000300800 */
[----:B-1----:R-:W3:Y:S01]  /*ab740*/  LDL.LU R22, [R1+0x1b8] ;  /* 0x0001b80001167983 */ /* 0x002ee20000300800 */
        /* <DEDUP_REMOVED lines=137> */
[----:B------:R1:W-:Y:S04]  /*abfe0*/  STL.64 [R1+0x228], R26 ;  /* 0x0002281a01007387 */ /* 0x0003e80000100a00 */
[----:B0-----:R-:W1:Y:S01]  /*abff0*/  LDL.LU.64 R24, [R1+0x5a50] ;  /* 0x005a500001187983 */ /* 0x001e620000300a00 */
[C---:B--2---:R-:W-:Y:S03]  /*ac000*/  HMMA.16816.F32 R12, R16.reuse, R12, R8 ;  /* 0x0000000c100c723c */ /* 0x044fe60000001808 */
[----:B------:R-:W2:Y:S04]  /*ac010*/  LDL.LU.64 R10, [R1+0x5a48] ;  /* 0x005a4800010a7983 */ /* 0x000ea80000300a00 */
[----:B------:R-:W2:Y:S01]  /*ac020*/  LDL.LU.64 R8, [R1+0x5a40] ;  /* 0x005a400001087983 */ /* 0x000ea20000300a00 */
[----:B-1----:R-:W-:-:S15]  /*ac030*/  HMMA.16816.F32 R24, R16, R24, R4 ;  /* 0x000000181018723c */ /* 0x002fde0000001804 */
[----:B------:R-:W-:Y:S04]  /*ac040*/  STL.64 [R1+0x210], R12 ;  /* 0x0002100c01007387 */ /* 0x000fe80000100a00 */
[----:B------:R0:W-:Y:S04]  /*ac050*/  STL.64 [R1+0x218], R14 ;  /* 0x0002180e01007387 */ /* 0x0001e80000100a00 */
[----:B0-----:R-:W4:Y:S04]  /*ac060*/  LDL.LU.64 R14, [R1+0x5a38] ;  /* 0x005a3800010e7983 */ /* 0x001f280000300a00 */
[----:B------:R-:W4:Y:S04]  /*ac070*/  LDL.LU.64 R12, [R1+0x5a30] ;  /* 0x005a3000010c7983 */ /* 0x000f280000300a00 */
[----:B------:R-:W4:Y:S04]  /*ac080*/  LDL.LU.64 R6, [R1+0x5a28] ;  /* 0x005a280001067983 */ /* 0x000f280000300a00 */
[----:B------:R-:W4:Y:S04]  /*ac090*/  LDL.LU.64 R4, [R1+0x5a20] ;  /* 0x005a200001047983 */ /* 0x000f280000300a00 */
        /* <DEDUP_REMOVED lines=9> */
[----:B------:R-:W2:Y:S01]  /*ac130*/  LDL.LU.64 R8, [R1+0x5a00] ;  /* 0x005a000001087983 */ /* 0x000ea20000300a00 */
[----:B---3--:R-:W-:-:S07]  /*ac140*/  IMAD.MOV.U32 R23, RZ, RZ, R0 ;  /* 0x000000ffff177224 */ /* 0x008fce00078e0000 */
[C---:B----4-:R-:W-:Y:S06]  /*ac150*/  HMMA.16816.F32 R20, R16.reuse, R4, R20 ;  /* 0x000000041014723c */ /* 0x050fec0000001814 */
[----:B--2---:R-:W-:-:S15]  /*ac160*/  HMMA.16816.F32 R12, R16, R8, R12 ;  /* 0x00000008100c723c */ /* 0x004fde000000180c */
[----:B------:R-:W-:-:S09]  /*ac170*/  NOP ;  /* 0x0000000000007918 */ /* 0x000fd20000000000 */
[----:B------:R-:W-:Y:S02]  /*ac180*/  IMAD.MOV.U32 R24, RZ, RZ, R12 ;  /* 0x000000ffff187224 */ /* 0x000fe400078e000c */
[----:B------:R-:W-:Y:S02]  /*ac190*/  IMAD.MOV.U32 R25, RZ, RZ, R13 ;  /* 0x000000ffff197224 */ /* 0x000fe400078e000d */
[----:B------:R-:W-:Y:S01]  /*ac1a0*/  IMAD.MOV.U32 R0, RZ, RZ, R14 ;  /* 0x000000ffff007224 */ /* 0x000fe200078e000e */
[----:B------:R-:W-:Y:S04]  /*ac1b0*/  STL [R1+0x1cc], R15 ;  /* 0x0001cc0f01007387 */ /* 0x000fe80000100800 */
[----:B------:R-:W2:Y:S04]  /*ac1c0*/  LDL.LU.64 R12, [R1+0x59f8] ;  /* 0x0059f800010c7983 */ /* 0x000ea80000300a00 */
[----:B------:R0:W-:Y:S04]  /*ac1d0*/  STL.64 [R1+0x5850], R26 ;  /* 0x0058501a01007387 */ /* 0x0001e80000100a00 */
[----:B------:R1:W-:Y:S04]  /*ac1e0*/  STL.64 [R1+0x5848], R24 ;  /* 0x0058481801007387 */ /* 0x0003e80000100a00 */
[----:B------:R-:W-:Y:S04]  /*ac1f0*/  STL [R1+0x5294], R0 ;  /* 0x0052940001007387 */ /* 0x000fe80000100800 */
[----:B------:R-:W-:Y:S04]  /*ac200*/  STL.64 [R1+0x1b0], R20 ;  /* 0x0001b01401007387 */ /* 0x000fe80000100a00 */
[----:B------:R-:W-:Y:S04]  /*ac210*/  STL [R1+0x1b8], R22 ;  /* 0x0001b81601007387 */ /* 0x000fe80000100800 */
[----:B0-----:R-:W3:Y:S01]  /*ac220*/  LDL.64 R26, [R1+0x178] ;  /* 0x00017800011a7983 */ /* 0x001ee20000100a00 */
[----:B-1----:R-:W-:-:S02]  /*ac230*/  IMAD.MOV.U32 R24, RZ, RZ, R3 ;  /* 0x000000ffff187224 */ /* 0x002fc400078e0003 */
[----:B------:R-:W-:Y:S01]  /*ac240*/  IMAD.MOV.U32 R25, RZ, RZ, R2 ;  /* 0x000000ffff197224 */ /* 0x000fe200078e0002 */
[----:B---3--:R0:W-:Y:S04]  /*ac250*/  STL.64 [R1+0x5998], R26 ;  /* 0x0059981a01007387 */ /* 0x0081e80000100a00 */
[----:B------:R-:W3:Y:S04]  /*ac260*/  LDL.LU R3, [R1+0x59f4] ;  /* 0x0059f40001037983 */ /* 0x000ee80000300800 */
[----:B------:R-:W4:Y:S04]  /*ac270*/  LDL.LU R2, [R1+0x59f0] ;  /* 0x0059f00001027983 */ /* 0x000f280000300800 */
[----:B0-----:R-:W2:Y:S04]  /*ac280*/  LDL.LU R26, [R1+0x978] ;  /* 0x00097800011a7983 */ /* 0x001ea80000300800 */
[----:B------:R-:W2:Y:S04]  /*ac290*/  LDL.LU R27, [R1+0x97c] ;  /* 0x00097c00011b7983 */ /* 0x000ea80000300800 */
[----:B------:R-:W2:Y:S04]  /*ac2a0*/  LDL.LU R20, [R1+0x990] ;  /* 0x0009900001147983 */ /* 0x000ea80000300800 */
[----:B------:R-:W2:Y:S01]  /*ac2b0*/  LDL.LU R21, [R1+0x994] ;  /* 0x0009940001157983 */ /* 0x000ea20000300800 */
[----:B------:R-:W-:-:S02]  /*ac2c0*/  IMAD.MOV.U32 R28, RZ, RZ, R23 ;  /* 0x000000ffff1c7224 */ /* 0x000fc400078e0017 */
[----:B---3--:R-:W-:Y:S02]  /*ac2d0*/  IMAD.MOV.U32 R22, RZ, RZ, R3 ;  /* 0x000000ffff167224 */ /* 0x008fe400078e0003 */
[----:B------:R-:W3:Y:S01]  /*ac2e0*/  LDL.LU R3, [R1+0x59ec] ;  /* 0x0059ec0001037983 */ /* 0x000ee20000300800 */
[----:B----4-:R-:W-:-:S03]  /*ac2f0*/  IMAD.MOV.U32 R23, RZ, RZ, R2 ;  /* 0x000000ffff177224 */ /* 0x010fc600078e0002 */
[----:B------:R-:W4:Y:S04]  /*ac300*/  LDL.LU R2, [R1+0x59e8] ;  /* 0x0059e80001027983 */ /* 0x000f280000300800 */
[----:B------:R-:W-:Y:S04]  /*ac310*/  STL.64 [R1+0x59e0], R22 ;  /* 0x0059e01601007387 */ /* 0x000fe80000100a00 */
[----:B--2---:R0:W-:Y:S04]  /*ac320*/  STL.64 [R1+0x59d8], R20 ;  /* 0x0059d81401007387 */ /* 0x0041e80000100a00 */
[----:B0-----:R-:W2:Y:S04]  /*ac330*/  LDL.LU R20, [R1+0x9c0] ;  /* 0x0009c00001147983 */ /* 0x001ea80000300800 */
[----:B------:R-:W2:Y:S04]  /*ac340*/  LDL.LU R21, [R1+0x9c4] ;  /* 0x0009c40001157983 */ /* 0x000ea80000300800 */
[----:B------:R-:W2:Y:S04]  /*ac350*/  LDL.LU R22, [R1+0x9c8] ;  /* 0x0009c80001167983 */ /* 0x000ea80000300800 */
[----:B------:R-:W2:Y:S01]  /*ac360*/  LDL.LU R23, [R1+0x9cc] ;  /* 0x0009cc0001177983 */ /* 0x000ea20000300800 */
[----:B------:R-:W-:Y:S01]  /*ac370*/  MOV R4, R13 ;  /* 0x0000000d00047202 */ /* 0x000fe20000000f00 */
[----:B------:R-:W-:-:S02]  /*ac380*/  IMAD.MOV.U32 R5, RZ, RZ, R12 ;  /* 0x000000ffff057224 */ /* 0x000fc400078e000c */
[----:B------:R0:W-:Y:S04]  /*ac390*/  STL.64 [R1+0x59a8], R26 ;  /* 0x0059a81a01007387 */ /* 0x0001e80000100a00 */
[----:B------:R-:W-:Y:S04]  /*ac3a0*/  STL.64 [R1+0x59a0], R24 ;  /* 0x0059a01801007387 */ /* 0x000fe80000100a00 */
[----:B0-----:R-:W4:Y:S04]  /*ac3b0*/  LDL.64 R26, [R1+0x1a8] ;  /* 0x0001a800011a7983 */ /* 0x001f280000100a00 */
[----:B------:R-:W-:Y:S04]  /*ac3c0*/  STL [R1+0x5298], R28 ;  /* 0x0052981c01007387 */ /* 0x000fe80000100800 */
[----:B---3--:R-:W0:Y:S01]  /*ac3d0*/  LDSM.16.MT88.4 R12, [R3+UR4+0x22800] ;  /* 0x02280004030c783b */ /* 0x008e220008004200 */
[----:B--2---:R-:W-:Y:S03]  /*ac3e0*/  HMMA.16816.F32 R20, R16, R4, R20 ;  /* 0x000000041014723c */ /* 0x004fe60000001814 */
[----:B0-----:R0:W-:Y:S04]  /*ac3f0*/  STL.64 [R1+0x5790], R14 ;  /* 0x0057900e01007387 */ /* 0x0011e80000100a00 */
[----:B------:R1:W-:-:S15]  /*ac400*/  STL.64 [R1+0x5788], R12 ;  /* 0x0057880c01007387 */ /* 0x0003de0000100a00 */
[----:B------:R-:W-:-:S02]  /*ac410*/  NOP ;  /* 0x0000000000007918 */ /* 0x000fc40000000000 */
[----:B------:R-:W-:Y:S01]  /*ac420*/  IMAD.MOV.U32 R4, RZ, RZ, R22 ;  /* 0x000000ffff047224 */ /* 0x000fe200078e0016 */
[----:B0-----:R-:W2:Y:S01]  /*ac430*/  LDL R14, [R1+0x1f8] ;  /* 0x0001f800010e7983 */ /* 0x001ea20000100800 */
[----:B----4-:R-:W-:Y:S02]  /*ac440*/  IMAD.MOV.U32 R15, RZ, RZ, R2 ;  /* 0x000000ffff0f7224 */ /* 0x010fe400078e0002 */
[----:B------:R-:W-:Y:S01]  /*ac450*/  IMAD.MOV.U32 R5, RZ, RZ, R21 ;  /* 0x000000ffff057224 */ /* 0x000fe200078e0015 */
[----:B------:R-:W-:Y:S01]  /*ac460*/  STL [R1+0x529c], R3 ;  /* 0x00529c0301007387 */ /* 0x000fe20000100800 */
[----:B------:R-:W-:Y:S02]  /*ac470*/  IMAD.MOV.U32 R2, RZ, RZ, R23 ;  /* 0x000000ffff027224 */ /* 0x000fe400078e0017 */
[----:B------:R-:W-:Y:S01]  /*ac480*/  IMAD.MOV.U32 R8, RZ, RZ, R20 ;  /* 0x000000ffff087224 */ /* 0x000fe200078e0014 */
[----:B------:R-:W3:Y:S04]  /*ac490*/  LDL.LU.64 R22, [R1+0x59e0] ;  /* 0x0059e00001167983 */ /* 0x000ee80000300a00 */
[----:B------:R-:W3:Y:S04]  /*ac4a0*/  LDL.LU.64 R20, [R1+0x59d8] ;  /* 0x0059d80001147983 */ /* 0x000ee80000300a00 */
[----:B------:R0:W-:Y:S04]  /*ac4b0*/  STL [R1+0x57f4], R4 ;  /* 0x0057f40401007387 */ /* 0x0001e80000100800 */
[----:B------:R4:W-:Y:S01]  /*ac4c0*/  STL [R1+0x57e8], R5 ;  /* 0x0057e80501007387 */ /* 0x0009e20000100800 */
[----:B-1----:R-:W-:-:S02]  /*ac4d0*/  IMAD.MOV.U32 R13, RZ, RZ, R6 ;  /* 0x000000ffff0d7224 */ /* 0x002fc400078e0006 */
[----:B------:R-:W-:Y:S02]  /*ac4e0*/  IMAD.MOV.U32 R12, RZ, RZ, R7 ;  /* 0x000000ffff0c7224 */ /* 0x000fe400078e0007 */
[----:B------:R-:W-:Y:S01]  /*ac4f0*/  IMAD.MOV.U32 R6, RZ, RZ, R10 ;  /* 0x000000ffff067224 */ /* 0x000fe200078e000a */
[----:B0-----:R-:W2:Y:S04]  /*ac500*/  LDL.LU R4, [R1+0x950] ;  /* 0x0009500001047983 */ /* 0x001ea80000300800 */
[----:B----4-:R-:W2:Y:S04]  /*ac510*/  LDL.LU R5, [R1+0x954] ;  /* 0x0009540001057983 */ /* 0x010ea80000300800 */
[----:B------:R-:W4:Y:S01]  /*ac520*/  LDL.LU R10, [R1+0x59d4] ;  /* 0x0059d400010a7983 */ /* 0x000f220000300800 */
[----:B------:R-:W-:-:S03]  /*ac530*/  IMAD.MOV.U32 R7, RZ, RZ, R11 ;  /* 0x000000ffff077224 */ /* 0x000fc600078e000b */
[----:B------:R-:W4:Y:S04]  /*ac540*/  LDL.LU R11, [R1+0x59d0] ;  /* 0x0059d000010b7983 */ /* 0x000f280000300800 */
[----:B------:R-:W-:Y:S01]  /*ac550*/  STL.64 [R1+0x59b8], R6 ;  /* 0x0059b80601007387 */ /* 0x000fe20000100a00 */
[----:B---3--:R-:W-:Y:S03]  /*ac560*/  HMMA.16816.F32 R16, R16, R12, R20 ;  /* 0x0000000c1010723c */ /* 0x008fe60000001814 */
[----:B--2---:R0:W-:Y:S04]  /*ac570*/  STL.64 [R1+0x59b0], R4 ;  /* 0x0059b00401007387 */ /* 0x0041e80000100a00 */
[----:B0-----:R-:W2:Y:S04]  /*ac580*/  LDL.LU R4, [R1+0x980] ;  /* 0x0009800001047983 */ /* 0x001ea80000300800 */
[----:B------:R-:W2:Y:S04]  /*ac590*/  LDL.LU R5, [R1+0x984] ;  /* 0x0009840001057983 */ /* 0x000ea80000300800 */
[----:B------:R-:W2:Y:S04]  /*ac5a0*/  LDL.LU R6, [R1+0x988] ;  /* 0x0009880001067983 */ /* 0x000ea80000300800 */
[----:B------:R-:W2:Y:S04]  /*ac5b0*/  LDL.LU R7, [R1+0x98c] ;  /* 0x00098c0001077983 */ /* 0x000ea80000300800 */
[----:B------:R-:W-:Y:S04]  /*ac5c0*/  STL [R1+0x5398], R8 ;  /* 0x0053980801007387 */ /* 0x000fe80000100800 */
[----:B----4-:R0:W-:Y:S04]  /*ac5d0*/  STL.64 [R1+0x5858], R10 ;  /* 0x0058580a01007387 */ /* 0x0101e80000100a00 */
[----:B0-----:R-:W3:Y:S04]  /*ac5e0*/  LDL.64 R10, [R1+0x188] ;  /* 0x00018800010a7983 */ /* 0x001ee80000100a00 */
[----:B------:R-:W-:Y:S04]  /*ac5f0*/  STL [R1+0x52a0], R2 ;  /* 0x0052a00201007387 */ /* 0x000fe80000100800 */
[----:B------:R-:W2:Y:S04]  /*ac600*/  LDL.LU.64 R22, [R1+0x59c8] ;  /* 0x0059c80001167983 */ /* 0x000ea80000300a00 */
[----:B------:R-:W2:Y:S04]  /*ac610*/  LDL.LU.64 R20, [R1+0x59c0] ;  /* 0x0059c00001147983 */ /* 0x000ea80000300a00 */
[----:B------:R0:W-:Y:S04]  /*ac620*/  STL.64 [R1+0xa10], R16 ;  /* 0x000a101001007387 */ /* 0x0001e80000100a00 */
[----:B------:R1:W-:Y:S01]  /*ac630*/  STL.64 [R1+0xa18], R18 ;  /* 0x000a181201007387 */ /* 0x0003e20000100a00 */
[----:B------:R-:W-:-:S03]  /*ac640*/  IMAD.MOV.U32 R0, RZ, RZ, R27 ;  /* 0x000000ffff007224 */ /* 0x000fc600078e001b */
[----:B0-----:R-:W3:Y:S04]  /*ac650*/  LDL.LU R16, [R1+0x960] ;  /* 0x0009600001107983 */ /* 0x001ee80000300800 */
[----:B------:R-:W3:Y:S04]  /*ac660*/  LDL.LU R17, [R1+0x964] ;  /* 0x0009640001117983 */ /* 0x000ee80000300800 */
[----:B-1----:R-:W3:Y:S04]  /*ac670*/  LDL.LU R18, [R1+0x968] ;  /* 0x0009680001127983 */ /* 0x002ee80000300800 */
[----:B------:R-:W3:Y:S04]  /*ac680*/  LDL.LU R19, [R1+0x96c] ;  /* 0x00096c0001137983 */ /* 0x000ee80000300800 */
[----:B------:R0:W-:Y:S01]  /*ac690*/  STL.64 [R1+0x57c0], R14 ;  /* 0x0057c00e01007387 */ /* 0x0001e20000100a00 */
[----:B------:R-:W-:-:S03]  /*ac6a0*/  IMAD.MOV.U32 R2, RZ, RZ, R26 ;  /* 0x000000ffff027224 */ /* 0x000fc600078e001a */
[----:B0-----:R-:W4:Y:S04]  /*ac6b0*/  LDL R14, [R1+0x198] ;  /* 0x00019800010e7983 */ /* 0x001f280000100800 */
[----:B------:R-:W4:Y:S01]  /*ac6c0*/  LDL R15, [R1+0x19c] ;  /* 0x00019c00010f7983 */ /* 0x000f220000100800 */
[----:B--2---:R-:W-:-:S15]  /*ac6d0*/  HMMA.16816.F32 R4, R20, R26, R4 ;  /* 0x0000001a1404723c */ /* 0x004fde0000001804 */
[----:B------:R-:W-:-:S08]  /*ac6e0*/  NOP ;  /* 0x0000000000007918 */ /* 0x000fd00000000000 */
[----:B------:R-:W-:Y:S04]  /*ac6f0*/  STL.64 [R1+0xa00], R4 ;  /* 0x000a000401007387 */ /* 0x000fe80000100a00 */
[----:B------:R0:W-:Y:S04]  /*ac700*/  STL.64 [R1+0xa08], R6 ;  /* 0x000a080601007387 */ /* 0x0001e80000100a00 */
[----:B0-----:R-:W2:Y:S04]  /*ac710*/  LDL.LU.64 R6, [R1+0x59b8] ;  /* 0x0059b80001067983 */ /* 0x001ea80000300a00 */
[----:B------:R-:W2:Y:S04]  /*ac720*/  LDL.LU.64 R4, [R1+0x59b0] ;  /* 0x0059b00001047983 */ /* 0x000ea80000300a00 */
[----:B------:R-:W4:Y:S04]  /*ac730*/  LDL.LU.64 R26, [R1+0x59a8] ;  /* 0x0059a800011a7983 */ /* 0x000f280000300a00 */
[----:B------:R-:W4:Y:S04]  /*ac740*/  LDL.LU.64 R24, [R1+0x59a0] ;  /* 0x0059a00001187983 */ /* 0x000f280000300a00 */
[----:B------:R-:W-:Y:S04]  /*ac750*/  STL [R1+0x57fc], R0 ;  /* 0x0057fc0001007387 */ /* 0x000fe80000100800 */
[----:B------:R-:W-:Y:S01]  /*ac760*/  STL [R1+0x57f8], R2 ;  /* 0x0057f80201007387 */ /* 0x000fe20000100800 */
[C---:B---3--:R-:W-:Y:S06]  /*ac770*/  HMMA.16816.F32 R16, R20.reuse, R10, R16 ;  /* 0x0000000a1410723c */ /* 0x048fec0000001810 */
[----:B----4-:R-:W-:Y:S01]  /*ac780*/  HMMA.16816.F32 R12, R20, R14, R24 ;  /* 0x0000000e140c723c */ /* 0x010fe20000001818 */
[----:B------:R-:W2:-:S15]  /*ac790*/  LDL.LU.64 R26, [R1+0x5998] ;  /* 0x00599800011a7983 */ /* 0x000e9e0000300a00 */
[----:B------:R-:W-:-:S07]  /*ac7a0*/  NOP ;  /* 0x0000000000007918 */ /* 0x000fce0000000000 */
[----:B------:R0:W-:Y:S04]  /*ac7b0*/  STL.64 [R1+0x990], R12 ;  /* 0x0009900c01007387 */ /* 0x0001e80000100a00 */
[----:B------:R-:W-:Y:S04]  /*ac7c0*/  STL.64 [R1+0x998], R14 ;  /* 0x0009980e01007387 */ /* 0x000fe80000100a00 */
[----:B------:R-:W-:Y:S04]  /*ac7d0*/  STL.64 [R1+0x980], R16 ;  /* 0x0009801001007387 */ /* 0x000fe80000100a00 */
[----:B------:R-:W-:Y:S01]  /*ac7e0*/  STL.64 [R1+0x988], R18 ;  /* 0x0009881201007387 */ /* 0x000fe20000100a00 */
[----:B0-----:R-:W-:-:S02]  /*ac7f0*/  IMAD.MOV.U32 R12, RZ, RZ, R11 ;  /* 0x000000ffff0c7224 */ /* 0x001fc400078e000b */
[----:B------:R-:W-:-:S03]  /*ac800*/  IMAD.MOV.U32 R13, RZ, RZ, R10 ;  /* 0x000000ffff0d7224 */ /* 0x000fc600078e000a */
[----:B------:R-:W-:Y:S04]  /*ac810*/  STL [R1+0x5804], R12 ;  /* 0x0058040c01007387 */ /* 0x000fe80000100800 */
[----:B------:R-:W-:Y:S01]  /*ac820*/  STL [R1+0x5800], R13 ;  /* 0x0058000d01007387 */ /* 0x000fe20000100800 */
        /* <DEDUP_REMOVED lines=8> */
[----:B------:R-:W3:Y:S04]  /*ac8b0*/  LDL.LU R8, [R1+0x8e0] ;  /* 0x0008e00001087983 */ /* 0x000ee80000300800 */
[----:B------:R-:W3:Y:S04]  /*ac8c0*/  LDL.LU R9, [R1+0x8e4] ;  /* 0x0008e40001097983 */ /* 0x000ee80000300800 */
[----:B------:R-:W4:Y:S01]  /*ac8d0*/  LDL.LU R10, [R1+0x8e8] ;  /* 0x0008e800010a7983 */ /* 0x000f220000300800 */
[----:B------:R-:W-:-:S03]  /*ac8e0*/  IMAD.MOV.U32 R11, RZ, RZ, R29 ;  /* 0x000000ffff0b7224 */ /* 0x000fc600078e001d */
[----:B------:R-:W2:Y:S04]  /*ac8f0*/  LDL.LU R29, [R1+0x5990] ;  /* 0x00599000011d7983 */ /* 0x000ea80000300800 */
[----:B----4-:R0:W-:Y:S04]  /*ac900*/  STL.64 [R1+0x5950], R10 ;  /* 0x0059500a01007387 */ /* 0x0101e80000100a00 */
[----:B---3--:R-:W-:Y:S04]  /*ac910*/  STL.64 [R1+0x5948], R8 ;  /* 0x0059480801007387 */ /* 0x008fe80000100a00 */
[----:B0-----:R-:W3:Y:S04]  /*ac920*/  LDL.64 R10, [R1+0x128] ;  /* 0x00012800010a7983 */ /* 0x001ee80000100a00 */
[----:B---3--:R0:W-:Y:S04]  /*ac930*/  STL.64 [R1+0x5958], R10 ;  /* 0x0059580a01007387 */ /* 0x0081e80000100a00 */
[----:B0-----:R-:W3:Y:S04]  /*ac940*/  LDL.64 R10, [R1+0x138] ;  /* 0x00013800010a7983 */ /* 0x001ee80000100a00 */
[----:B---3--:R0:W-:Y:S04]  /*ac950*/  STL.64 [R1+0x5960], R10 ;  /* 0x0059600a01007387 */ /* 0x0081e80000100a00 */
[----:B0-----:R-:W3:Y:S04]  /*ac960*/  LDL.64 R10, [R1+0x148] ;  /* 0x00014800010a7983 */ /* 0x001ee80000100a00 */
[----:B---3--:R0:W-:Y:S04]  /*ac970*/  STL.64 [R1+0x5970], R10 ;  /* 0x0059700a01007387 */ /* 0x0081e80000100a00 */
[----:B0-----:R-:W3:Y:S04]  /*ac980*/  LDL.64 R10, [R1+0x158] ;  /* 0x00015800010a7983 */ /* 0x001ee80000100a00 */
[----:B---3--:R-:W-:Y:S04]  /*ac990*/  STL.64 [R1+0x5978], R10 ;  /* 0x0059780a01007387 */ /* 0x008fe80000100a00 */
[----:B------:R-:W3:Y:S04]  /*ac9a0*/  LDL.64 R18, [R1+0x118] ;  /* 0x0001180001127983 */ /* 0x000ee80000100a00 */
[----:B---3--:R0:W-:Y:S04]  /*ac9b0*/  STL.64 [R1+0x5968], R18 ;  /* 0x0059681201007387 */ /* 0x0081e80000100a00 */
[----:B------:R-:W3:Y:S04]  /*ac9c0*/  LDL.LU R16, [R1+0x920] ;  /* 0x0009200001107983 */ /* 0x000ee80000300800 */
[----:B------:R-:W3:Y:S04]  /*ac9d0*/  LDL.LU R17, [R1+0x924] ;  /* 0x0009240001117983 */ /* 0x000ee80000300800 */
[----:B0-----:R-:W4:Y:S04]  /*ac9e0*/  LDL.LU R18, [R1+0x928] ;  /* 0x0009280001127983 */ /* 0x001f280000300800 */
[----:B------:R-:W4:Y:S04]  /*ac9f0*/  LDL.LU R19, [R1+0x92c] ;  /* 0x00092c0001137983 */ /* 0x000f280000300800 */
[----:B----4-:R0:W-:Y:S04]  /*aca00*/  STL.64 [R1+0x5988], R18 ;  /* 0x0059881201007387 */ /* 0x0101e80000100a00 */
[----:B---3--:R-:W-:Y:S04]  /*aca10*/  STL.64 [R1+0x5980], R16 ;  /* 0x0059801001007387 */ /* 0x008fe80000100a00 */
[----:B0-----:R-:W3:Y:S01]  /*aca20*/  LDL.64 R18, [R1+0x168] ;  /* 0x0001680001127983 */ /* 0x001ee20000100a00 */
[----:B------:R-:W-:-:S02]  /*aca30*/  IMAD.MOV.U32 R14, RZ, RZ, R27 ;  /* 0x000000ffff0e7224 */ /* 0x000fc400078e001b */
[----:B------:R-:W-:Y:S02]  /*aca40*/  IMAD.MOV.U32 R15, RZ, RZ, R26 ;  /* 0x000000ffff0f7224 */ /* 0x000fe400078e001a */
[----:B------:R-:W4:Y:S04]  /*aca50*/  LDL.64 R26, [R1+0x108] ;  /* 0x00010800011a7983 */ /* 0x000f280000100a00 */
[----:B------:R0:W-:Y:S04]  /*aca60*/  STL [R1+0x580c], R14 ;  /* 0x00580c0e01007387 */ /* 0x0001e80000100800 */
[----:B------:R2:W-:Y:S04]  /*aca70*/  STL [R1+0x5808], R15 ;  /* 0x0058080f01007387 */ /* 0x0005e80000100800 */
[----:B------:R-:W4:Y:S04]  /*aca80*/  LDL.LU R12, [R1+0x910] ;  /* 0x00091000010c7983 */ /* 0x000f280000300800 */
[----:B------:R-:W4:Y:S04]  /*aca90*/  LDL.LU R13, [R1+0x914] ;  /* 0x00091400010d7983 */ /* 0x000f280000300800 */
[----:B0-----:R-:W4:Y:S01]  /*acaa0*/  LDL.LU R14, [R1+0x918] ;  /* 0x00091800010e7983 */ /* 0x001f220000300800 */
[----:B--2---:R-:W-:Y:S01]  /*acab0*/  IMAD.MOV.U32 R15, RZ, RZ, R29 ;  /* 0x000000ffff0f7224 */ /* 0x004fe200078e001d */
[----:B---3--:R-:W-:Y:S07]  /*acac0*/  HMMA.16816.F32 R8, R20, R18, R4 ;  /* 0x000000121408723c */ /* 0x008fee0000001804 */
[----:B------:R-:W-:-:S02]  /*acad0*/  IMAD.MOV.U32 R6, RZ, RZ, R18 ;  /* 0x000000ffff067224 */ /* 0x000fc400078e0012 */
[----:B------:R-:W-:Y:S02]  /*acae0*/  IMAD.MOV.U32 R5, RZ, RZ, R19 ;  /* 0x000000ffff057224 */ /* 0x000fe400078e0013 */
[----:B------:R-:W2:Y:S04]  /*acaf0*/  LDL.LU.64 R18, [R1+0x5988] ;  /* 0x0059880001127983 */ /* 0x000ea80000300a00 */
[----:B------:R-:W2:Y:S08]  /*acb00*/  LDL.LU.64 R16, [R1+0x5980] ;  /* 0x0059800001107983 */ /* 0x000eb00000300a00 */
[----:B------:R-:W-:Y:S04]  /*acb10*/  STL.64 [R1+0x960], R8 ;  /* 0x0009600801007387 */ /* 0x000fe80000100a00 */
[----:B------:R0:W-:Y:S01]  /*acb20*/  STL [R1+0x968], R10 ;  /* 0x0009680a01007387 */ /* 0x0001e20000100800 */
[----:B------:R-:W-:-:S03]  /*acb30*/  IMAD.MOV.U32 R29, RZ, RZ, R11 ;  /* 0x000000ffff1d7224 */ /* 0x000fc600078e000b */
[----:B0-----:R-:W3:Y:S04]  /*acb40*/  LDL.LU.64 R10, [R1+0x5978] ;  /* 0x00597800010a7983 */ /* 0x001ee80000300a00 */
[----:B------:R0:W-:Y:S04]  /*acb50*/  STL [R1+0x5814], R5 ;  /* 0x0058140501007387 */ /* 0x0001e80000100800 */
[----:B------:R1:W-:Y:S04]  /*acb60*/  STL [R1+0x5810], R6 ;  /* 0x0058100601007387 */ /* 0x0003e80000100800 */
[----:B------:R-:W3:Y:S04]  /*acb70*/  LDL.LU R4, [R1+0x930] ;  /* 0x0009300001047983 */ /* 0x000ee80000300800 */
[----:B0-----:R-:W3:Y:S04]  /*acb80*/  LDL.LU R5, [R1+0x934] ;  /* 0x0009340001057983 */ /* 0x001ee80000300800 */
[----:B-1----:R-:W3:Y:S04]  /*acb90*/  LDL.LU R6, [R1+0x938] ;  /* 0x0009380001067983 */ /* 0x002ee80000300800 */
[----:B------:R-:W3:Y:S04]  /*acba0*/  LDL.LU R7, [R1+0x93c] ;  /* 0x00093c0001077983 */ /* 0x000ee80000300800 */
[----:B------:R-:W-:Y:S01]  /*acbb0*/  STL [R1+0x4ff0], R29 ;  /* 0x004ff01d01007387 */ /* 0x000fe20000100800 */
[----:B---3--:R-:W-:-:S15]  /*acbc0*/  HMMA.16816.F32 R4, R20, R10, R4 ;  /* 0x0000000a1404723c */ /* 0x008fde0000001804 */
[----:B------:R-:W-:-:S08]  /*acbd0*/  NOP ;  /* 0x0000000000007918 */ /* 0x000fd00000000000 */
[----:B------:R0:W-:Y:S04]  /*acbe0*/  STL.64 [R1+0x950], R4 ;  /* 0x0009500401007387 */ /* 0x0001e80000100a00 */
[----:B------:R1:W-:Y:S01]  /*acbf0*/  STL.64 [R1+0x958], R6 ;  /* 0x0009580601007387 */ /* 0x0003e20000100a00 */
[----:B0-----:R-:W-:Y:S02]  /*acc00*/  IMAD.MOV.U32 R4, RZ, RZ, R10 ;  /* 0x000000ffff047224 */ /* 0x001fe400078e000a */
[----:B-1----:R-:W-:Y:S02]  /*acc10*/  IMAD.MOV.U32 R7, RZ, RZ, R11 ;  /* 0x000000ffff077224 */ /* 0x002fe400078e000b */
[----:B------:R-:W2:Y:S04]  /*acc20*/  LDL.LU.64 R10, [R1+0x5970] ;  /* 0x00597000010a7983 */ /* 0x000ea80000300a00 */
[----:B------:R-:W-:Y:S04]  /*acc30*/  STL [R1+0x581c], R7 ;  /* 0x00581c0701007387 */ /* 0x000fe80000100800 */
[----:B------:R0:W-:Y:S04]  /*acc40*/  STL [R1+0x5818], R4 ;  /* 0x0058180401007387 */ /* 0x0001e80000100800 */
[----:B0-----:R-:W3:Y:S04]  /*acc50*/  LDL.LU R4, [R1+0x8f0] ;  /* 0x0008f00001047983 */ /* 0x001ee80000300800 */
[----:B------:R-:W3:Y:S04]  /*acc60*/  LDL.LU R5, [R1+0x8f4] ;  /* 0x0008f40001057983 */ /* 0x000ee80000300800 */
[----:B------:R-:W3:Y:S04]  /*acc70*/  LDL.LU R6, [R1+0x8f8] ;  /* 0x0008f80001067983 */ /* 0x000ee80000300800 */
[----:B------:R-:W3:Y:S01]  /*acc80*/  LDL.LU R7, [R1+0x8fc] ;  /* 0x0008fc0001077983 */ /* 0x000ee20000300800 */
[----:B--2---:R-:W-:Y:S06]  /*acc90*/  HMMA.16816.F32 R16, R20, R10, R16 ;  /* 0x0000000a1410723c */ /* 0x004fec0000001810 */
[----:B------:R-:W-:-:S02]  /*acca0*/  IMAD.MOV.U32 R0, RZ, RZ, R10 ;  /* 0x000000ffff007224 */ /* 0x000fc400078e000a */
[----:B------:R-:W-:-:S15]  /*accb0*/  IMAD.MOV.U32 R2, RZ, RZ, R11 ;  /* 0x000000ffff027224 */ /* 0x000fde00078e000b */
[----:B------:R-:W-:Y:S04]  /*accc0*/  STL.64 [R1+0x940], R16 ;  /* 0x0009401001007387 */ /* 0x000fe80000100a00 */
[----:B------:R0:W-:Y:S04]  /*accd0*/  STL.64 [R1+0x948], R18 ;  /* 0x0009481201007387 */ /* 0x0001e80000100a00 */
[----:B0-----:R-:W3:Y:S04]  /*acce0*/  LDL.LU.64 R18, [R1+0x5968] ;  /* 0x0059680001127983 */ /* 0x001ee80000300a00 */
[----:B------:R-:W4:Y:S04]  /*accf0*/  LDL.LU.64 R10, [R1+0x5960] ;  /* 0x00596000010a7983 */ /* 0x000f280000300a00 */
[----:B------:R-:W-:Y:S04]  /*acd00*/  STL [R1+0x5824], R2 ;  /* 0x0058240201007387 */ /* 0x000fe80000100800 */
[----:B------:R-:W-:Y:S01]  /*acd10*/  STL [R1+0x5820], R0 ;  /* 0x0058200001007387 */ /* 0x000fe20000100800 */
[----:B----4-:R-:W-:-:S15]  /*acd20*/  HMMA.16816.F32 R12, R20, R10, R12 ;  /* 0x0000000a140c723c */ /* 0x010fde000000180c */
[----:B------:R-:W-:-:S08]  /*acd30*/  NOP ;  /* 0x0000000000007918 */ /* 0x000fd00000000000 */
[----:B------:R0:W-:Y:S04]  /*acd40*/  STL.64 [R1+0x930], R12 ;  /* 0x0009300c01007387 */ /* 0x0001e80000100a00 */
[----:B------:R-:W-:Y:S01]  /*acd50*/  STL.64 [R1+0x938], R14 ;  /* 0x0009380e01007387 */ /* 0x000fe20000100a00 */
[----:B0-----:R-:W-:Y:S02]  /*acd60*/  IMAD.MOV.U32 R13, RZ, RZ, R11 ;  /* 0x000000ffff0d7224 */ /* 0x001fe400078e000b */
[----:B------:R-:W-:Y:S02]  /*acd70*/  IMAD.MOV.U32 R12, RZ, RZ, R10 ;  /* 0x000000ffff0c7224 */ /* 0x000fe400078e000a */
[----:B------:R-:W2:Y:S04]  /*acd80*/  LDL.LU.64 R10, [R1+0x5958] ;  /* 0x00595800010a7983 */ /* 0x000ea80000300a00 */
[----:B------:R-:W-:Y:S04]  /*acd90*/  STL [R1+0x582c], R13 ;  /* 0x00582c0d01007387 */ /* 0x000fe80000100800 */
[----:B------:R0:W-:Y:S04]  /*acda0*/  STL [R1+0x5828], R12 ;  /* 0x0058280c01007387 */ /* 0x0001e80000100800 */
[----:B0-----:R-:W2:Y:S04]  /*acdb0*/  LDL.LU R12, [R1+0x900] ;  /* 0x00090000010c7983 */ /* 0x001ea80000300800 */
[----:B------:R-:W2:Y:S04]  /*acdc0*/  LDL.LU R13, [R1+0x904] ;  /* 0x00090400010d7983 */ /* 0x000ea80000300800 */
[----:B------:R-:W2:Y:S04]  /*acdd0*/  LDL.LU R14, [R1+0x908] ;  /* 0x00090800010e7983 */ /* 0x000ea80000300800 */
[----:B------:R-:W2:Y:S02]  /*acde0*/  LDL.LU R15, [R1+0x90c] ;  /* 0x00090c00010f7983 */ /* 0x000ea40000300800 */
[----:B--2---:R-:W-:-:S15]  /*acdf0*/  HMMA.16816.F32 R12, R20, R10, R12 ;  /* 0x0000000a140c723c */ /* 0x004fde000000180c */
[----:B------:R-:W-:-:S08]  /*ace00*/  NOP ;  /* 0x0000000000007918 */ /* 0x000fd00000000000 */
[----:B------:R-:W-:Y:S04]  /*ace10*/  STL.64 [R1+0x920], R12 ;  /* 0x0009200c01007387 */ /* 0x000fe80000100a00 */
[----:B------:R0:W-:Y:S02]  /*ace20*/  STL.64 [R1+0x928], R14 ;  /* 0x0009280e01007387 */ /* 0x0001e40000100a00 */
[----:B0-----:R-:W-:Y:S02]  /*ace30*/  IMAD.MOV.U32 R14, RZ, RZ, R10 ;  /* 0x000000ffff0e7224 */ /* 0x001fe400078e000a */
[----:B------:R-:W-:Y:S02]  /*ace40*/  IMAD.MOV.U32 R15, RZ, RZ, R11 ;  /* 0x000000ffff0f7224 */ /* 0x000fe400078e000b */
[----:B------:R-:W2:Y:S04]  /*ace50*/  LDL.LU.64 R10, [R1+0x5950] ;  /* 0x00595000010a7983 */ /* 0x000ea80000300a00 */
[----:B------:R-:W2:Y:S04]  /*ace60*/  LDL.LU.64 R8, [R1+0x5948] ;  /* 0x0059480001087983 */ /* 0x000ea80000300a00 */
[----:B------:R-:W-:Y:S04]  /*ace70*/  STL [R1+0x5834], R15 ;  /* 0x0058340f01007387 */ /* 0x000fe80000100800 */
[----:B------:R3:W-:Y:S02]  /*ace80*/  STL [R1+0x5830], R14 ;  /* 0x0058300e01007387 */ /* 0x0007e40000100800 */
[----:B---3--:R-:W-:Y:S07]  /*ace90*/  HMMA.16816.F32 R12, R20, R18, R4 ;  /* 0x00000012140c723c */ /* 0x008fee0000001804 */
[----:B------:R-:W-:-:S02]  /*acea0*/  IMAD.MOV.U32 R5, RZ, RZ, R18 ;  /* 0x000000ffff057224 */ /* 0x000fc400078e0012 */
[----:B------:R-:W-:-:S14]  /*aceb0*/  IMAD.MOV.U32 R6, RZ, RZ, R19 ;  /* 0x000000ffff067224 */ /* 0x000fdc00078e0013 */
[----:B------:R-:W-:Y:S04]  /*acec0*/  STL.64 [R1+0x910], R12 ;  /* 0x0009100c01007387 */ /* 0x000fe80000100a00 */
[----:B------:R-:W-:Y:S01]  /*aced0*/  STL.64 [R1+0x918], R14 ;  /* 0x0009180e01007387 */ /* 0x000fe20000100a00 */
        /* <DEDUP_REMOVED lines=8> */
[----:B------:R-:W4:Y:S04]  /*acf60*/  LDL.LU R16, [R1+0x890] ;  /* 0x0008900001107983 */ /* 0x000f280000300800 */
[----:B------:R-:W4:Y:S04]  /*acf70*/  LDL.LU R17, [R1+0x894] ;  /* 0x0008940001117983 */ /* 0x000f280000300800 */
[----:B------:R-:W2:Y:S04]  /*acf80*/  LDL.LU R18, [R1+0x898] ;  /* 0x0008980001127983 */ /* 0x000ea80000300800 */
[----:B------:R-:W2:Y:S04]  /*acf90*/  LDL.LU R19, [R1+0x89c] ;  /* 0x00089c0001137983 */ /* 0x000ea80000300800 */
[----:B--2---:R0:W-:Y:S04]  /*acfa0*/  STL.64 [R1+0x5900], R18 ;  /* 0x0059001201007387 */ /* 0x0041e80000100a00 */
[----:B----4-:R-:W-:Y:S04]  /*acfb0*/  STL.64 [R1+0x58f8], R16 ;  /* 0x0058f81001007387 */ /* 0x010fe80000100a00 */
[----:B0-----:R-:W2:Y:S04]  /*acfc0*/  LDL.64 R18, [R1+0xc8] ;  /* 0x0000c80001127983 */ /* 0x001ea80000100a00 */
[----:B--2---:R0:W-:Y:S04]  /*acfd0*/  STL.64 [R1+0x5910], R18 ;  /* 0x0059101201007387 */ /* 0x0041e80000100a00 */
[----:B0-----:R-:W2:Y:S04]  /*acfe0*/  LDL R18, [R1+0xd8] ;  /* 0x0000d80001127983 */ /* 0x001ea80000100800 */
[----:B------:R-:W2:Y:S04]  /*acff0*/  LDL R19, [R1+0xdc] ;  /* 0x0000dc0001137983 */ /* 0x000ea80000100800 */
[----:B------:R-:W4:Y:S04]  /*ad000*/  LDL.LU R12, [R1+0x8c0] ;  /* 0x0008c000010c7983 */ /* 0x000f280000300800 */
[----:B------:R-:W4:Y:S04]  /*ad010*/  LDL.LU R13, [R1+0x8c4] ;  /* 0x0008c400010d7983 */ /* 0x000f280000300800 */
[----:B------:R-:W3:Y:S04]  /*ad020*/  LDL.LU R14, [R1+0x8c8] ;  /* 0x0008c800010e7983 */ /* 0x000ee80000300800 */
[----:B------:R-:W3:Y:S04]  /*ad030*/  LDL.LU R15, [R1+0x8cc] ;  /* 0x0008cc00010f7983 */ /* 0x000ee80000300800 */
[----:B---3--:R0:W-:Y:S04]  /*ad040*/  STL.64 [R1+0x5938], R14 ;  /* 0x0059380e01007387 */ /* 0x0081e80000100a00 */
[----:B----4-:R-:W-:Y:S04]  /*ad050*/  STL.64 [R1+0x5930], R12 ;  /* 0x0059300c01007387 */ /* 0x010fe80000100a00 */
[----:B0-----:R-:W3:Y:S04]  /*ad060*/  LDL.64 R14, [R1+0xf8] ;  /* 0x0000f800010e7983 */ /* 0x001ee80000100a00 */
[----:B--2---:R0:W-:Y:S04]  /*ad070*/  STL.64 [R1+0x5928], R18 ;  /* 0x0059281201007387 */ /* 0x0041e80000100a00 */
[----:B0-----:R-:W2:Y:S04]  /*ad080*/  LDL.64 R18, [R1+0xe8] ;  /* 0x0000e80001127983 */ /* 0x001ea80000100a00 */
[----:B--2---:R0:W-:Y:S04]  /*ad090*/  STL.64 [R1+0x5940], R18 ;  /* 0x0059401201007387 */ /* 0x0041e80000100a00 */
[----:B------:R-:W3:Y:S04]  /*ad0a0*/  LDL.LU R16, [R1+0x8d0] ;  /* 0x0008d00001107983 */ /* 0x000ee80000300800 */
[----:B------:R-:W3:Y:S04]  /*ad0b0*/  LDL.LU R17, [R1+0x8d4] ;  /* 0x0008d40001117983 */ /* 0x000ee80000300800 */
[----:B0-----:R-:W3:Y:S04]  /*ad0c0*/  LDL.LU R18, [R1+0x8d8] ;  /* 0x0008d80001127983 */ /* 0x001ee80000300800 */
[----:B------:R-:W3:Y:S04]  /*ad0d0*/  LDL.LU R19, [R1+0x8dc] ;  /* 0x0008dc0001137983 */ /* 0x000ee80000300800 */
[----:B------:R-:W-:Y:S04]  /*ad0e0*/  STL.64 [R1+0x58d8], R10 ;  /* 0x0058d80a01007387 */ /* 0x000fe80000100a00 */
[----:B------:R0:W-:Y:S04]  /*ad0f0*/  STL.64 [R1+0x58d0], R8 ;  /* 0x0058d00801007387 */ /* 0x0001e80000100a00 */
[----:B0-----:R-:W2:Y:S04]  /*ad100*/  LDL.LU R8, [R1+0x870] ;  /* 0x0008700001087983 */ /* 0x001ea80000300800 */
[----:B------:R-:W2:Y:S04]  /*ad110*/  LDL.LU R9, [R1+0x874] ;  /* 0x0008740001097983 */ /* 0x000ea80000300800 */
[----:B------:R-:W4:Y:S04]  /*ad120*/  LDL.LU R10, [R1+0x878] ;  /* 0x00087800010a7983 */ /* 0x000f280000300800 */
[----:B------:R-:W4:Y:S04]  /*ad130*/  LDL.LU R11, [R1+0x87c] ;  /* 0x00087c00010b7983 */ /* 0x000f280000300800 */
[----:B----4-:R0:W-:Y:S04]  /*ad140*/  STL.64 [R1+0x58e8], R10 ;  /* 0x0058e80a01007387 */ /* 0x0101e80000100a00 */
[----:B--2---:R-:W-:Y:S04]  /*ad150*/  STL.64 [R1+0x58e0], R8 ;  /* 0x0058e00801007387 */ /* 0x004fe80000100a00 */
[----:B0-----:R-:W2:Y:S04]  /*ad160*/  LDL.64 R10, [R1+0xa8] ;  /* 0x0000a800010a7983 */ /* 0x001ea80000100a00 */
[----:B--2---:R0:W-:Y:S04]  /*ad170*/  STL.64 [R1+0x58f0], R10 ;  /* 0x0058f00a01007387 */ /* 0x0041e80000100a00 */
[----:B0-----:R-:W2:Y:S01]  /*ad180*/  LDL.64 R10, [R1+0xb8] ;  /* 0x0000b800010a7983 */ /* 0x001ea20000100a00 */
[----:B---3--:R-:W-:Y:S03]  /*ad190*/  HMMA.16816.F32 R16, R20, R14, R16 ;  /* 0x0000000e1410723c */ /* 0x008fe60000001810 */
[----:B--2---:R0:W-:Y:S04]  /*ad1a0*/  STL.64 [R1+0x5908], R10 ;  /* 0x0059080a01007387 */ /* 0x0041e80000100a00 */
[----:B------:R-:W2:Y:S04]  /*ad1b0*/  LDL.LU R8, [R1+0x8a0] ;  /* 0x0008a00001087983 */ /* 0x000ea80000300800 */
[----:B------:R-:W2:Y:S04]  /*ad1c0*/  LDL.LU R9, [R1+0x8a4] ;  /* 0x0008a40001097983 */ /* 0x000ea80000300800 */
[----:B0-----:R-:W3:Y:S04]  /*ad1d0*/  LDL.LU R10, [R1+0x8a8] ;  /* 0x0008a800010a7983 */ /* 0x001ee80000300800 */
        /* <DEDUP_REMOVED lines=13> */
[----:B------:R-:W-:Y:S04]  /*ad2b0*/  STL.64 [R1+0x5838], R4 ;  /* 0x0058380401007387 */ /* 0x000fe80000100a00 */
[----:B0-----:R-:W4:Y:S04]  /*ad2c0*/  LDL.64 R6, [R1+0x88] ;  /* 0x0000880001067983 */ /* 0x001f280000100a00 */
[----:B------:R-:W-:Y:S04]  /*ad2d0*/  STL.64 [R1+0x8f0], R16 ;  /* 0x0008f01001007387 */ /* 0x000fe80000100a00 */
[----:B------:R0:W-:Y:S04]  /*ad2e0*/  STL.64 [R1+0x8f8], R18 ;  /* 0x0008f81201007387 */ /* 0x0001e80000100a00 */
[----:B0-----:R-:W2:Y:S04]  /*ad2f0*/  LDL.LU.64 R18, [R1+0x5940] ;  /* 0x0059400001127983 */ /* 0x001ea80000300a00 */
[----:B------:R-:W2:Y:S04]  /*ad300*/  LDL.LU.64 R14, [R1+0x5938] ;  /* 0x00593800010e7983 */ /* 0x000ea80000300a00 */
[----:B------:R-:W2:Y:S02]  /*ad310*/  LDL.LU.64 R12, [R1+0x5930] ;  /* 0x00593000010c7983 */ /* 0x000ea40000300a00 */
[----:B--2---:R-:W-:-:S15]  /*ad320*/  HMMA.16816.F32 R12, R20, R18, R12 ;  /* 0x00000012140c723c */ /* 0x004fde000000180c */
[----:B------:R-:W-:-:S08]  /*ad330*/  NOP ;  /* 0x0000000000007918 */ /* 0x000fd00000000000 */
[----:B------:R0:W-:Y:S04]  /*ad340*/  STL.64 [R1+0x8e0], R12 ;  /* 0x0008e00c01007387 */ /* 0x0001e80000100a00 */
[----:B------:R-:W-:Y:S01]  /*ad350*/  STL.64 [R1+0x8e8], R14 ;  /* 0x0008e80e01007387 */ /* 0x000fe20000100a00 */
[----:B0-----:R-:W-:Y:S02]  /*ad360*/  IMAD.MOV.U32 R13, RZ, RZ, R18 ;  /* 0x000000ffff0d7224 */ /* 0x001fe400078e0012 */
[----:B------:R-:W-:Y:S02]  /*ad370*/  IMAD.MOV.U32 R12, RZ, RZ, R19 ;  /* 0x000000ffff0c7224 */ /* 0x000fe400078e0013 */
        /* <DEDUP_REMOVED lines=22> */
[----:B--2---:R-:W-:-:S15]  /*ad4e0*/  HMMA.16816.F32 R16, R20, R10, R16 ;  /* 0x0000000a1410723c */ /* 0x004fde0000001810 */
[----:B------:R-:W-:-:S08]  /*ad4f0*/  NOP ;  /* 0x0000000000007918 */ /* 0x000fd00000000000 */
[----:B------:R0:W-:Y:S04]  /*ad500*/  STL.64 [R1+0x8b0], R16 ;  /* 0x0008b01001007387 */ /* 0x0001e80000100a00 */
[----:B------:R1:W-:Y:S01]  /*ad510*/  STL.64 [R1+0x8b8], R18 ;  /* 0x0008b81201007387 */ /* 0x0003e20000100a00 */
[----:B0-----:R-:W-:Y:S02]  /*ad520*/  IMAD.MOV.U32 R17, RZ, RZ, R11 ;  /* 0x000000ffff117224 */ /* 0x001fe400078e000b */
[----:B-1----:R-:W-:Y:S02]  /*ad530*/  IMAD.MOV.U32 R18, RZ, RZ, R10 ;  /* 0x000000ffff127224 */ /* 0x002fe400078e000a */
[----:B------:R-:W2:Y:S04]  /*ad540*/  LDL.LU.64 R10, [R1+0x58f0] ;  /* 0x0058f000010a7983 */ /* 0x000ea80000300a00 */
[----:B------:R0:W-:Y:S04]  /*ad550*/  STL [R1+0x5610], R17 ;  /* 0x0056101101007387 */ /* 0x0001e80000100800 */
[----:B------:R1:W-:Y:S04]  /*ad560*/  STL [R1+0x560c], R18 ;  /* 0x00560c1201007387 */ /* 0x0003e80000100800 */
[----:B------:R-:W2:Y:S04]  /*ad570*/  LDL.LU R16, [R1+0x880] ;  /* 0x0008800001107983 */ /* 0x000ea80000300800 */
[----:B0-----:R-:W2:Y:S04]  /*ad580*/  LDL.LU R17, [R1+0x884] ;  /* 0x0008840001117983 */ /* 0x001ea80000300800 */
[----:B-1----:R-:W2:Y:S04]  /*ad590*/  LDL.LU R18, [R1+0x888] ;  /* 0x0008880001127983 */ /* 0x002ea80000300800 */
[----:B------:R-:W2:Y:S02]  /*ad5a0*/  LDL.LU R19, [R1+0x88c] ;  /* 0x00088c0001137983 */ /* 0x000ea40000300800 */
[----:B--2---:R-:W-:Y:S06]  /*ad5b0*/  HMMA.16816.F32 R16, R20, R10, R16 ;  /* 0x0000000a1410723c */ /* 0x004fec0000001810 */
[----:B------:R-:W-:-:S15]  /*ad5c0*/  MOV R3, R11 ;  /* 0x0000000b00037202 */ /* 0x000fde0000000f00 */
[----:B------:R-:W-:-:S02]  /*ad5d0*/  NOP ;  /* 0x0000000000007918 */ /* 0x000fc40000000000 */
[----:B------:R0:W-:Y:S04]  /*ad5e0*/  STL.64 [R1+0x8a0], R16 ;  /* 0x0008a01001007387 */ /* 0x0001e80000100a00 */
[----:B------:R1:W-:Y:S01]  /*ad5f0*/  STL.64 [R1+0x8a8], R18 ;  /* 0x0008a81201007387 */ /* 0x0003e20000100a00 */
[----:B0-----:R-:W-:-:S03]  /*ad600*/  IMAD.MOV.U32 R16, RZ, RZ, R10 ;  /* 0x000000ffff107224 */ /* 0x001fc600078e000a */
[----:B------:R-:W2:Y:S04]  /*ad610*/  LDL.LU.64 R10, [R1+0x58e8] ;  /* 0x0058e800010a7983 */ /* 0x000ea80000300a00 */
[----:B------:R-:W2:Y:S04]  /*ad620*/  LDL.LU.64 R8, [R1+0x58e0] ;  /* 0x0058e00001087983 */ /* 0x000ea80000300a00 */
[----:B------:R-:W-:Y:S04]  /*ad630*/  STL [R1+0x5614], R3 ;  /* 0x0056140301007387 */ /* 0x000fe80000100800 */
[----:B------:R-:W-:Y:S04]  /*ad640*/  STL [R1+0x5608], R16 ;  /* 0x0056081001007387 */ /* 0x000fe80000100800 */
[----:B-1----:R-:W2:Y:S02]  /*ad650*/  LDL.64 R18, [R1+0x98] ;  /* 0x0000980001127983 */ /* 0x002ea40000100a00 */
[----:B--2---:R-:W-:-:S15]  /*ad660*/  HMMA.16816.F32 R8, R20, R18, R8 ;  /* 0x000000121408723c */ /* 0x004fde0000001808 */
[----:B------:R-:W-:-:S08]  /*ad670*/  NOP ;  /* 0x0000000000007918 */ /* 0x000fd00000000000 */
[----:B------:R-:W-:Y:S04]  /*ad680*/  STL.64 [R1+0x890], R8 ;  /* 0x0008900801007387 */ /* 0x000fe80000100a00 */
[----:B------:R0:W-:Y:S04]  /*ad690*/  STL.64 [R1+0x898], R10 ;  /* 0x0008980a01007387 */ /* 0x0001e80000100a00 */
[----:B0-----:R-:W3:Y:S04]  /*ad6a0*/  LDL.LU.64 R10, [R1+0x58d8] ;  /* 0x0058d800010a7983 */ /* 0x001ee80000300a00 */
[----:B------:R-:W3:Y:S01]  /*ad6b0*/  LDL.LU.64 R8, [R1+0x58d0] ;  /* 0x0058d00001087983 */ /* 0x000ee20000300a00 */
[----:B----4-:R-:W-:Y:S06]  /*ad6c0*/  HMMA.16816.F32 R12, R20, R6, R12 ;  /* 0x00000006140c723c */ /* 0x010fec000000180c */
[----:B------:R-:W-:-:S02]  /*ad6d0*/  IMAD.MOV.U32 R16, RZ, RZ, R6 ;  /* 0x000000ffff107224 */ /* 0x000fc400078e0006 */
[----:B------:R-:W-:Y:S02]  /*ad6e0*/  IMAD.MOV.U32 R29, RZ, RZ, R7 ;  /* 0x000000ffff1d7224 */ /* 0x000fe400078e0007 */
[----:B------:R-:W-:Y:S01]  /*ad6f0*/  IMAD.MOV.U32 R28, RZ, RZ, R18 ;  /* 0x000000ffff1c7224 */ /* 0x000fe200078e0012 */
[----:B------:R-:W-:Y:S04]  /*ad700*/  STL [R1+0x561c], R19 ;  /* 0x00561c1301007387 */ /* 0x000fe80000100800 */
[----:B------:R-:W-:Y:S08]  /*ad710*/  STL [R1+0x5618], R28 ;  /* 0x0056181c01007387 */ /* 0x000ff00000100800 */
[----:B------:R-:W-:Y:S04]  /*ad720*/  STL.64 [R1+0x880], R12 ;  /* 0x0008800c01007387 */ /* 0x000fe80000100a00 */
[----:B------:R0:W-:Y:S04]  /*ad730*/  STL.64 [R1+0x888], R14 ;  /* 0x0008880e01007387 */ /* 0x0001e80000100a00 */
[----:B------:R-:W-:Y:S04]  /*ad740*/  STL [R1+0x5624], R29 ;  /* 0x0056241d01007387 */ /* 0x000fe80000100800 */
[----:B------:R-:W-:Y:S01]  /*ad750*/  STL [R1+0x5620], R16 ;  /* 0x0056201001007387 */ /* 0x000fe20000100800 */
[----:B---3--:R-:W-:-:S15]  /*ad760*/  HMMA.16816.F32 R4, R20, R26, R8 ;  /* 0x0000001a1404723c */ /* 0x008fde0000001808 */
[----:B------:R-:W-:-:S08]  /*ad770*/  NOP ;  /* 0x0000000000007918 */ /* 0x000fd00000000000 */
[----:B------:R1:W-:Y:S04]  /*ad780*/  STL.64 [R1+0x870], R4 ;  /* 0x0008700401007387 */ /* 0x0003e80000100a00 */
[----:B------:R2:W-:Y:S04]  /*ad790*/  STL.64 [R1+0x878], R6 ;  /* 0x0008780601007387 */ /* 0x0005e80000100a00 */
[----:B0-----:R-:W3:Y:S04]  /*ad7a0*/  LDL.64 R14, [R1+0x18] ;  /* 0x00001800010e7983 */ /* 0x001ee80000100a00 */
[----:B---3--:R0:W-:Y:S04]  /*ad7b0*/  STL.64 [R1+0x5880], R14 ;  /* 0x0058800e01007387 */ /* 0x0081e80000100a00 */
[----:B-1----:R-:W3:Y:S04]  /*ad7c0*/  LDL.LU R4, [R1+0x7d0] ;  /* 0x0007d00001047983 */ /* 0x002ee80000300800 */
[----:B------:R-:W3:Y:S04]  /*ad7d0*/  LDL.LU R5, [R1+0x7d4] ;  /* 0x0007d40001057983 */ /* 0x000ee80000300800 */
[----:B--2---:R-:W2:Y:S04]  /*ad7e0*/  LDL.LU R6, [R1+0x7d8] ;  /* 0x0007d80001067983 */ /* 0x004ea80000300800 */
[----:B------:R-:W2:Y:S04]  /*ad7f0*/  LDL.LU R7, [R1+0x7dc] ;  /* 0x0007dc0001077983 */ /* 0x000ea80000300800 */
[----:B0-----:R-:W4:Y:S04]  /*ad800*/  LDL.64 R14, [R1+0x28] ;  /* 0x00002800010e7983 */ /* 0x001f280000100a00 */
[----:B----4-:R0:W-:Y:S04]  /*ad810*/  STL.64 [R1+0x5898], R14 ;  /* 0x0058980e01007387 */ /* 0x0101e80000100a00 */
[----:B------:R-:W4:Y:S04]  /*ad820*/  LDL.LU R12, [R1+0x810] ;  /* 0x00081000010c7983 */ /* 0x000f280000300800 */
[----:B------:R-:W4:Y:S04]  /*ad830*/  LDL.LU R13, [R1+0x814] ;  /* 0x00081400010d7983 */ /* 0x000f280000300800 */
[----:B0-----:R-:W3:Y:S04]  /*ad840*/  LDL.LU R14, [R1+0x818] ;  /* 0x00081800010e7983 */ /* 0x001ee80000300800 */
[----:B------:R-:W3:Y:S04]  /*ad850*/  LDL.LU R15, [R1+0x81c] ;  /* 0x00081c00010f7983 */ /* 0x000ee80000300800 */
[----:B---3--:R0:W-:Y:S04]  /*ad860*/  STL.64 [R1+0x58a8], R14 ;  /* 0x0058a80e01007387 */ /* 0x0081e80000100a00 */
[----:B----4-:R-:W-:Y:S04]  /*ad870*/  STL.64 [R1+0x58a0], R12 ;  /* 0x0058a00c01007387 */ /* 0x010fe80000100a00 */
[----:B0-----:R-:W3:Y:S04]  /*ad880*/  LDL.64 R14, [R1+0x48] ;  /* 0x00004800010e7983 */ /* 0x001ee80000100a00 */
[----:B---3--:R0:W-:Y:S04]  /*ad890*/  STL.64 [R1+0x58b0], R14 ;  /* 0x0058b00e01007387 */ /* 0x0081e80000100a00 */
[----:B0-----:R-:W3:Y:S04]  /*ad8a0*/  LDL.64 R14, [R1+0x58] ;  /* 0x00005800010e7983 */ /* 0x001ee80000100a00 */
[----:B---3--:R0:W-:Y:S04]  /*ad8b0*/  STL.64 [R1+0x58b8], R14 ;  /* 0x0058b80e01007387 */ /* 0x0081e80000100a00 */
[----:B0-----:R-:W3:Y:S04]  /*ad8c0*/  LDL.64 R14, [R1+0x68] ;  /* 0x00006800010e7983 */ /* 0x001ee80000100a00 */
[----:B--2---:R-:W-:Y:S04]  /*ad8d0*/  STL.64 [R1+0x5878], R6 ;  /* 0x0058780601007387 */ /* 0x004fe80000100a00 */
[----:B------:R0:W-:Y:S04]  /*ad8e0*/  STL.64 [R1+0x5870], R4 ;  /* 0x0058700401007387 */ /* 0x0001e80000100a00 */
        /* <DEDUP_REMOVED lines=15> */
[----:B------:R-:W2:Y:S01]  /*ad9e0*/  LDL.LU R7, [R1+0x84c] ;  /* 0x00084c0001077983 */ /* 0x000ea20000300800 */
[----:B------:R-:W-:-:S03]  /*ad9f0*/  IMAD.MOV.U32 R18, RZ, RZ, R27 ;  /* 0x000000ffff127224 */ /* 0x000fc600078e001b */
[----:B------:R-:W4:Y:S01]  /*ada00*/  LDL.LU R8, [R1+0x7e0] ;  /* 0x0007e00001087983 */ /* 0x000f220000300800 */
[----:B------:R-:W-:-:S03]  /*ada10*/  IMAD.MOV.U32 R17, RZ, RZ, R26 ;  /* 0x000000ffff117224 */ /* 0x000fc600078e001a */
[----:B------:R-:W4:Y:S04]  /*ada20*/  LDL.LU R9, [R1+0x7e4] ;  /* 0x0007e40001097983 */ /* 0x000f280000300800 */
[----:B------:R-:W4:Y:S04]  /*ada30*/  LDL.LU R10, [R1+0x7e8] ;  /* 0x0007e800010a7983 */ /* 0x000f280000300800 */
[----:B------:R-:W4:Y:S04]  /*ada40*/  LDL.LU R11, [R1+0x7ec] ;  /* 0x0007ec00010b7983 */ /* 0x000f280000300800 */
[----:B------:R-:W4:Y:S04]  /*ada50*/  LDL.64 R26, [R1+0x8] ;  /* 0x00000800011a7983 */ /* 0x000f280000100a00 */
[----:B------:R-:W-:Y:S04]  /*ada60*/  STL [R1+0x562c], R18 ;  /* 0x00562c1201007387 */ /* 0x000fe80000100800 */
[----:B------:R0:W-:Y:S04]  /*ada70*/  STL [R1+0x5628], R17 ;  /* 0x0056281101007387 */ /* 0x0001e80000100800 */
[----:B------:R-:W4:Y:S01]  /*ada80*/  LDL.LU R16, [R1+0x830] ;  /* 0x0008300001107983 */ /* 0x000f220000300800 */
[----:B---3--:R-:W-:-:S02]  /*ada90*/  IMAD.MOV.U32 R28, RZ, RZ, R14 ;  /* 0x000000ffff1c7224 */ /* 0x008fc400078e000e */
[----:B------:R-:W-:Y:S01]  /*adaa0*/  IMAD.MOV.U32 R3, RZ, RZ, R15 ;  /* 0x000000ffff037224 */ /* 0x000fe200078e000f */
[----:B0-----:R-:W4:Y:S04]  /*adab0*/  LDL.LU R17, [R1+0x834] ;  /* 0x0008340001117983 */ /* 0x001f280000300800 */
[----:B------:R-:W4:Y:S04]  /*adac0*/  LDL.LU R18, [R1+0x838] ;  /* 0x0008380001127983 */ /* 0x000f280000300800 */
[----:B------:R-:W4:Y:S01]  /*adad0*/  LDL.LU R19, [R1+0x83c] ;  /* 0x00083c0001137983 */ /* 0x000f220000300800 */
[----:B--2---:R-:W-:-:S15]  /*adae0*/  HMMA.16816.F32 R4, R20, R14, R4 ;  /* 0x0000000e1404723c */ /* 0x004fde0000001804 */
[----:B------:R-:W-:-:S08]  /*adaf0*/  NOP ;  /* 0x0000000000007918 */ /* 0x000fd00000000000 */
[----:B------:R-:W-:Y:S04]  /*adb00*/  STL.64 [R1+0x860], R4 ;  /* 0x0008600401007387 */ /* 0x000fe80000100a00 */
[----:B------:R0:W-:Y:S04]  /*adb10*/  STL.64 [R1+0x868], R6 ;  /* 0x0008680601007387 */ /* 0x0001e80000100a00 */
[----:B0-----:R-:W2:Y:S04]  /*adb20*/  LDL.LU.64 R6, [R1+0x58c8] ;  /* 0x0058c80001067983 */ /* 0x001ea80000300a00 */
[----:B------:R-:W2:Y:S04]  /*adb30*/  LDL.LU.64 R4, [R1+0x58c0] ;  /* 0x0058c00001047983 */ /* 0x000ea80000300a00 */
[----:B------:R-:W4:Y:S04]  /*adb40*/  LDL.LU.64 R14, [R1+0x58b8] ;  /* 0x0058b800010e7983 */ /* 0x000f280000300a00 */
[----:B------:R-:W-:Y:S04]  /*adb50*/  STL [R1+0x5634], R3 ;  /* 0x0056340301007387 */ /* 0x000fe80000100800 */
[----:B------:R-:W-:Y:S01]  /*adb60*/  STL [R1+0x5630], R28 ;  /* 0x0056301c01007387 */ /* 0x000fe20000100800 */
[----:B----4-:R-:W-:-:S15]  /*adb70*/  HMMA.16816.F32 R16, R20, R14, R16 ;  /* 0x0000000e1410723c */ /* 0x010fde0000001810 */
[----:B------:R-:W-:-:S08]  /*adb80*/  NOP ;  /* 0x0000000000007918 */ /* 0x000fd00000000000 */
[----:B------:R0:W-:Y:S04]  /*adb90*/  STL.64 [R1+0x850], R16 ;  /* 0x0008501001007387 */ /* 0x0001e80000100a00 */
[----:B------:R1:W-:Y:S01]  /*adba0*/  STL.64 [R1+0x858], R18 ;  /* 0x0008581201007387 */ /* 0x0003e20000100a00 */
[----:B0-----:R-:W-:Y:S02]  /*adbb0*/  IMAD.MOV.U32 R16, RZ, RZ, R14 ;  /* 0x000000ffff107224 */ /* 0x001fe400078e000e */
[----:B-1----:R-:W-:Y:S02]  /*adbc0*/  IMAD.MOV.U32 R19, RZ, RZ, R15 ;  /* 0x000000ffff137224 */ /* 0x002fe400078e000f */
[----:B------:R-:W3:Y:S04]  /*adbd0*/  LDL.LU.64 R14, [R1+0x58b0] ;  /* 0x0058b000010e7983 */ /* 0x000ee80000300a00 */
[----:B------:R-:W-:Y:S04]  /*adbe0*/  STL [R1+0x563c], R19 ;  /* 0x00563c1301007387 */ /* 0x000fe80000100800 */
[----:B------:R0:W-:Y:S04]  /*adbf0*/  STL [R1+0x5638], R16 ;  /* 0x0056381001007387 */ /* 0x0001e80000100800 */
[----:B0-----:R-:W3:Y:S04]  /*adc00*/  LDL.LU R16, [R1+0x820] ;  /* 0x0008200001107983 */ /* 0x001ee80000300800 */
[----:B------:R-:W3:Y:S04]  /*adc10*/  LDL.LU R17, [R1+0x824] ;  /* 0x0008240001117983 */ /* 0x000ee80000300800 */
[----:B------:R-:W3:Y:S04]  /*adc20*/  LDL.LU R18, [R1+0x828] ;  /* 0x0008280001127983 */ /* 0x000ee80000300800 */
[----:B------:R-:W3:Y:S02]  /*adc30*/  LDL.LU R19, [R1+0x82c] ;  /* 0x00082c0001137983 */ /* 0x000ee40000300800 */
[----:B---3--:R-:W-:Y:S06]  /*adc40*/  HMMA.16816.F32 R16, R20, R14, R16 ;  /* 0x0000000e1410723c */ /* 0x008fec0000001810 */
[----:B------:R-:W-:-:S15]  /*adc50*/  IMAD.MOV.U32 R29, RZ, RZ, R15 ;  /* 0x000000ffff1d7224 */ /* 0x000fde00078e000f */
[----:B------:R-:W-:-:S02]  /*adc60*/  NOP ;  /* 0x0000000000007918 */ /* 0x000fc40000000000 */
[----:B------:R0:W-:Y:S04]  /*adc70*/  STL.64 [R1+0x840], R16 ;  /* 0x0008401001007387 */ /* 0x0001e80000100a00 */
[----:B------:R1:W-:Y:S01]  /*adc80*/  STL.64 [R1+0x848], R18 ;  /* 0x0008481201007387 */ /* 0x0003e20000100a00 */
[----:B0-----:R-:W-:-:S03]  /*adc90*/  IMAD.MOV.U32 R17, RZ, RZ, R14 ;  /* 0x000000ffff117224 */ /* 0x001fc600078e000e */
[----:B------:R-:W3:Y:S04]  /*adca0*/  LDL.LU.64 R14, [R1+0x58a8] ;  /* 0x0058a800010e7983 */ /* 0x000ee80000300a00 */
[----:B------:R-:W3:Y:S04]  /*adcb0*/  LDL.LU.64 R12, [R1+0x58a0] ;  /* 0x0058a000010c7983 */ /* 0x000ee80000300a00 */
[----:B------:R-:W-:Y:S04]  /*adcc0*/  STL [R1+0x5640], R17 ;  /* 0x0056401101007387 */ /* 0x000fe80000100800 */
[----:B-1----:R-:W3:Y:S02]  /*adcd0*/  LDL.64 R18, [R1+0x38] ;  /* 0x0000380001127983 */ /* 0x002ee40000100a00 */
[----:B---3--:R-:W-:-:S15]  /*adce0*/  HMMA.16816.F32 R12, R20, R18, R12 ;  /* 0x00000012140c723c */ /* 0x008fde000000180c */
[----:B------:R-:W-:-:S08]  /*adcf0*/  NOP ;  /* 0x0000000000007918 */ /* 0x000fd00000000000 */
        /* <DEDUP_REMOVED lines=11> */
[----:B------:R-:W-:Y:S01]  /*addb0*/  HMMA.16816.F32 R8, R20, R26, R8 ;  /* 0x0000001a1408723c */ /* 0x000fe20000001808 */
[----:B------:R-:W-:-:S02]  /*addc0*/  IMAD.MOV.U32 R28, RZ, RZ, R18 ;  /* 0x000000ffff1c7224 */ /* 0x000fc400078e0012 */
[----:B------:R-:W-:-:S03]  /*addd0*/  IMAD.MOV.U32 R18, RZ, RZ, R19 ;  /* 0x000000ffff127224 */ /* 0x000fc600078e0013 */
[----:B--2---:R-:W-:Y:S06]  /*adde0*/  HMMA.16816.F32 R4, R20, R14, R4 ;  /* 0x0000000e1404723c */ /* 0x004fec0000001804 */
[----:B------:R-:W-:Y:S02]  /*addf0*/  IMAD.MOV.U32 R19, RZ, RZ, R15 ;  /* 0x000000ffff137224 */ /* 0x000fe400078e000f */
[----:B------:R-:W-:-:S15]  /*ade00*/  IMAD.MOV.U32 R17, RZ, RZ, R14 ;  /* 0x000000ffff117224 */ /* 0x000fde00078e000e */
[----:B------:R-:W-:Y:S04]  /*ade10*/  STL.64 [R1+0x810], R4 ;  /* 0x0008100401007387 */ /* 0x000fe80000100a00 */
[----:B------:R0:W-:Y:S04]  /*ade20*/  STL.64 [R1+0x818], R6 ;  /* 0x0008180601007387 */ /* 0x0001e80000100a00 */
[----:B0-----:R-:W2:Y:S04]  /*ade30*/  LDL.LU.64 R6, [R1+0x5878] ;  /* 0x0058780001067983 */ /* 0x001ea80000300a00 */
[----:B------:R-:W2:Y:S04]  /*ade40*/  LDL.LU.64 R4, [R1+0x5870] ;  /* 0x0058700001047983 */ /* 0x000ea80000300a00 */
[----:B------:R-:W3:Y:S04]  /*ade50*/  LDL.LU.64 R14, [R1+0x5868] ;  /* 0x00586800010e7983 */ /* 0x000ee80000300a00 */
[----:B------:R-:W4:Y:S04]  /*ade60*/  LDL.LU.64 R12, [R1+0x5860] ;  /* 0x00586000010c7983 */ /* 0x000f280000300a00 */
[----:B------:R-:W-:Y:S04]  /*ade70*/  STL.64 [R1+0x5650], R18 ;  /* 0x0056501201007387 */ /* 0x000fe80000100a00 */
[----:B------:R0:W-:Y:S04]  /*ade80*/  STL.64 [R1+0x5648], R16 ;  /* 0x0056481001007387 */ /* 0x0001e80000100a00 */
[----:B0-----:R-:W3:Y:S04]  /*ade90*/  LDL.LU R16, [R1+0x7c0] ;  /* 0x0007c00001107983 */ /* 0x001ee80000300800 */
[----:B------:R-:W3:Y:S04]  /*adea0*/  LDL.LU R17, [R1+0x7c4] ;  /* 0x0007c40001117983 */ /* 0x000ee80000300800 */
[----:B------:R-:W3:Y:S04]  /*adeb0*/  LDL.LU R18, [R1+0x7c8] ;  /* 0x0007c80001127983 */ /* 0x000ee80000300800 */
[----:B------:R-:W3:Y:S04]  /*adec0*/  LDL.LU R19, [R1+0x7cc] ;  /* 0x0007cc0001137983 */ /* 0x000ee80000300800 */
[----:B------:R0:W-:Y:S04]  /*aded0*/  STL.64 [R1+0x800], R8 ;  /* 0x0008000801007387 */ /* 0x0001e80000100a00 */
[----:B------:R1:W-:Y:S01]  /*adee0*/  STL.64 [R1+0x808], R10 ;  /* 0x0008080a01007387 */ /* 0x0003e20000100a00 */
[----:B0-----:R-:W-:-:S03]  /*adef0*/  IMAD.MOV.U32 R9, RZ, RZ, R26 ;  /* 0x000000ffff097224 */ /* 0x001fc600078e001a */
[----:B-1----:R-:W3:Y:S01]  /*adf00*/  LDL.LU.64 R10, [R1+0x5858] ;  /* 0x00585800010a7983 */ /* 0x002ee20000300a00 */
[----:B------:R-:W-:-:S03]  /*adf10*/  IMAD.MOV.U32 R8, RZ, RZ, R27 ;  /* 0x000000ffff087224 */ /* 0x000fc600078e001b */
[----:B------:R-:W2:Y:S04]  /*adf20*/  LDL.LU.64 R26, [R1+0x5850] ;  /* 0x00585000011a7983 */ /* 0x000ea80000300a00 */
[----:B------:R-:W4:Y:S01]  /*adf30*/  LDL.LU.64 R24, [R1+0x5848] ;  /* 0x0058480001187983 */ /* 0x000f220000300a00 */
[C---:B--2---:R-:W-:Y:S06]  /*adf40*/  HMMA.16816.F32 R4, R20.reuse, R26, R4 ;  /* 0x0000001a1404723c */ /* 0x044fec0000001804 */
[----:B---3--:R-:W-:-:S15]  /*adf50*/  HMMA.16816.F32 R16, R20, R10, R16 ;  /* 0x0000000a1410723c */ /* 0x008fde0000001810 */
[----:B------:R-:W-:-:S02]  /*adf60*/  NOP ;  /* 0x0000000000007918 */ /* 0x000fc40000000000 */
[----:B------:R-:W-:Y:S04]  /*adf70*/  STL.64 [R1+0x7f0], R4 ;  /* 0x0007f00401007387 */ /* 0x000fe80000100a00 */
[----:B------:R0:W-:Y:S04]  /*adf80*/  STL.64 [R1+0x7f8], R6 ;  /* 0x0007f80601007387 */ /* 0x0001e80000100a00 */
[----:B0-----:R-:W2:Y:S04]  /*adf90*/  LDL.LU.64 R6, [R1+0x5840] ;  /* 0x0058400001067983 */ /* 0x001ea80000300a00 */
[----:B------:R-:W3:Y:S04]  /*adfa0*/  LDL.LU.64 R4, [R1+0x5838] ;  /* 0x0058380001047983 */ /* 0x000ee80000300a00 */
[----:B------:R0:W-:Y:S04]  /*adfb0*/  STL.64 [R1+0x5500], R26 ;  /* 0x0055001a01007387 */ /* 0x0001e80000100a00 */
[----:B----4-:R-:W-:Y:S01]  /*adfc0*/  STL.64 [R1+0x54f8], R24 ;  /* 0x0054f81801007387 */ /* 0x010fe20000100a00 */
[----:B0-----:R-:W-:-:S02]  /*adfd0*/  IMAD.MOV.U32 R26, RZ, RZ, R15 ;  /* 0x000000ffff1a7224 */ /* 0x001fc400078e000f */
[----:B------:R-:W-:Y:S01]  /*adfe0*/  IMAD.MOV.U32 R27, RZ, RZ, R14 ;  /* 0x000000ffff1b7224 */ /* 0x000fe200078e000e */
[----:B------:R-:W4:Y:S04]  /*adff0*/  LDL.LU R15, [R1+0x5834] ;  /* 0x00583400010f7983 */ /* 0x000f280000300800 */
[----:B------:R-:W4:Y:S04]  /*ae000*/  LDL.LU R14, [R1+0x5830] ;  /* 0x00583000010e7983 */ /* 0x000f280000300800 */
[----:B------:R0:W-:Y:S02]  /*ae010*/  STL.64 [R1+0x5658], R26 ;  /* 0x0056581a01007387 */ /* 0x0001e40000100a00 */
[----:B0-----:R-:W-:-:S02]  /*ae020*/  IMAD.MOV.U32 R26, RZ, RZ, R13 ;  /* 0x000000ffff1a7224 */ /* 0x001fc400078e000d */
[----:B------:R-:W-:Y:S01]  /*ae030*/  IMAD.MOV.U32 R27, RZ, RZ, R12 ;  /* 0x000000ffff1b7224 */ /* 0x000fe200078e000c */
[----:B------:R-:W4:Y:S04]  /*ae040*/  LDL.LU R13, [R1+0x582c] ;  /* 0x00582c00010d7983 */ /* 0x000f280000300800 */
[----:B------:R0:W-:Y:S04]  /*ae050*/  STL.64 [R1+0x7e0], R16 ;  /* 0x0007e01001007387 */ /* 0x0001e80000100a00 */
[----:B------:R1:W-:Y:S04]  /*ae060*/  STL.64 [R1+0x7e8], R18 ;  /* 0x0007e81201007387 */ /* 0x0003e80000100a00 */
[----:B------:R-:W4:Y:S04]  /*ae070*/  LDL.LU R12, [R1+0x5828] ;  /* 0x00582800010c7983 */ /* 0x000f280000300800 */
[----:B------:R1:W-:Y:S04]  /*ae080*/  STL.64 [R1+0x5670], R26 ;  /* 0x0056701a01007387 */ /* 0x0003e80000100a00 */
[----:B0-----:R-:W2:Y:S04]  /*ae090*/  LDL.LU R16, [R1+0x6e0] ;  /* 0x0006e00001107983 */ /* 0x001ea80000300800 */
[----:B------:R-:W2:Y:S04]  /*ae0a0*/  LDL.LU R17, [R1+0x6e4] ;  /* 0x0006e40001117983 */ /* 0x000ea80000300800 */
[----:B-1----:R-:W3:Y:S04]  /*ae0b0*/  LDL.LU R18, [R1+0x6e8] ;  /* 0x0006e80001127983 */ /* 0x002ee80000300800 */
        /* <DEDUP_REMOVED lines=80> */
[----:B------:R-:W2:Y:S01]  /*ae5c0*/  LDL.LU R17, [R1+0x754] ;  /* 0x0007540001117983 */ /* 0x000ea20000300800 */
[----:B----4-:R-:W-:-:S02]  /*ae5d0*/  IMAD.MOV.U32 R26, RZ, RZ, R15 ;  /* 0x000000ffff1a7224 */ /* 0x010fc400078e000f */
[----:B------:R-:W-:Y:S02]  /*ae5e0*/  IMAD.MOV.U32 R27, RZ, RZ, R14 ;  /* 0x000000ffff1b7224 */ /* 0x000fe400078e000e */
[----:B------:R-:W-:Y:S02]  /*ae5f0*/  IMAD.MOV.U32 R18, RZ, RZ, R7 ;  /* 0x000000ffff127224 */ /* 0x000fe400078e0007 */
[----:B------:R-:W-:Y:S01]  /*ae600*/  IMAD.MOV.U32 R19, RZ, RZ, R6 ;  /* 0x000000ffff137224 */ /* 0x000fe200078e0006 */
[----:B------:R-:W3:Y:S04]  /*ae610*/  LDL.LU R7, [R1+0x57e4] ;  /* 0x0057e40001077983 */ /* 0x000ee80000300800 */
[----:B------:R-:W4:Y:S04]  /*ae620*/  LDL.LU R6, [R1+0x57e0] ;  /* 0x0057e00001067983 */ /* 0x000f280000300800 */
[----:B------:R-:W-:Y:S04]  /*ae630*/  STL.64 [R1+0x5748], R26 ;  /* 0x0057481a01007387 */ /* 0x000fe80000100a00 */
[----:B------:R-:W-:Y:S04]  /*ae640*/  STL.64 [R1+0x5710], R18 ;  /* 0x0057101201007387 */ /* 0x000fe80000100a00 */
        /* <DEDUP_REMOVED lines=8> */
[----:B------:R-:W2:Y:S01]  /*ae6d0*/  LDL.LU R17, [R1+0x774] ;  /* 0x0007740001117983 */ /* 0x000ea20000300800 */
[----:B----4-:R-:W-:Y:S01]  /*ae6e0*/  IMAD.MOV.U32 R18, RZ, RZ, R6 ;  /* 0x000000ffff127224 */ /* 0x010fe200078e0006 */
[----:B------:R-:W-:-:S02]  /*ae6f0*/  MOV R19, R7 ;  /* 0x0000000700137202 */ /* 0x000fc40000000f00 */
[----:B------:R-:W3:Y:S04]  /*ae700*/  LDL.LU R6, [R1+0x57dc] ;  /* 0x0057dc0001067983 */ /* 0x000ee80000300800 */
[----:B------:R-:W4:Y:S04]  /*ae710*/  LDL.LU R7, [R1+0x57d8] ;  /* 0x0057d80001077983 */ /* 0x000f280000300800 */
[----:B------:R-:W-:Y:S04]  /*ae720*/  STL.64 [R1+0x5740], R18 ;  /* 0x0057401201007387 */ /* 0x000fe80000100a00 */
[----:B--2---:R0:W-:Y:S04]  /*ae730*/  STL.64 [R1+0x5738], R16 ;  /* 0x0057381001007387 */ /* 0x0041e80000100a00 */
[----:B0-----:R-:W2:Y:S04]  /*ae740*/  LDL.LU R16, [R1+0x780] ;  /* 0x0007800001107983 */ /* 0x001ea80000300800 */
        /* <DEDUP_REMOVED lines=8> */
[----:B------:R-:W2:Y:S01]  /*ae7d0*/  LDL.LU R17, [R1+0x794] ;  /* 0x0007940001117983 */ /* 0x000ea20000300800 */
[----:B----4-:R-:W-:-:S02]  /*ae7e0*/  IMAD.MOV.U32 R18, RZ, RZ, R7 ;  /* 0x000000ffff127224 */ /* 0x010fc400078e0007 */
[----:B------:R-:W-:Y:S01]  /*ae7f0*/  IMAD.MOV.U32 R19, RZ, RZ, R6 ;  /* 0x000000ffff137224 */ /* 0x000fe200078e0006 */
[----:B------:R-:W3:Y:S04]  /*ae800*/  LDL.LU R7, [R1+0x57d4] ;  /* 0x0057d40001077983 */ /* 0x000ee80000300800 */
[----:B------:R-:W4:Y:S04]  /*ae810*/  LDL.LU R6, [R1+0x57d0] ;  /* 0x0057d00001067983 */ /* 0x000f280000300800 */
[----:B------:R-:W3:Y:S04]  /*ae820*/  LDL.LU R12, [R1+0x7b0] ;  /* 0x0007b000010c7983 */ /* 0x000ee80000300800 */
[----:B------:R-:W3:Y:S04]  /*ae830*/  LDL.LU R13, [R1+0x7b4] ;  /* 0x0007b400010d7983 */ /* 0x000ee80000300800 */
[----:B------:R-:W3:Y:S04]  /*ae840*/  LDL.LU R14, [R1+0x7b8] ;  /* 0x0007b800010e7983 */ /* 0x000ee80000300800 */
[----:B------:R-:W3:Y:S04]  /*ae850*/  LDL.LU R15, [R1+0x7bc] ;  /* 0x0007bc00010f7983 */ /* 0x000ee80000300800 */
[----:B------:R-:W-:Y:S04]  /*ae860*/  STL.64 [R1+0x5768], R18 ;  /* 0x0057681201007387 */ /* 0x000fe80000100a00 */
[----:B--2---:R0:W-:Y:S04]  /*ae870*/  STL.64 [R1+0x5760], R16 ;  /* 0x0057601001007387 */ /* 0x0041e80000100a00 */
[----:B0-----:R-:W2:Y:S04]  /*ae880*/  LDL.LU R16, [R1+0x3c0] ;  /* 0x0003c00001107983 */ /* 0x001ea80000300800 */
[----:B------:R-:W2:Y:S04]  /*ae890*/  LDL.LU R17, [R1+0x3c4] ;  /* 0x0003c40001117983 */ /* 0x000ea80000300800 */
[----:B------:R-:W4:Y:S04]  /*ae8a0*/  LDL.LU R18, [R1+0x3c8] ;  /* 0x0003c80001127983 */ /* 0x000f280000300800 */
[----:B------:R-:W4:Y:S04]  /*ae8b0*/  LDL.LU R19, [R1+0x3cc] ;  /* 0x0003cc0001137983 */ /* 0x000f280000300800 */
[----:B----4-:R0:W-:Y:S04]  /*ae8c0*/  STL.64 [R1+0x5778], R18 ;  /* 0x0057781201007387 */ /* 0x0101e80000100a00 */
[----:B--2---:R1:W-:Y:S01]  /*ae8d0*/  STL.64 [R1+0x5770], R16 ;  /* 0x0057701001007387 */ /* 0x0043e20000100a00 */
[----:B0-----:R-:W-:-:S02]  /*ae8e0*/  IMAD.MOV.U32 R18, RZ, RZ, R2 ;  /* 0x000000ffff127224 */ /* 0x001fc400078e0002 */
[----:B------:R-:W-:-:S05]  /*ae8f0*/  IMAD.MOV.U32 R19, RZ, RZ, R0 ;  /* 0x000000ffff137224 */ /* 0x000fca00078e0000 */
[----:B------:R0:W-:Y:S04]  /*ae900*/  STL.64 [R1+0x5798], R18 ;  /* 0x0057981201007387 */ /* 0x0001e80000100a00 */
[----:B-1----:R-:W2:Y:S04]  /*ae910*/  LDL.LU R16, [R1+0x3e0] ;  /* 0x0003e00001107983 */ /* 0x002ea80000300800 */
[----:B------:R-:W2:Y:S04]  /*ae920*/  LDL.LU R17, [R1+0x3e4] ;  /* 0x0003e40001117983 */ /* 0x000ea80000300800 */
[----:B0-----:R-:W4:Y:S04]  /*ae930*/  LDL.LU R18, [R1+0x3e8] ;  /* 0x0003e80001127983 */ /* 0x001f280000300800 */
[----:B------:R-:W4:Y:S04]  /*ae940*/  LDL.LU R19, [R1+0x3ec] ;  /* 0x0003ec0001137983 */ /* 0x000f280000300800 */
[----:B----4-:R0:W-:Y:S04]  /*ae950*/  STL.64 [R1+0x57a8], R18 ;  /* 0x0057a81201007387 */ /* 0x0101e80000100a00 */
[----:B--2---:R-:W-:Y:S04]  /*ae960*/  STL.64 [R1+0x57a0], R16 ;  /* 0x0057a01001007387 */ /* 0x004fe80000100a00 */
[----:B0-----:R-:W2:Y:S04]  /*ae970*/  LDL.64 R18, [R1+0x208] ;  /* 0x0002080001127983 */ /* 0x001ea80000100a00 */
[----:B------:R-:W-:Y:S04]  /*ae980*/  STL.64 [R1+0x5508], R10 ;  /* 0x0055080a01007387 */ /* 0x000fe80000100a00 */
[----:B------:R0:W-:Y:S04]  /*ae990*/  STL.64 [R1+0x5780], R8 ;  /* 0x0057800801007387 */ /* 0x0001e80000100a00 */
[----:B0-----:R-:W4:Y:S04]  /*ae9a0*/  LDL.LU R8, [R1+0x3d0] ;  /* 0x0003d00001087983 */ /* 0x001f280000300800 */
[----:B------:R-:W4:Y:S01]  /*ae9b0*/  LDL.LU R9, [R1+0x3d4] ;  /* 0x0003d40001097983 */ /* 0x000f220000300800 */
[----:B------:R-:W-:-:S02]  /*ae9c0*/  IMAD.MOV.U32 R10, RZ, RZ, R6 ;  /* 0x000000ffff0a7224 */ /* 0x000fc400078e0006 */
[----:B---3--:R-:W-:Y:S01]  /*ae9d0*/  IMAD.MOV.U32 R11, RZ, RZ, R7 ;  /* 0x000000ffff0b7224 */ /* 0x008fe200078e0007 */
[----:B------:R-:W3:Y:S04]  /*ae9e0*/  LDL.LU R6, [R1+0x57cc] ;  /* 0x0057cc0001067983 */ /* 0x000ee80000300800 */
[----:B------:R-:W3:Y:S04]  /*ae9f0*/  LDL.LU R7, [R1+0x57c8] ;  /* 0x0057c80001077983 */ /* 0x000ee80000300800 */
[----:B------:R-:W-:Y:S01]  /*aea00*/  STL.64 [R1+0x57b8], R10 ;  /* 0x0057b80a01007387 */ /* 0x000fe20000100a00 */
[----:B------:R-:W0:Y:S03]  /*aea10*/  S2R R0, SR_TID.X ;  /* 0x0000000000007919 */ /* 0x000e260000002100 */
[----:B----4-:R1:W-:Y:S04]  /*aea20*/  STL.64 [R1+0x57b0], R8 ;  /* 0x0057b00801007387 */ /* 0x0103e80000100a00 */
[----:B-1----:R-:W4:Y:S04]  /*aea30*/  LDL.LU R8, [R1+0x7a0] ;  /* 0x0007a00001087983 */ /* 0x002f280000300800 */
[----:B------:R-:W4:Y:S04]  /*aea40*/  LDL.LU R9, [R1+0x7a4] ;  /* 0x0007a40001097983 */ /* 0x000f280000300800 */
[----:B------:R-:W4:Y:S04]  /*aea50*/  LDL.LU R10, [R1+0x7a8] ;  /* 0x0007a800010a7983 */ /* 0x000f280000300800 */
[----:B------:R-:W4:Y:S01]  /*aea60*/  LDL.LU R11, [R1+0x7ac] ;  /* 0x0007ac00010b7983 */ /* 0x000f220000300800 */
[----:B---3--:R-:W-:Y:S01]  /*aea70*/  HMMA.16816.F32 R12, R20, R6, R12 ;  /* 0x00000006140c723c */ /* 0x008fe2000000180c */
[----:B0-----:R-:W-:Y:S01]  /*aea80*/  LOP3.LUT R0, R0, 0x7, RZ, 0xc0, !PT ;  /* 0x0000000700007812 */ /* 0x001fe200078ec0ff */
[----:B--2---:R-:W-:-:S15]  /*aea90*/  IMAD.MOV.U32 R2, RZ, RZ, R18 ;  /* 0x000000ffff027224 */ /* 0x004fde00078e0012 */
[----:B------:R-:W-:-:S06]  /*aeaa0*/  NOP ;  /* 0x0000000000007918 */ /* 0x000fcc0000000000 */
[----:B------:R-:W-:Y:S04]  /*aeab0*/  STL.64 [R1+0x7d0], R12 ;  /* 0x0007d00c01007387 */ /* 0x000fe80000100a00 */
[----:B------:R0:W-:Y:S04]  /*aeac0*/  STL.64 [R1+0x7d8], R14 ;  /* 0x0007d80e01007387 */ /* 0x0001e80000100a00 */
[----:B0-----:R-:W2:Y:S04]  /*aead0*/  LDL.LU.64 R14, [R1+0x57c0] ;  /* 0x0057c000010e7983 */ /* 0x001ea80000300a00 */
[----:B------:R-:W-:Y:S04]  /*aeae0*/  STL.64 [R1+0x54f0], R6 ;  /* 0x0054f00601007387 */ /* 0x000fe80000100a00 */
[----:B------:R0:W-:Y:S01]  /*aeaf0*/  STL.64 [R1+0x54e8], R4 ;  /* 0x0054e80401007387 */ /* 0x0001e20000100a00 */
[----:B------:R-:W-:-:S02]  /*aeb00*/  IMAD R12, R0, 0x90, RZ ;  /* 0x00000090000c7824 */ /* 0x000fc400078e02ff */
[----:B------:R-:W-:Y:S01]  /*aeb10*/  IMAD.MOV.U32 R0, RZ, RZ, R19 ;  /* 0x000000ffff007224 */ /* 0x000fe200078e0013 */
        /* <DEDUP_REMOVED lines=10> */
[----:B------:R-:W2:Y:S04]  /*aebc0*/  LDL.LU.64 R18, [R1+0x57a8] ;  /* 0x0057a80001127983 */ /* 0x000ea80000300a00 */
[----:B------:R-:W2:Y:S01]  /*aebd0*/  LDL.LU.64 R16, [R1+0x57a0] ;  /* 0x0057a00001107983 */ /* 0x000ea20000300a00 */
[----:B------:R-:W0:Y:S02]  /*aebe0*/  S2R R25, SR_TID.X ;  /* 0x0000000000197919 */ /* 0x000e240000002100 */
[----:B0-----:R-:W-:-:S02]  /*aebf0*/  IMAD.SHL.U32 R13, R25, 0x40, RZ ;  /* 0x00000040190d7824 */ /* 0x001fc400078e00ff */
[----:B------:R-:W-:-:S05]  /*aec00*/  IMAD.SHL.U32 R25, R25, 0x2, RZ ;  /* 0x0000000219197824 */ /* 0x000fca00078e00ff */
[----:B------:R-:W-:-:S04]  /*aec10*/  LOP3.LUT R25, R12, 0x10, R25, 0x78, !PT ;  /* 0x000000100c197812 */ /* 0x000fc800078e7819 */
[----:B------:R-:W-:Y:S01]  /*aec20*/  LOP3.LUT R25, R25, 0x400, R13, 0xf8, !PT ;  /* 0x0000040019197812 */ /* 0x000fe200078ef80d */
[----:B--2---:R-:W-:Y:S01]  /*aec30*/  HMMA.16816.F32 R20, R20, R14, R16 ;  /* 0x0000000e1414723c */ /* 0x004fe20000001810 */
[----:B------:R-:W4:Y:S04]  /*aec40*/  LDL.LU.64 R18, [R1+0x5798] ;  /* 0x0057980001127983 */ /* 0x000f280000300a00 */
[----:B------:R-:W4:Y:S04]  /*aec50*/  LDL.LU.64 R14, [R1+0x5790] ;  /* 0x00579000010e7983 */ /* 0x000f280000300a00 */
[----:B------:R-:W4:-:S14]  /*aec60*/  LDL.LU.64 R12, [R1+0x5788] ;  /* 0x00578800010c7983 */ /* 0x000f1c0000300a00 */
[----:B------:R-:W-:Y:S04]  /*aec70*/  STL.64 [R1+0x7b0], R20 ;  /* 0x0007b01401007387 */ /* 0x000fe80000100a00 */
[----:B------:R0:W-:Y:S04]  /*aec80*/  STL.64 [R1+0x7b8], R22 ;  /* 0x0007b81601007387 */ /* 0x0001e80000100a00 */
[----:B0-----:R-:W2:Y:S04]  /*aec90*/  LDL R22, [R1+0x198] ;  /* 0x0001980001167983 */ /* 0x001ea80000100800 */
[----:B------:R-:W2:Y:S01]  /*aeca0*/  LDL R23, [R1+0x19c] ;  /* 0x00019c0001177983 */ /* 0x000ea20000100800 */
[----:B----4-:R-:W-:Y:S03]  /*aecb0*/  HMMA.16816.F32 R16, R12, R18, R8 ;  /* 0x000000120c10723c */ /* 0x010fe60000001808 */
[----:B------:R-:W4:-:S15]  /*aecc0*/  LDL.LU.64 R8, [R1+0x5780] ;  /* 0x0057800001087983 */ /* 0x000f1e0000300a00 */
[----:B------:R-:W-:-:S05]  /*aecd0*/  NOP ;  /* 0x0000000000007918 */ /* 0x000fca0000000000 */
[----:B------:R-:W-:Y:S04]  /*aece0*/  STL.64 [R1+0x7a0], R16 ;  /* 0x0007a01001007387 */ /* 0x000fe80000100a00 */
[----:B------:R0:W-:Y:S04]  /*aecf0*/  STL.64 [R1+0x7a8], R18 ;  /* 0x0007a81201007387 */ /* 0x0001e80000100a00 */
[----:B0-----:R-:W2:Y:S04]  /*aed00*/  LDL.LU.64 R18, [R1+0x5778] ;  /* 0x0057780001127983 */ /* 0x001ea80000300a00 */
[----:B------:R-:W2:Y:S01]  /*aed10*/  LDL.LU.64 R16, [R1+0x5770] ;  /* 0x0057700001107983 */ /* 0x000ea20000300a00 */
[----:B------:R-:W-:Y:S01]  /*aed20*/  LOP3.LUT R25, R25, 0x40, RZ, 0x3c, !PT ;  /* 0x0000004019197812 */ /* 0x000fe200078e3cff */
[----:B--2---:R-:W-:Y:S02]  /*aed30*/  HMMA.16816.F32 R20, R12, R22, R16 ;  /* 0x000000160c14723c */ /* 0x004fe40000001810 */
[----:B------:R-:W2:Y:S04]  /*aed40*/  LDL.LU.64 R18, [R1+0x5768] ;  /* 0x0057680001127983 */ /* 0x000ea80000300a00 */
[----:B------:R-:W2:-:S15]  /*aed50*/  LDL.LU.64 R16, [R1+0x5760] ;  /* 0x0057600001107983 */ /* 0x000e9e0000300a00 */
[----:B------:R-:W-:-:S02]  /*aed60*/  NOP ;  /* 0x0000000000007918 */ /* 0x000fc40000000000 */
[----:B------:R-:W-:Y:S04]  /*aed70*/  STL.64 [R1+0x3e0], R20 ;  /* 0x0003e01401007387 */ /* 0x000fe80000100a00 */
[----:B------:R-:W-:Y:S04]  /*aed80*/  STL.64 [R1+0x3e8], R22 ;  /* 0x0003e81601007387 */ /* 0x000fe80000100a00 */
[----:B------:R-:W0:Y:S04]  /*aed90*/  LDSM.16.MT88.4 R20, [R25+UR4+0x22800] ;  /* 0x022800041914783b */ /* 0x000e280008004200 */
[----:B0-----:R0:W-:Y:S04]  /*aeda0*/  STL.64 [R1+0x54c0], R22 ;  /* 0x0054c01601007387 */ /* 0x0011e80000100a00 */
[----:B------:R-:W-:Y:S04]  /*aedb0*/  STL.64 [R1+0x54b8], R20 ;  /* 0x0054b81401007387 */ /* 0x000fe80000100a00 */
[----:B0-----:R-:W3:Y:S04]  /*aedc0*/  LDL R22, [R1+0xd8] ;  /* 0x0000d80001167983 */ /* 0x001ee80000100800 */
[----:B------:R-:W3:Y:S01]  /*aedd0*/  LDL R23, [R1+0xdc] ;  /* 0x0000dc0001177983 */ /* 0x000ee20000100800 */
        /* <DEDUP_REMOVED lines=71> */
[----:B------:R-:W3:Y:S04]  /*af250*/  LDL.LU.64 R18, [R1+0x5668] ;  /* 0x0056680001127983 */ /* 0x000ee80000300a00 */
[----:B------:R-:W3:-:S15]  /*af260*/  LDL.LU.64 R16, [R1+0x5660] ;  /* 0x0056600001107983 */ /* 0x000ede0000300a00 */
[----:B------:R-:W-:-:S02]  /*af270*/  NOP ;  /* 0x0000000000007918 */ /* 0x000fc40000000000 */
[----:B------:R-:W-:Y:S04]  /*af280*/  STL.64 [R1+0x710], R24 ;  /* 0x0007101801007387 */ /* 0x000fe80000100a00 */
[----:B------:R0:W-:Y:S04]  /*af290*/  STL.64 [R1+0x718], R26 ;  /* 0x0007181a01007387 */ /* 0x0001e80000100a00 */
[----:B0-----:R-:W2:Y:S01]  /*af2a0*/  LDL.LU.64 R26, [R1+0x5658] ;  /* 0x00565800011a7983 */ /* 0x001ea20000300a00 */
[C---:B---3--:R-:W-:Y:S03]  /*af2b0*/  HMMA.16816.F32 R20, R12.reuse, R22, R16 ;  /* 0x000000160c14723c */ /* 0x048fe60000001810 */
[----:B------:R-:W3:Y:S04]  /*af2c0*/  LDL.LU.64 R18, [R1+0x5650] ;  /* 0x0056500001127983 */ /* 0x000ee80000300a00 */
[----:B------:R-:W3:Y:S01]  /*af2d0*/  LDL.LU.64 R16, [R1+0x5648] ;  /* 0x0056480001107983 */ /* 0x000ee20000300a00 */
[----:B--2---:R-:W-:-:S15]  /*af2e0*/  HMMA.16816.F32 R4, R12, R26, R4 ;  /* 0x0000001a0c04723c */ /* 0x004fde0000001804 */
[----:B------:R-:W-:Y:S04]  /*af2f0*/  STL.64 [R1+0x700], R20 ;  /* 0x0007001401007387 */ /* 0x000fe80000100a00 */
[----:B------:R-:W-:Y:S01]  /*af300*/  STL.64 [R1+0x708], R22 ;  /* 0x0007081601007387 */ /* 0x000fe20000100a00 */
[----:B----4-:R-:W-:Y:S02]  /*af310*/  IMAD.MOV.U32 R26, RZ, RZ, R9 ;  /* 0x000000ffff1a7224 */ /* 0x010fe400078e0009 */
[----:B------:R-:W-:Y:S01]  /*af320*/  IMAD.MOV.U32 R27, RZ, RZ, R8 ;  /* 0x000000ffff1b7224 */ /* 0x000fe200078e0008 */
[----:B------:R-:W-:Y:S04]  /*af330*/  STL.64 [R1+0x6f0], R4 ;  /* 0x0006f00401007387 */ /* 0x000fe80000100a00 */
[----:B------:R-:W-:Y:S04]  /*af340*/  STL.64 [R1+0x6f8], R6 ;  /* 0x0006f80601007387 */ /* 0x000fe80000100a00 */
[----:B------:R3:W-:Y:S04]  /*af350*/  STL.64 [R1+0x5510], R26 ;  /* 0x0055101a01007387 */ /* 0x0007e80000100a00 */
        /* <DEDUP_REMOVED lines=78> */
[----:B------:R4:W-:Y:S02]  /*af840*/  STL.64 [R1+0x55d0], R26 ;  /* 0x0055d01a01007387 */ /* 0x0009e40000100a00 */
[----:B----4-:R-:W-:Y:S02]  /*af850*/  IMAD.MOV.U32 R26, RZ, RZ, R28 ;  /* 0x000000ffff1a7224 */ /* 0x010fe400078e001c */
[----:B------:R-:W-:-:S05]  /*af860*/  IMAD.MOV.U32 R27, RZ, RZ, R19 ;  /* 0x000000ffff1b7224 */ /* 0x000fca00078e0013 */
        /* <DEDUP_REMOVED lines=9> */
[----:B------:R0:W-:Y:S04]  /*af900*/  STL.64 [R1+0x5600], R26 ;  /* 0x0056001a01007387 */ /* 0x0001e80000100a00 */
[----:B------:R-:W4:Y:S04]  /*af910*/  LDL.LU R24, [R1+0x6c0] ;  /* 0x0006c00001187983 */ /* 0x000f280000300800 */
[----:B------:R-:W4:Y:S04]  /*af920*/  LDL.LU R25, [R1+0x6c4] ;  /* 0x0006c40001197983 */ /* 0x000f280000300800 */
[----:B0-----:R-:W4:Y:S04]  /*af930*/  LDL.LU R26, [R1+0x6c8] ;  /* 0x0006c800011a7983 */ /* 0x001f280000300800 */
[----:B------:R-:W4:Y:S04]  /*af940*/  LDL.LU R27, [R1+0x6cc] ;  /* 0x0006cc00011b7983 */ /* 0x000f280000300800 */
        /* <DEDUP_REMOVED lines=27> */
[----:B------:R-:W4:Y:S04]  /*afb00*/  LDL.LU R18, [R1+0x5f8] ;  /* 0x0005f80001127983 */ /* 0x000f280000300800 */
[----:B------:R-:W4:Y:S04]  /*afb10*/  LDL.LU R19, [R1+0x5fc] ;  /* 0x0005fc0001137983 */ /* 0x000f280000300800 */
[----:B------:R-:W2:Y:S04]  /*afb20*/  LDL.LU.64 R26, [R1+0x5600] ;  /* 0x00560000011a7983 */ /* 0x000ea80000300a00 */
[----:B------:R0:W-:Y:S04]  /*afb30*/  STL.64 [R1+0x6e0], R20 ;  /* 0x0006e01401007387 */ /* 0x0001e80000100a00 */
[----:B------:R1:W-:Y:S04]  /*afb40*/  STL.64 [R1+0x6e8], R22 ;  /* 0x0006e81601007387 */ /* 0x0003e80000100a00 */
[----:B0-----:R-:W3:Y:S04]  /*afb50*/  LDL.LU R20, [R1+0x5e0] ;  /* 0x0005e00001147983 */ /* 0x001ee80000300800 */
[----:B------:R-:W3:Y:S04]  /*afb60*/  LDL.LU R21, [R1+0x5e4] ;  /* 0x0005e40001157983 */ /* 0x000ee80000300800 */
[----:B-1----:R-:W4:Y:S04]  /*afb70*/  LDL.LU R22, [R1+0x5e8] ;  /* 0x0005e80001167983 */ /* 0x002f280000300800 */
[----:B------:R-:W4:Y:S01]  /*afb80*/  LDL.LU R23, [R1+0x5ec] ;  /* 0x0005ec0001177983 */ /* 0x000f220000300800 */
[----:B--2---:R-:W-:Y:S03]  /*afb90*/  HMMA.16816.F32 R24, R12, R26, R8 ;  /* 0x0000001a0c18723c */ /* 0x004fe60000001808 */
[----:B----4-:R0:W-:Y:S04]  /*afba0*/  STL.64 [R1+0x54d0], R22 ;  /* 0x0054d01601007387 */ /* 0x0101e80000100a00 */
[----:B---3--:R1:W-:Y:S01]  /*afbb0*/  STL.64 [R1+0x54c8], R20 ;  /* 0x0054c81401007387 */ /* 0x0083e20000100a00 */
[----:B0-----:R-:W-:-:S02]  /*afbc0*/  IMAD.MOV.U32 R22, RZ, RZ, R2 ;  /* 0x000000ffff167224 */ /* 0x001fc400078e0002 */
[----:B------:R-:W-:-:S05]  /*afbd0*/  IMAD.MOV.U32 R23, RZ, RZ, R0 ;  /* 0x000000ffff177224 */ /* 0x000fca00078e0000 */
        /* <DEDUP_REMOVED lines=79> */
[----:B------:R-:W2:Y:S01]  /*b00d0*/  LDL.LU.64 R24, [R1+0x54f8] ;  /* 0x0054f80001187983 */ /* 0x000ea20000300a00 */
[----:B------:R-:W0:Y:S01]  /*b00e0*/  S2R R9, SR_TID.X ;  /* 0x0000000000097919 */ /* 0x000e220000002100 */
[----:B------:R-:W1:Y:S01]  /*b00f0*/  S2R R0, SR_TID.X ;  /* 0x0000000000007919 */ /* 0x000e620000002100 */
[----:B----4-:R-:W-:-:S15]  /*b0100*/  HMMA.16816.F32 R4, R12, R26, R4 ;  /* 0x0000001a0c04723c */ /* 0x010fde0000001804 */
[----:B------:R-:W-:-:S08]  /*b0110*/  NOP ;  /* 0x0000000000007918 */ /* 0x000fd00000000000 */
[----:B------:R-:W-:Y:S04]  /*b0120*/  STL.64 [R1+0x620], R4 ;  /* 0x0006200401007387 */ /* 0x000fe80000100a00 */
[----:B------:R4:W-:Y:S04]  /*b0130*/  STL.64 [R1+0x628], R6 ;  /* 0x0006280601007387 */ /* 0x0009e80000100a00 */
[----:B----4-:R-:W4:Y:S01]  /*b0140*/  LDL.LU.64 R6, [R1+0x54f0] ;  /* 0x0054f00001067983 */ /* 0x010f220000300a00 */
[----:B0-----:R-:W-:Y:S01]  /*b0150*/  LOP3.LUT R9, R9, 0x7, RZ, 0xc0, !PT ;  /* 0x0000000709097812 */ /* 0x001fe200078ec0ff */
[----:B---3--:R-:W-:Y:S02]  /*b0160*/  HMMA.16816.F32 R16, R12, R10, R16 ;  /* 0x0000000a0c10723c */ /* 0x008fe40000001810 */
[----:B------:R-:W3:Y:S02]  /*b0170*/  LDL.LU.64 R4, [R1+0x54e8] ;  /* 0x0054e80001047983 */ /* 0x000ee40000300a00 */
[----:B------:R-:W-:-:S02]  /*b0180*/  IMAD R28, R9, 0x90, RZ ;  /* 0x00000090091c7824 */ /* 0x000fc400078e02ff */
[C---:B-1----:R-:W-:Y:S02]  /*b0190*/  IMAD.SHL.U32 R9, R0.reuse, 0x40, RZ ;  /* 0x0000004000097824 */ /* 0x042fe400078e00ff */
[----:B------:R-:W-:-:S05]  /*b01a0*/  IMAD.SHL.U32 R0, R0, 0x2, RZ ;  /* 0x0000000200007824 */ /* 0x000fca00078e00ff */
[----:B------:R-:W-:-:S04]  /*b01b0*/  LOP3.LUT R0, R28, 0x10, R0, 0x78, !PT ;  /* 0x000000101c007812 */ /* 0x000fc800078e7800 */
[----:B------:R-:W-:Y:S01]  /*b01c0*/  LOP3.LUT R0, R0, 0x400, R9, 0xf8, !PT ;  /* 0x0000040000007812 */ /* 0x000fe200078ef809 */
[----:B------:R-:W-:Y:S04]  /*b01d0*/  STL.64 [R1+0x53b8], R26 ;  /* 0x0053b81a01007387 */ /* 0x000fe80000100a00 */
[----:B--2---:R-:W-:Y:S01]  /*b01e0*/  STL.64 [R1+0x53b0], R24 ;  /* 0x0053b01801007387 */ /* 0x004fe20000100a00 */
[----:B------:R-:W-:-:S03]  /*b01f0*/  LOP3.LUT R0, R0, 0x60, RZ, 0x3c, !PT ;  /* 0x0000006000007812 */ /* 0x000fc600078e3cff */
[----:B------:R0:W-:Y:S04]  /*b0200*/  STL.64 [R1+0x54d8], R10 ;  /* 0x0054d80a01007387 */ /* 0x0001e80000100a00 */
[----:B------:R-:W-:Y:S04]  /*b0210*/  STL.64 [R1+0x610], R16 ;  /* 0x0006101001007387 */ /* 0x000fe80000100a00 */
[----:B------:R-:W-:Y:S04]  /*b0220*/  STL.64 [R1+0x618], R18 ;  /* 0x0006181201007387 */ /* 0x000fe80000100a00 */
[----:B------:R-:W1:Y:S04]  /*b0230*/  LDSM.16.MT88.4 R16, [R0+UR4+0x22800] ;  /* 0x022800040010783b */ /* 0x000e680008004200 */
[----:B------:R-:W2:Y:S04]  /*b0240*/  LDL.LU R8, [R1+0x9a0] ;  /* 0x0009a00001087983 */ /* 0x000ea80000300800 */
[----:B------:R-:W2:Y:S04]  /*b0250*/  LDL.LU R9, [R1+0x9a4] ;  /* 0x0009a40001097983 */ /* 0x000ea80000300800 */
[----:B0-----:R-:W2:Y:S04]  /*b0260*/  LDL.LU R10, [R1+0x9a8] ;  /* 0x0009a800010a7983 */ /* 0x001ea80000300800 */
[----:B------:R-:W2:Y:S04]  /*b0270*/  LDL.LU R11, [R1+0x9ac] ;  /* 0x0009ac00010b7983 */ /* 0x000ea80000300800 */
[----:B------:R-:W2:Y:S04]  /*b0280*/  LDL.LU.64 R26, [R1+0x1a8] ;  /* 0x0001a800011a7983 */ /* 0x000ea80000300a00 */
[----:B-1----:R-:W-:Y:S04]  /*b0290*/  STL [R1+0x52b0], R16 ;  /* 0x0052b01001007387 */ /* 0x002fe80000100800 */
[----:B------:R-:W-:Y:S04]  /*b02a0*/  STL [R1+0x52ac], R17 ;  /* 0x0052ac1101007387 */ /* 0x000fe80000100800 */
[----:B------:R-:W-:Y:S04]  /*b02b0*/  STL [R1+0x52a8], R18 ;  /* 0x0052a81201007387 */ /* 0x000fe80000100800 */
[----:B------:R0:W-:Y:S04]  /*b02c0*/  STL [R1+0x52a4], R19 ;  /* 0x0052a41301007387 */ /* 0x0001e80000100800 */
[----:B0-----:R-:W2:Y:S01]  /*b02d0*/  LDL.64 R18, [R1+0x1f8] ;  /* 0x0001f80001127983 */ /* 0x001ea20000100a00 */
[----:B----4-:R-:W-:-:S15]  /*b02e0*/  HMMA.16816.F32 R20, R12, R6, R20 ;  /* 0x000000060c14723c */ /* 0x010fde0000001814 */
[----:B------:R-:W-:-:S08]  /*b02f0*/  NOP ;  /* 0x0000000000007918 */ /* 0x000fd00000000000 */
[----:B------:R-:W-:Y:S04]  /*b0300*/  STL.64 [R1+0xa30], R20 ;  /* 0x000a301401007387 */ /* 0x000fe80000100a00 */
[----:B------:R0:W-:Y:S04]  /*b0310*/  STL.64 [R1+0xa38], R22 ;  /* 0x000a381601007387 */ /* 0x0001e80000100a00 */
[----:B0-----:R-:W2:Y:S04]  /*b0320*/  LDL.LU.64 R22, [R1+0x54e0] ;  /* 0x0054e00001167983 */ /* 0x001ea80000300a00 */
[----:B------:R-:W-:Y:S04]  /*b0330*/  STL.64 [R1+0x5390], R6 ;  /* 0x0053900601007387 */ /* 0x000fe80000100a00 */
[----:B---3--:R0:W-:Y:S04]  /*b0340*/  STL.64 [R1+0x5388], R4 ;  /* 0x0053880401007387 */ /* 0x0081e80000100a00 */
[----:B0-----:R-:W3:Y:S04]  /*b0350*/  LDL.LU R4, [R1+0x5d0] ;  /* 0x0005d00001047983 */ /* 0x001ee80000300800 */
[----:B------:R-:W3:Y:S04]  /*b0360*/  LDL.LU R5, [R1+0x5d4] ;  /* 0x0005d40001057983 */ /* 0x000ee80000300800 */
[----:B------:R-:W3:Y:S04]  /*b0370*/  LDL.LU R6, [R1+0x5d8] ;  /* 0x0005d80001067983 */ /* 0x000ee80000300800 */
[----:B------:R-:W3:Y:S01]  /*b0380*/  LDL.LU R7, [R1+0x5dc] ;  /* 0x0005dc0001077983 */ /* 0x000ee20000300800 */
[----:B--2---:R-:W-:Y:S03]  /*b0390*/  HMMA.16816.F32 R20, R12, R22, R8 ;  /* 0x000000160c14723c */ /* 0x004fe60000001808 */
[----:B------:R-:W2:-:S15]  /*b03a0*/  LDL.LU.64 R10, [R1+0x54d8] ;  /* 0x0054d800010a7983 */ /* 0x000e9e0000300a00 */
[----:B------:R-:W-:-:S05]  /*b03b0*/  NOP ;  /* 0x0000000000007918 */ /* 0x000fca0000000000 */
[----:B------:R-:W-:Y:S04]  /*b03c0*/  STL.64 [R1+0xa20], R20 ;  /* 0x000a201401007387 */ /* 0x000fe80000100a00 */
[----:B------:R0:W-:Y:S04]  /*b03d0*/  STL.64 [R1+0xa28], R22 ;  /* 0x000a281601007387 */ /* 0x0001e80000100a00 */
[----:B0-----:R-:W4:Y:S04]  /*b03e0*/  LDL.LU.64 R22, [R1+0x54d0] ;  /* 0x0054d00001167983 */ /* 0x001f280000300a00 */
[----:B------:R-:W4:Y:S01]  /*b03f0*/  LDL.LU.64 R20, [R1+0x54c8] ;  /* 0x0054c80001147983 */ /* 0x000f220000300a00 */
[----:B------:R-:W-:-:S02]  /*b0400*/  IMAD.MOV.U32 R8, RZ, RZ, R18 ;  /* 0x000000ffff087224 */ /* 0x000fc400078e0012 */
[----:B------:R-:W-:Y:S01]  /*b0410*/  IMAD.MOV.U32 R9, RZ, RZ, R19 ;  /* 0x000000ffff097224 */ /* 0x000fe200078e0013 */
[----:B----4-:R-:W-:Y:S01]  /*b0420*/  HMMA.16816.F32 R12, R12, R18, R20 ;  /* 0x000000120c0c723c */ /* 0x010fe20000001814 */
[----:B------:R-:W3:Y:S04]  /*b0430*/  LDL.LU.64 R22, [R1+0x54c0] ;  /* 0x0054c00001167983 */ /* 0x000ee80000300a00 */
[----:B------:R-:W3:-:S15]  /*b0440*/  LDL.LU.64 R20, [R1+0x54b8] ;  /* 0x0054b80001147983 */ /* 0x000ede0000300a00 */
[----:B------:R-:W-:-:S03]  /*b0450*/  NOP ;  /* 0x0000000000007918 */ /* 0x000fc60000000000 */
[----:B------:R-:W-:Y:S04]  /*b0460*/  STL.64 [R1+0x600], R12 ;  /* 0x0006000c01007387 */ /* 0x000fe80000100a00 */
[----:B------:R-:W-:Y:S04]  /*b0470*/  STL.64 [R1+0x608], R14 ;  /* 0x0006080e01007387 */ /* 0x000fe80000100a00 */
[----:B------:R-:W4:Y:S04]  /*b0480*/  LDL.LU R16, [R1+0x590] ;  /* 0x0005900001107983 */ /* 0x000f280000300800 */
[----:B------:R-:W4:Y:S04]  /*b0490*/  LDL.LU R17, [R1+0x594] ;  /* 0x0005940001117983 */ /* 0x000f280000300800 */
[----:B------:R-:W2:Y:S04]  /*b04a0*/  LDL.LU R18, [R1+0x598] ;  /* 0x0005980001127983 */ /* 0x000ea80000300800 */
[----:B------:R-:W2:Y:S04]  /*b04b0*/  LDL.LU R19, [R1+0x59c] ;  /* 0x00059c0001137983 */ /* 0x000ea80000300800 */
[----:B--2---:R0:W-:Y:S04]  /*b04c0*/  STL.64 [R1+0x5490], R18 ;  /* 0x0054901201007387 */ /* 0x0041e80000100a00 */
[----:B----4-:R1:W-:Y:S04]  /*b04d0*/  STL.64 [R1+0x5488], R16 ;  /* 0x0054881001007387 */ /* 0x0103e80000100a00 */
[----:B0-----:R-:W2:Y:S01]  /*b04e0*/  LDL.LU.64 R18, [R1+0x178] ;  /* 0x0001780001127983 */ /* 0x001ea20000300a00 */
[----:B---3--:R-:W-:Y:S03]  /*b04f0*/  HMMA.16816.F32 R4, R20, R26, R4 ;  /* 0x0000001a1404723c */ /* 0x008fe60000001804 */
[----:B--2---:R0:W-:Y:S04]  /*b0500*/  STL.64 [R1+0x54a0], R18 ;  /* 0x0054a01201007387 */ /* 0x0041e80000100a00 */
[----:B-1----:R-:W2:Y:S04]  /*b0510*/  LDL.LU R16, [R1+0x5b0] ;  /* 0x0005b00001107983 */ /* 0x002ea80000300800 */
[----:B------:R-:W2:Y:S04]  /*b0520*/  LDL.LU R17, [R1+0x5b4] ;  /* 0x0005b40001117983 */ /* 0x000ea80000300800 */
[----:B0-----:R-:W3:Y:S04]  /*b0530*/  LDL.LU R18, [R1+0x5b8] ;  /* 0x0005b80001127983 */ /* 0x001ee80000300800 */
[----:B------:R-:W3:Y:S04]  /*b0540*/  LDL.LU R19, [R1+0x5bc] ;  /* 0x0005bc0001137983 */ /* 0x000ee80000300800 */
        /* <DEDUP_REMOVED lines=9> */
[----:B------:R0:W-:Y:S04]  /*b05e0*/  STL.64 [R1+0x5f0], R4 ;  /* 0x0005f00401007387 */ /* 0x0001e80000100a00 */
[----:B------:R1:W-:Y:S04]  /*b05f0*/  STL.64 [R1+0x5f8], R6 ;  /* 0x0005f80601007387 */ /* 0x0003e80000100a00 */
[----:B0-----:R-:W4:Y:S04]  /*b0600*/  LDL.LU R4, [R1+0x570] ;  /* 0x0005700001047983 */ /* 0x001f280000300800 */
[----:B------:R-:W4:Y:S04]  /*b0610*/  LDL.LU R5, [R1+0x574] ;  /* 0x0005740001057983 */ /* 0x000f280000300800 */
[----:B-1----:R-:W2:Y:S04]  /*b0620*/  LDL.LU R6, [R1+0x578] ;  /* 0x0005780001067983 */ /* 0x002ea80000300800 */
[----:B------:R-:W2:Y:S04]  /*b0630*/  LDL.LU R7, [R1+0x57c] ;  /* 0x00057c0001077983 */ /* 0x000ea80000300800 */
[----:B--2---:R0:W-:Y:S04]  /*b0640*/  STL.64 [R1+0x5480], R6 ;  /* 0x0054800601007387 */ /* 0x0041e80000100a00 */
[----:B----4-:R1:W-:Y:S04]  /*b0650*/  STL.64 [R1+0x5478], R4 ;  /* 0x0054780401007387 */ /* 0x0103e80000100a00 */
[----:B0-----:R-:W2:Y:S01]  /*b0660*/  LDL.LU.64 R6, [R1+0x168] ;  /* 0x0001680001067983 */ /* 0x001ea20000300a00 */
[----:B------:R-:W-:-:S02]  /*b0670*/  IMAD.MOV.U32 R13, RZ, RZ, R27 ;  /* 0x000000ffff0d7224 */ /* 0x000fc400078e001b */
[----:B------:R-:W-:Y:S01]  /*b0680*/  IMAD.MOV.U32 R14, RZ, RZ, R26 ;  /* 0x000000ffff0e7224 */ /* 0x000fe200078e001a */
[----:B--2---:R0:W-:Y:S04]  /*b0690*/  STL.64 [R1+0x5498], R6 ;  /* 0x0054980601007387 */ /* 0x0041e80000100a00 */
[----:B-1----:R-:W2:Y:S04]  /*b06a0*/  LDL.LU R4, [R1+0x5a0] ;  /* 0x0005a00001047983 */ /* 0x002ea80000300800 */
[----:B------:R-:W2:Y:S04]  /*b06b0*/  LDL.LU R5, [R1+0x5a4] ;  /* 0x0005a40001057983 */ /* 0x000ea80000300800 */
[----:B0-----:R-:W2:Y:S04]  /*b06c0*/  LDL.LU R6, [R1+0x5a8] ;  /* 0x0005a80001067983 */ /* 0x001ea80000300800 */
[----:B------:R-:W2:Y:S04]  /*b06d0*/  LDL.LU R7, [R1+0x5ac] ;  /* 0x0005ac0001077983 */ /* 0x000ea80000300800 */
[----:B------:R-:W4:Y:S04]  /*b06e0*/  LDL.LU.64 R26, [R1+0x148] ;  /* 0x00014800011a7983 */ /* 0x000f280000300a00 */
[----:B------:R-:W-:Y:S04]  /*b06f0*/  STL [R1+0x52b8], R13 ;  /* 0x0052b80d01007387 */ /* 0x000fe80000100800 */
[----:B------:R0:W-:Y:S04]  /*b0700*/  STL [R1+0x52b4], R14 ;  /* 0x0052b40e01007387 */ /* 0x0001e80000100800 */
[----:B0-----:R-:W3:Y:S02]  /*b0710*/  LDL.LU.64 R14, [R1+0x198] ;  /* 0x00019800010e7983 */ /* 0x001ee40000300a00 */
[----:B---3--:R-:W-:-:S15]  /*b0720*/  HMMA.16816.F32 R16, R20, R14, R16 ;  /* 0x0000000e1410723c */ /* 0x008fde0000001810 */
[----:B------:R-:W-:-:S08]  /*b0730*/  NOP ;  /* 0x0000000000007918 */ /* 0x000fd00000000000 */
[----:B------:R-:W-:Y:S04]  /*b0740*/  STL.64 [R1+0x5e0], R16 ;  /* 0x0005e01001007387 */ /* 0x000fe80000100a00 */
[----:B------:R0:W-:Y:S04]  /*b0750*/  STL.64 [R1+0x5e8], R18 ;  /* 0x0005e81201007387 */ /* 0x0001e80000100a00 */
[----:B0-----:R-:W3:Y:S04]  /*b0760*/  LDL.LU.64 R18, [R1+0x54b0] ;  /* 0x0054b00001127983 */ /* 0x001ee80000300a00 */
[----:B------:R-:W3:Y:S01]  /*b0770*/  LDL.LU.64 R16, [R1+0x54a8] ;  /* 0x0054a80001107983 */ /* 0x000ee20000300a00 */
[----:B------:R-:W-:-:S03]  /*b0780*/  IMAD.MOV.U32 R29, RZ, RZ, R14 ;  /* 0x000000ffff1d7224 */ /* 0x000fc600078e000e */
[----:B------:R0:W-:Y:S04]  /*b0790*/  STL [R1+0x52c0], R15 ;  /* 0x0052c00f01007387 */ /* 0x0001e80000100800 */
[----:B0-----:R-:W4:Y:S04]  /*b07a0*/  LDL.LU.64 R14, [R1+0x158] ;  /* 0x00015800010e7983 */ /* 0x001f280000300a00 */
[----:B------:R-:W-:Y:S01]  /*b07b0*/  STL [R1+0x52bc], R29 ;  /* 0x0052bc1d01007387 */ /* 0x000fe20000100800 */
[----:B------:R-:W-:Y:S02]  /*b07c0*/  IMAD.MOV.U32 R28, RZ, RZ, R10 ;  /* 0x000000ffff1c7224 */ /* 0x000fe400078e000a */
[----:B------:R-:W-:Y:S01]  /*b07d0*/  IMAD.MOV.U32 R0, RZ, RZ, R11 ;  /* 0x000000ffff007224 */ /* 0x000fe200078e000b */
[----:B---3--:R-:W-:-:S15]  /*b07e0*/  HMMA.16816.F32 R16, R20, R10, R16 ;  /* 0x0000000a1410723c */ /* 0x008fde0000001810 */
[----:B------:R-:W-:-:S08]  /*b07f0*/  NOP ;  /* 0x0000000000007918 */ /* 0x000fd00000000000 */
[----:B------:R-:W-:Y:S04]  /*b0800*/  STL.64 [R1+0x5d0], R16 ;  /* 0x0005d01001007387 */ /* 0x000fe80000100a00 */
[----:B------:R0:W-:Y:S04]  /*b0810*/  STL.64 [R1+0x5d8], R18 ;  /* 0x0005d81201007387 */ /* 0x0001e80000100a00 */
[----:B0-----:R-:W2:Y:S04]  /*b0820*/  LDL.LU.64 R18, [R1+0x54a0] ;  /* 0x0054a00001127983 */ /* 0x001ea80000300a00 */
[----:B------:R-:W3:Y:S01]  /*b0830*/  LDL.LU.64 R10, [R1+0x128] ;  /* 0x00012800010a7983 */ /* 0x000ee20000300a00 */
[C---:B--2---:R-:W-:Y:S03]  /*b0840*/  HMMA.16816.F32 R4, R20.reuse, R18, R4 ;  /* 0x000000121404723c */ /* 0x044fe60000001804 */
[----:B---3--:R0:W-:Y:S03]  /*b0850*/  STL.64 [R1+0x5470], R10 ;  /* 0x0054700a01007387 */ /* 0x0081e60000100a00 */
[----:B------:R-:W-:Y:S01]  /*b0860*/  IMAD.MOV.U32 R2, RZ, RZ, R18 ;  /* 0x000000ffff027224 */ /* 0x000fe200078e0012 */
[----:B------:R-:W-:Y:S01]  /*b0870*/  MOV R3, R19 ;  /* 0x0000001300037202 */ /* 0x000fe20000000f00 */
[----:B0-----:R-:W2:Y:S04]  /*b0880*/  LDL.LU.64 R10, [R1+0x138] ;  /* 0x00013800010a7983 */ /* 0x001ea80000300a00 */
[----:B------:R-:W-:Y:S04]  /*b0890*/  STL [R1+0x52c8], R0 ;  /* 0x0052c80001007387 */ /* 0x000fe80000100800 */
[----:B------:R-:W-:Y:S07]  /*b08a0*/  STL [R1+0x52c4], R28 ;  /* 0x0052c41c01007387 */ /* 0x000fee0000100800 */
        /* <DEDUP_REMOVED lines=15> */
[----:B------:R-:W-:Y:S04]  /*b09a0*/  STL [R1+0x52d8], R19 ;  /* 0x0052d81301007387 */ /* 0x000fe80000100800 */
[----:B------:R0:W-:Y:S04]  /*b09b0*/  STL [R1+0x52d4], R18 ;  /* 0x0052d41201007387 */ /* 0x0001e80000100800 */
[----:B------:R-:W2:Y:S04]  /*b09c0*/  LDL.LU R16, [R1+0x580] ;  /* 0x0005800001107983 */ /* 0x000ea80000300800 */
[----:B------:R-:W2:Y:S04]  /*b09d0*/  LDL.LU R17, [R1+0x584] ;  /* 0x0005840001117983 */ /* 0x000ea80000300800 */
[----:B0-----:R-:W2:Y:S04]  /*b09e0*/  LDL.LU R18, [R1+0x588] ;  /* 0x0005880001127983 */ /* 0x001ea80000300800 */
[----:B------:R-:W2:Y:S01]  /*b09f0*/  LDL.LU R19, [R1+0x58c] ;  /* 0x00058c0001137983 */ /* 0x000ea20000300800 */
[----:B----4-:R-:W-:Y:S01]  /*b0a00*/  IMAD.MOV.U32 R13, RZ, RZ, R26 ;  /* 0x000000ffff0d7224 */ /* 0x010fe200078e001a */
[C---:B---3--:R-:W-:Y:S06]  /*b0a10*/  HMMA.16816.F32 R4, R20.reuse, R26, R4 ;  /* 0x0000001a1404723c */ /* 0x048fec0000001804 */
[----:B--2---:R-:W-:-:S15]  /*b0a20*/  HMMA.16816.F32 R16, R20, R14, R16 ;  /* 0x0000000e1410723c */ /* 0x004fde0000001810 */
[----:B------:R-:W-:-:S08]  /*b0a30*/  NOP ;  /* 0x0000000000007918 */ /* 0x000fd00000000000 */
[----:B------:R0:W-:Y:S04]  /*b0a40*/  STL.64 [R1+0x5a0], R16 ;  /* 0x0005a01001007387 */ /* 0x0001e80000100a00 */
[----:B------:R-:W-:Y:S01]  /*b0a50*/  STL.64 [R1+0x5a8], R18 ;  /* 0x0005a81201007387 */ /* 0x000fe20000100a00 */
[----:B0-----:R-:W-:Y:S02]  /*b0a60*/  IMAD.MOV.U32 R17, RZ, RZ, R15 ;  /* 0x000000ffff117224 */ /* 0x001fe400078e000f */
[----:B------:R-:W-:-:S03]  /*b0a70*/  IMAD.MOV.U32 R16, RZ, RZ, R14 ;  /* 0x000000ffff107224 */ /* 0x000fc600078e000e */
[----:B------:R-:W-:Y:S04]  /*b0a80*/  STL [R1+0x52e0], R17 ;  /* 0x0052e01101007387 */ /* 0x000fe80000100800 */
[----:B------:R0:W-:Y:S01]  /*b0a90*/  STL [R1+0x52dc], R16 ;  /* 0x0052dc1001007387 */ /* 0x0001e20000100800 */
[----:B------:R-:W-:-:S03]  /*b0aa0*/  IMAD.MOV.U32 R14, RZ, RZ, R27 ;  /* 0x000000ffff0e7224 */ /* 0x000fc600078e001b */
        /* <DEDUP_REMOVED lines=8> */
[----:B-1----:R-:W3:Y:S04]  /*b0b30*/  LDL.LU R6, [R1+0x548] ;  /* 0x0005480001067983 */ /* 0x002ee80000300800 */
[----:B------:R-:W3:Y:S04]  /*b0b40*/  LDL.LU R7, [R1+0x54c] ;  /* 0x00054c0001077983 */ /* 0x000ee80000300800 */
[----:B------:R-:W3:Y:S04]  /*b0b50*/  LDL.LU.64 R26, [R1+0x118] ;  /* 0x00011800011a7983 */ /* 0x000ee80000300a00 */
[----:B------:R-:W-:Y:S04]  /*b0b60*/  STL [R1+0x52e8], R14 ;  /* 0x0052e80e01007387 */ /* 0x000fe80000100800 */
[----:B------:R0:W-:Y:S04]  /*b0b70*/  STL [R1+0x52e4], R13 ;  /* 0x0052e40d01007387 */ /* 0x0001e80000100800 */
[----:B------:R-:W4:Y:S04]  /*b0b80*/  LDL.LU R12, [R1+0x560] ;  /* 0x00056000010c7983 */ /* 0x000f280000300800 */
[----:B0-----:R-:W4:Y:S04]  /*b0b90*/  LDL.LU R13, [R1+0x564] ;  /* 0x00056400010d7983 */ /* 0x001f280000300800 */
[----:B------:R-:W4:Y:S04]  /*b0ba0*/  LDL.LU R14, [R1+0x568] ;  /* 0x00056800010e7983 */ /* 0x000f280000300800 */
[----:B------:R-:W4:Y:S01]  /*b0bb0*/  LDL.LU R15, [R1+0x56c] ;  /* 0x00056c00010f7983 */ /* 0x000f220000300800 */
[----:B------:R-:W-:Y:S01]  /*b0bc0*/  IMAD.MOV.U32 R29, RZ, RZ, R11 ;  /* 0x000000ffff1d7224 */ /* 0x000fe200078e000b */
[----:B----4-:R-:W-:-:S15]  /*b0bd0*/  HMMA.16816.F32 R12, R20, R10, R12 ;  /* 0x0000000a140c723c */ /* 0x010fde000000180c */
[----:B------:R-:W-:-:S08]  /*b0be0*/  NOP ;  /* 0x0000000000007918 */ /* 0x000fd00000000000 */
[----:B------:R-:W-:Y:S04]  /*b0bf0*/  STL.64 [R1+0x580], R12 ;  /* 0x0005800c01007387 */ /* 0x000fe80000100a00 */
[----:B------:R0:W-:Y:S02]  /*b0c00*/  STL.64 [R1+0x588], R14 ;  /* 0x0005880e01007387 */ /* 0x0001e40000100a00 */
[----:B0-----:R-:W-:Y:S02]  /*b0c10*/  IMAD.MOV.U32 R15, RZ, RZ, R10 ;  /* 0x000000ffff0f7224 */ /* 0x001fe400078e000a */
[----:B------:R-:W2:Y:S04]  /*b0c20*/  LDL.LU.64 R10, [R1+0x5470] ;  /* 0x00547000010a7983 */ /* 0x000ea80000300a00 */
[----:B------:R-:W-:Y:S04]  /*b0c30*/  STL [R1+0x52f0], R29 ;  /* 0x0052f01d01007387 */ /* 0x000fe80000100800 */
[----:B------:R2:W-:Y:S02]  /*b0c40*/  STL [R1+0x52ec], R15 ;  /* 0x0052ec0f01007387 */ /* 0x0005e40000100800 */
[----:B--2---:R-:W-:-:S15]  /*b0c50*/  HMMA.16816.F32 R12, R20, R10, R16 ;  /* 0x0000000a140c723c */ /* 0x004fde0000001810 */
[----:B------:R-:W-:-:S08]  /*b0c60*/  NOP ;  /* 0x0000000000007918 */ /* 0x000fd00000000000 */
[----:B------:R0:W-:Y:S04]  /*b0c70*/  STL.64 [R1+0x570], R12 ;  /* 0x0005700c01007387 */ /* 0x0001e80000100a00 */
[----:B------:R1:W-:Y:S04]  /*b0c80*/  STL.64 [R1+0x578], R14 ;  /* 0x0005780e01007387 */ /* 0x0003e80000100a00 */
[----:B------:R-:W2:Y:S04]  /*b0c90*/  LDL.LU R16, [R1+0x530] ;  /* 0x0005300001107983 */ /* 0x000ea80000300800 */
[----:B------:R-:W2:Y:S04]  /*b0ca0*/  LDL.LU R17, [R1+0x534] ;  /* 0x0005340001117983 */ /* 0x000ea80000300800 */
[----:B------:R-:W2:Y:S04]  /*b0cb0*/  LDL.LU R18, [R1+0x538] ;  /* 0x0005380001127983 */ /* 0x000ea80000300800 */
[----:B------:R-:W2:Y:S04]  /*b0cc0*/  LDL.LU R19, [R1+0x53c] ;  /* 0x00053c0001137983 */ /* 0x000ea80000300800 */
[----:B0-----:R-:W4:Y:S04]  /*b0cd0*/  LDL.LU R12, [R1+0x510] ;  /* 0x00051000010c7983 */ /* 0x001f280000300800 */
[----:B------:R-:W4:Y:S04]  /*b0ce0*/  LDL.LU R13, [R1+0x514] ;  /* 0x00051400010d7983 */ /* 0x000f280000300800 */
[----:B-1----:R-:W3:Y:S04]  /*b0cf0*/  LDL.LU R14, [R1+0x518] ;  /* 0x00051800010e7983 */ /* 0x002ee80000300800 */
[----:B------:R-:W3:Y:S04]  /*b0d00*/  LDL.LU R15, [R1+0x51c] ;  /* 0x00051c00010f7983 */ /* 0x000ee80000300800 */
[----:B---3--:R0:W-:Y:S04]  /*b0d10*/  STL.64 [R1+0x5460], R14 ;  /* 0x0054600e01007387 */ /* 0x0081e80000100a00 */
[----:B----4-:R-:W-:Y:S04]  /*b0d20*/  STL.64 [R1+0x5458], R12 ;  /* 0x0054580c01007387 */ /* 0x010fe80000100a00 */
[----:B0-----:R-:W3:Y:S01]  /*b0d30*/  LDL.LU.64 R14, [R1+0xf8] ;  /* 0x0000f800010e7983 */ /* 0x001ee20000300a00 */
[----:B------:R-:W-:-:S02]  /*b0d40*/  IMAD.MOV.U32 R0, RZ, RZ, R10 ;  /* 0x000000ffff007224 */ /* 0x000fc400078e000a */
[----:B------:R-:W-:Y:S01]  /*b0d50*/  IMAD.MOV.U32 R28, RZ, RZ, R11 ;  /* 0x000000ffff1c7224 */ /* 0x000fe200078e000b */
[----:B---3--:R0:W-:Y:S04]  /*b0d60*/  STL.64 [R1+0x5468], R14 ;  /* 0x0054680e01007387 */ /* 0x0081e80000100a00 */
[----:B0-----:R-:W2:Y:S04]  /*b0d70*/  LDL.LU.64 R14, [R1+0x108] ;  /* 0x00010800010e7983 */ /* 0x001ea80000300a00 */
[----:B------:R-:W3:Y:S01]  /*b0d80*/  LDL.LU.64 R10, [R1+0xc8] ;  /* 0x0000c800010a7983 */ /* 0x000ee20000300a00 */
[C---:B------:R-:W-:Y:S03]  /*b0d90*/  HMMA.16816.F32 R4, R20.reuse, R26, R4 ;  /* 0x0000001a1404723c */ /* 0x040fe60000001804 */
[----:B---3--:R0:W-:Y:S04]  /*b0da0*/  STL.64 [R1+0x5440], R10 ;  /* 0x0054400a01007387 */ /* 0x0081e80000100a00 */
[----:B------:R-:W3:Y:S04]  /*b0db0*/  LDL.LU R8, [R1+0x500] ;  /* 0x0005000001087983 */ /* 0x000ee80000300800 */
[----:B------:R-:W3:Y:S04]  /*b0dc0*/  LDL.LU R9, [R1+0x504] ;  /* 0x0005040001097983 */ /* 0x000ee80000300800 */
[----:B0-----:R-:W4:Y:S04]  /*b0dd0*/  LDL.LU R10, [R1+0x508] ;  /* 0x00050800010a7983 */ /* 0x001f280000300800 */
[----:B------:R-:W4:Y:S01]  /*b0de0*/  LDL.LU R11, [R1+0x50c] ;  /* 0x00050c00010b7983 */ /* 0x000f220000300800 */
[----:B--2---:R-:W-:Y:S01]  /*b0df0*/  HMMA.16816.F32 R16, R20, R14, R16 ;  /* 0x0000000e1410723c */ /* 0x004fe20000001810 */
[----:B------:R-:W-:-:S02]  /*b0e00*/  IMAD.MOV.U32 R2, RZ, RZ, R27 ;  /* 0x000000ffff027224 */ /* 0x000fc400078e001b */
[----:B------:R-:W-:Y:S01]  /*b0e10*/  IMAD.MOV.U32 R3, RZ, RZ, R26 ;  /* 0x000000ffff037224 */ /* 0x000fe200078e001a */
[----:B----4-:R0:W-:Y:S04]  /*b0e20*/  STL.64 [R1+0x5450], R10 ;  /* 0x0054500a01007387 */ /* 0x0101e80000100a00 */
[----:B---3--:R-:W-:Y:S04]  /*b0e30*/  STL.64 [R1+0x5448], R8 ;  /* 0x0054480801007387 */ /* 0x008fe80000100a00 */
[----:B0-----:R-:W2:Y:S04]  /*b0e40*/  LDL.LU.64 R10, [R1+0xe8] ;  /* 0x0000e800010a7983 */ /* 0x001ea80000300a00 */
[----:B------:R-:W-:Y:S04]  /*b0e50*/  STL [R1+0x52f8], R28 ;  /* 0x0052f81c01007387 */ /* 0x000fe80000100800 */
[----:B------:R-:W-:Y:S04]  /*b0e60*/  STL [R1+0x52f4], R0 ;  /* 0x0052f40001007387 */ /* 0x000fe80000100800 */
        /* <DEDUP_REMOVED lines=8> */
[----:B------:R-:W-:Y:S04]  /*b0ef0*/  STL [R1+0x52fc], R3 ;  /* 0x0052fc0301007387 */ /* 0x000fe80000100800 */
[----:B------:R-:W-:Y:S04]  /*b0f00*/  STL.64 [R1+0x550], R16 ;  /* 0x0005501001007387 */ /* 0x000fe80000100a00 */
[----:B------:R0:W-:Y:S02]  /*b0f10*/  STL.64 [R1+0x558], R18 ;  /* 0x0005581201007387 */ /* 0x0001e40000100a00 */
[----:B0-----:R-:W-:-:S02]  /*b0f20*/  IMAD.MOV.U32 R18, RZ, RZ, R15 ;  /* 0x000000ffff127224 */ /* 0x001fc400078e000f */
        /* <DEDUP_REMOVED lines=11> */
[----:B------:R-:W-:Y:S01]  /*b0fe0*/  STL.64 [R1+0x548], R18 ;  /* 0x0005481201007387 */ /* 0x000fe20000100a00 */
[----:B0-----:R-:W-:Y:S02]  /*b0ff0*/  IMAD.MOV.U32 R17, RZ, RZ, R14 ;  /* 0x000000ffff117224 */ /* 0x001fe400078e000e */
[----:B------:R-:W-:Y:S02]  /*b1000*/  IMAD.MOV.U32 R16, RZ, RZ, R15 ;  /* 0x000000ffff107224 */ /* 0x000fe400078e000f */
[----:B------:R-:W2:Y:S04]  /*b1010*/  LDL.LU.64 R14, [R1+0x5460] ;  /* 0x00546000010e7983 */ /* 0x000ea80000300a00 */
[----:B------:R-:W2:Y:S04]  /*b1020*/  LDL.LU.64 R12, [R1+0x5458] ;  /* 0x00545800010c7983 */ /* 0x000ea80000300a00 */
[----:B------:R0:W-:Y:S04]  /*b1030*/  STL [R1+0x5310], R16 ;  /* 0x0053101001007387 */ /* 0x0001e80000100800 */
[----:B------:R1:W-:Y:S04]  /*b1040*/  STL [R1+0x530c], R17 ;  /* 0x00530c1101007387 */ /* 0x0003e80000100800 */
[----:B0-----:R-:W4:Y:S04]  /*b1050*/  LDL.LU R16, [R1+0x4f0] ;  /* 0x0004f00001107983 */ /* 0x001f280000300800 */
[----:B-1----:R-:W4:Y:S04]  /*b1060*/  LDL.LU R17, [R1+0x4f4] ;  /* 0x0004f40001117983 */ /* 0x002f280000300800 */
        /* <DEDUP_REMOVED lines=10> */
[----:B------:R-:W-:Y:S04]  /*b1110*/  STL [R1+0x5318], R13 ;  /* 0x0053180d01007387 */ /* 0x000fe80000100800 */
[----:B------:R0:W-:Y:S04]  /*b1120*/  STL [R1+0x5314], R14 ;  /* 0x0053140e01007387 */ /* 0x0001e80000100800 */
[----:B0-----:R-:W2:Y:S02]  /*b1130*/  LDL.LU.64 R14, [R1+0xd8] ;  /* 0x0000d800010e7983 */ /* 0x001ea40000300a00 */
[----:B--2---:R-:W-:-:S15]  /*b1140*/  HMMA.16816.F32 R8, R20, R14, R8 ;  /* 0x0000000e1408723c */ /* 0x004fde0000001808 */
[----:B------:R-:W-:-:S08]  /*b1150*/  NOP ;  /* 0x0000000000007918 */ /* 0x000fd00000000000 */
[----:B------:R-:W-:Y:S04]  /*b1160*/  STL.64 [R1+0x520], R8 ;  /* 0x0005200801007387 */ /* 0x000fe80000100a00 */
[----:B------:R0:W-:Y:S04]  /*b1170*/  STL.64 [R1+0x528], R10 ;  /* 0x0005280a01007387 */ /* 0x0001e80000100a00 */
[----:B0-----:R-:W4:Y:S01]  /*b1180*/  LDL.LU.64 R10, [R1+0x5440] ;  /* 0x00544000010a7983 */ /* 0x001f220000300a00 */
[----:B------:R-:W-:-:S03]  /*b1190*/  IMAD.MOV.U32 R29, RZ, RZ, R14 ;  /* 0x000000ffff1d7224 */ /* 0x000fc600078e000e */
[----:B------:R4:W-:Y:S01]  /*b11a0*/  STL [R1+0x5320], R15 ;  /* 0x0053200f01007387 */ /* 0x0009e20000100800 */
[C---:B---3--:R-:W-:Y:S03]  /*b11b0*/  HMMA.16816.F32 R4, R20.reuse, R26, R4 ;  /* 0x0000001a1404723c */ /* 0x048fe60000001804 */
[----:B------:R-:W-:Y:S03]  /*b11c0*/  STL [R1+0x531c], R29 ;  /* 0x00531c1d01007387 */ /* 0x000fe60000100800 */
[----:B----4-:R-:W-:Y:S06]  /*b11d0*/  HMMA.16816.F32 R12, R20, R10, R16 ;  /* 0x0000000a140c723c */ /* 0x010fec0000001810 */
[----:B------:R-:W-:-:S02]  /*b11e0*/  IMAD.MOV.U32 R0, RZ, RZ, R11 ;  /* 0x000000ffff007224 */ /* 0x000fc400078e000b */
[----:B------:R-:W-:-:S15]  /*b11f0*/  IMAD.MOV.U32 R28, RZ, RZ, R10 ;  /* 0x000000ffff1c7224 */ /* 0x000fde00078e000a */
[----:B------:R0:W-:Y:S04]  /*b1200*/  STL.64 [R1+0x510], R12 ;  /* 0x0005100c01007387 */ /* 0x0001e80000100a00 */
[----:B------:R1:W-:Y:S04]  /*b1210*/  STL.64 [R1+0x518], R14 ;  /* 0x0005180e01007387 */ /* 0x0003e80000100a00 */
[----:B------:R-:W2:Y:S04]  /*b1220*/  LDL.LU R16, [R1+0x4d0] ;  /* 0x0004d00001107983 */ /* 0x000ea80000300800 */
[----:B------:R-:W2:Y:S04]  /*b1230*/  LDL.LU R17, [R1+0x4d4] ;  /* 0x0004d40001117983 */ /* 0x000ea80000300800 */
[----:B------:R-:W2:Y:S04]  /*b1240*/  LDL.LU R18, [R1+0x4d8] ;  /* 0x0004d80001127983 */ /* 0x000ea80000300800 */
[----:B------:R-:W2:Y:S04]  /*b1250*/  LDL.LU R19, [R1+0x4dc] ;  /* 0x0004dc0001137983 */ /* 0x000ea80000300800 */
[----:B------:R-:W-:Y:S04]  /*b1260*/  STL [R1+0x5328], R0 ;  /* 0x0053280001007387 */ /* 0x000fe80000100800 */
[----:B------:R-:W-:Y:S04]  /*b1270*/  STL [R1+0x5324], R28 ;  /* 0x0053241c01007387 */ /* 0x000fe80000100800 */
[----:B------:R-:W-:Y:S04]  /*b1280*/  STL.64 [R1+0x500], R4 ;  /* 0x0005000401007387 */ /* 0x000fe80000100a00 */
[----:B------:R-:W-:Y:S04]  /*b1290*/  STL.64 [R1+0x508], R6 ;  /* 0x0005080601007387 */ /* 0x000fe80000100a00 */
[----:B0-----:R-:W3:Y:S04]  /*b12a0*/  LDL.LU R12, [R1+0x4b0] ;  /* 0x0004b000010c7983 */ /* 0x001ee80000300800 */
[----:B------:R-:W3:Y:S04]  /*b12b0*/  LDL.LU R13, [R1+0x4b4] ;  /* 0x0004b400010d7983 */ /* 0x000ee80000300800 */
[----:B-1----:R-:W4:Y:S04]  /*b12c0*/  LDL.LU R14, [R1+0x4b8] ;  /* 0x0004b800010e7983 */ /* 0x002f280000300800 */
[----:B------:R-:W4:Y:S04]  /*b12d0*/  LDL.LU R15, [R1+0x4bc] ;  /* 0x0004bc00010f7983 */ /* 0x000f280000300800 */
[----:B----4-:R0:W-:Y:S04]  /*b12e0*/  STL.64 [R1+0x5430], R14 ;  /* 0x0054300e01007387 */ /* 0x0101e80000100a00 */
[----:B---3--:R-:W-:Y:S04]  /*b12f0*/  STL.64 [R1+0x5428], R12 ;  /* 0x0054280c01007387 */ /* 0x008fe80000100a00 */
[----:B0-----:R-:W3:Y:S04]  /*b1300*/  LDL.LU.64 R14, [R1+0x98] ;  /* 0x00009800010e7983 */ /* 0x001ee80000300a00 */
[----:B---3--:R0:W-:Y:S04]  /*b1310*/  STL.64 [R1+0x5438], R14 ;  /* 0x0054380e01007387 */ /* 0x0081e80000100a00 */
[----:B0-----:R-:W2:Y:S04]  /*b1320*/  LDL.LU.64 R14, [R1+0xa8] ;  /* 0x0000a800010e7983 */ /* 0x001ea80000300a00 */
[----:B------:R-:W3:Y:S04]  /*b1330*/  LDL.LU.64 R10, [R1+0x58] ;  /* 0x00005800010a7983 */ /* 0x000ee80000300a00 */
        /* <DEDUP_REMOVED lines=8> */
[----:B0-----:R-:W2:Y:S01]  /*b13c0*/  LDL.LU.64 R10, [R1+0x78] ;  /* 0x00007800010a7983 */ /* 0x001ea20000300a00 */
[----:B------:R-:W-:-:S02]  /*b13d0*/  IMAD.MOV.U32 R3, RZ, RZ, R27 ;  /* 0x000000ffff037224 */ /* 0x000fc400078e001b */
[----:B------:R-:W-:Y:S01]  /*b13e0*/  IMAD.MOV.U32 R2, RZ, RZ, R26 ;  /* 0x000000ffff027224 */ /* 0x000fe200078e001a */
[----:B--2---:R0:W-:Y:S04]  /*b13f0*/  STL.64 [R1+0x5420], R10 ;  /* 0x0054200a01007387 */ /* 0x0041e80000100a00 */
[----:B0-----:R-:W2:Y:S04]  /*b1400*/  LDL.LU.64 R10, [R1+0x88] ;  /* 0x00008800010a7983 */ /* 0x001ea80000300a00 */
[----:B------:R-:W3:Y:S04]  /*b1410*/  LDL.LU R4, [R1+0x470] ;  /* 0x0004700001047983 */ /* 0x000ee80000300800 */
[----:B------:R-:W3:Y:S04]  /*b1420*/  LDL.LU R5, [R1+0x474] ;  /* 0x0004740001057983 */ /* 0x000ee80000300800 */
[----:B------:R-:W3:Y:S04]  /*b1430*/  LDL.LU R6, [R1+0x478] ;  /* 0x0004780001067983 */ /* 0x000ee80000300800 */
        /* <DEDUP_REMOVED lines=9> */
[----:B------:R-:W-:Y:S04]  /*b14d0*/  STL [R1+0x5338], R19 ;  /* 0x0053381301007387 */ /* 0x000fe80000100800 */
[----:B------:R0:W-:Y:S04]  /*b14e0*/  STL [R1+0x5334], R18 ;  /* 0x0053341201007387 */ /* 0x0001e80000100800 */
[----:B------:R-:W4:Y:S04]  /*b14f0*/  LDL.LU R16, [R1+0x4c0] ;  /* 0x0004c00001107983 */ /* 0x000f280000300800 */
[----:B------:R-:W4:Y:S04]  /*b1500*/  LDL.LU R17, [R1+0x4c4] ;  /* 0x0004c40001117983 */ /* 0x000f280000300800 */
[----:B0-----:R-:W4:Y:S04]  /*b1510*/  LDL.LU R18, [R1+0x4c8] ;  /* 0x0004c80001127983 */ /* 0x001f280000300800 */
[----:B------:R-:W4:Y:S02]  /*b1520*/  LDL.LU R19, [R1+0x4cc] ;  /* 0x0004cc0001137983 */ /* 0x000f240000300800 */
        /* <DEDUP_REMOVED lines=8> */
[----:B------:R-:W-:Y:S04]  /*b15b0*/  STL [R1+0x5340], R17 ;  /* 0x0053401101007387 */ /* 0x000fe80000100800 */
[----:B------:R0:W-:Y:S04]  /*b15c0*/  STL [R1+0x533c], R16 ;  /* 0x00533c1001007387 */ /* 0x0001e80000100800 */
        /* <DEDUP_REMOVED lines=13> */
[----:B------:R-:W2:Y:S04]  /*b16a0*/  LDL.LU R12, [R1+0x4a0] ;  /* 0x0004a000010c7983 */ /* 0x000ea80000300800 */
[----:B0-----:R-:W2:Y:S04]  /*b16b0*/  LDL.LU R13, [R1+0x4a4] ;  /* 0x0004a400010d7983 */ /* 0x001ea80000300800 */
[----:B------:R-:W2:Y:S04]  /*b16c0*/  LDL.LU R14, [R1+0x4a8] ;  /* 0x0004a800010e7983 */ /* 0x000ea80000300800 */
[----:B------:R-:W2:Y:S02]  /*b16d0*/  LDL.LU R15, [R1+0x4ac] ;  /* 0x0004ac00010f7983 */ /* 0x000ea40000300800 */
[----:B--2---:R-:W-:Y:S06]  /*b16e0*/  HMMA.16816.F32 R12, R20, R10, R12 ;  /* 0x0000000a140c723c */ /* 0x004fec000000180c */
[----:B------:R-:W-:-:S15]  /*b16f0*/  IMAD.MOV.U32 R29, RZ, RZ, R11 ;  /* 0x000000ffff1d7224 */ /* 0x000fde00078e000b */
[----:B------:R-:W-:-:S02]  /*b1700*/  NOP ;  /* 0x0000000000007918 */ /* 0x000fc40000000000 */
[----:B------:R-:W-:Y:S04]  /*b1710*/  STL.64 [R1+0x4c0], R12 ;  /* 0x0004c00c01007387 */ /* 0x000fe80000100a00 */
[----:B------:R0:W-:Y:S02]  /*b1720*/  STL.64 [R1+0x4c8], R14 ;  /* 0x0004c80e01007387 */ /* 0x0001e40000100a00 */
[----:B0-----:R-:W-:Y:S02]  /*b1730*/  IMAD.MOV.U32 R15, RZ, RZ, R10 ;  /* 0x000000ffff0f7224 */ /* 0x001fe400078e000a */
        /* <DEDUP_REMOVED lines=10> */
[----:B------:R-:W-:Y:S02]  /*b17e0*/  IMAD.MOV.U32 R0, RZ, RZ, R14 ;  /* 0x000000ffff007224 */ /* 0x000fe400078e000e */
[----:B------:R-:W-:Y:S01]  /*b17f0*/  IMAD.MOV.U32 R28, RZ, RZ, R15 ;  /* 0x000000ffff1c7224 */ /* 0x000fe200078e000f */
[C---:B---3--:R-:W-:Y:S04]  /*b1800*/  HMMA.16816.F32 R4, R20.reuse, R26, R4 ;  /* 0x0000001a1404723c */ /* 0x048fe80000001804 */
[----:B------:R-:W-:Y:S04]  /*b1810*/  STL [R1+0x5358], R28 ;  /* 0x0053581c01007387 */ /* 0x000fe80000100800 */
[----:B------:R-:W-:Y:S01]  /*b1820*/  STL [R1+0x5354], R0 ;  /* 0x0053540001007387 */ /* 0x000fe20000100800 */
[----:B----4-:R-:W-:Y:S07]  /*b1830*/  HMMA.16816.F32 R12, R20, R10, R16 ;  /* 0x0000000a140c723c */ /* 0x010fee0000001810 */
[----:B------:R-:W-:-:S02]  /*b1840*/  IMAD.MOV.U32 R19, RZ, RZ, R26 ;  /* 0x000000ffff137224 */ /* 0x000fc400078e001a */
[----:B------:R-:W-:-:S14]  /*b1850*/  IMAD.MOV.U32 R18, RZ, RZ, R27 ;  /* 0x000000ffff127224 */ /* 0x000fdc00078e001b */
[----:B------:R-:W-:Y:S04]  /*b1860*/  STL.64 [R1+0x4a0], R12 ;  /* 0x0004a00c01007387 */ /* 0x000fe80000100a00 */
[----:B------:R-:W-:Y:S04]  /*b1870*/  STL.64 [R1+0x4a8], R14 ;  /* 0x0004a80e01007387 */ /* 0x000fe80000100a00 */
[----:B------:R-:W-:Y:S04]  /*b1880*/  STL.64 [R1+0x490], R4 ;  /* 0x0004900401007387 */ /* 0x000fe80000100a00 */
[----:B------:R-:W-:Y:S04]  /*b1890*/  STL.64 [R1+0x498], R6 ;  /* 0x0004980601007387 */ /* 0x000fe80000100a00 */
[----:B------:R0:W-:Y:S04]  /*b18a0*/  STL.64 [R1+0x5400], R18 ;  /* 0x0054001201007387 */ /* 0x0001e80000100a00 */
[----:B------:R-:W2:Y:S04]  /*b18b0*/  LDL.LU R16, [R1+0x460] ;  /* 0x0004600001107983 */ /* 0x000ea80000300800 */
        /* <DEDUP_REMOVED lines=8> */
[----:B---3--:R-:W-:Y:S04]  /*b1940*/  STL.64 [R1+0x53f0], R12 ;  /* 0x0053f00c01007387 */ /* 0x008fe80000100a00 */
[----:B0-----:R-:W2:Y:S04]  /*b1950*/  LDL.LU.64 R14, [R1+0x38] ;  /* 0x00003800010e7983 */ /* 0x001ea80000300a00 */
[----:B------:R-:W3:Y:S04]  /*b1960*/  LDL.LU.64 R26, [R1+0x8] ;  /* 0x00000800011a7983 */ /* 0x000ee80000300a00 */
[----:B---3--:R0:W-:Y:S04]  /*b1970*/  STL.64 [R1+0x53d0], R26 ;  /* 0x0053d01a01007387 */ /* 0x0081e80000100a00 */
[----:B0-----:R-:W3:Y:S01]  /*b1980*/  LDL.LU.64 R26, [R1+0x18] ;  /* 0x00001800011a7983 */ /* 0x001ee20000300a00 */
[----:B------:R-:W-:-:S02]  /*b1990*/  IMAD.MOV.U32 R3, RZ, RZ, R10 ;  /* 0x000000ffff037224 */ /* 0x000fc400078e000a */
[----:B------:R-:W-:Y:S01]  /*b19a0*/  IMAD.MOV.U32 R2, RZ, RZ, R11 ;  /* 0x000000ffff027224 */ /* 0x000fe200078e000b */
[----:B---3--:R0:W-:Y:S04]  /*b19b0*/  STL.64 [R1+0x53e8], R26 ;  /* 0x0053e81a01007387 */ /* 0x0081e80000100a00 */
[----:B0-----:R-:W3:Y:S04]  /*b19c0*/  LDL.LU.64 R26, [R1+0x28] ;  /* 0x00002800011a7983 */ /* 0x001ee80000300a00 */
[----:B------:R-:W4:Y:S04]  /*b19d0*/  LDL.LU R8, [R1+0x420] ;  /* 0x0004200001087983 */ /* 0x000f280000300800 */
[----:B------:R-:W4:Y:S04]  /*b19e0*/  LDL.LU R9, [R1+0x424] ;  /* 0x0004240001097983 */ /* 0x000f280000300800 */
[----:B------:R-:W3:Y:S04]  /*b19f0*/  LDL.LU R10, [R1+0x428] ;  /* 0x00042800010a7983 */ /* 0x000ee80000300800 */
[----:B------:R-:W3:Y:S01]  /*b1a00*/  LDL.LU R11, [R1+0x42c] ;  /* 0x00042c00010b7983 */ /* 0x000ee20000300800 */
[----:B--2---:R-:W-:Y:S03]  /*b1a10*/  HMMA.16816.F32 R16, R20, R14, R16 ;  /* 0x0000000e1410723c */ /* 0x004fe60000001810 */
[----:B---3--:R-:W-:Y:S04]  /*b1a20*/  STL.64 [R1+0x53c8], R10 ;  /* 0x0053c80a01007387 */ /* 0x008fe80000100a00 */
[----:B----4-:R0:W-:Y:S04]  /*b1a30*/  STL.64 [R1+0x53c0], R8 ;  /* 0x0053c00801007387 */ /* 0x0101e80000100a00 */
        /* <DEDUP_REMOVED lines=16> */
[----:B0-----:R-:W4:Y:S01]  /*b1b40*/  LDL.LU.64 R18, [R1+0x5400] ;  /* 0x0054000001127983 */ /* 0x001f220000300a00 */
[----:B------:R-:W-:-:S02]  /*b1b50*/  IMAD.MOV.U32 R17, RZ, RZ, R14 ;  /* 0x000000ffff117224 */ /* 0x000fc400078e000e */
[----:B------:R-:W-:Y:S02]  /*b1b60*/  IMAD.MOV.U32 R16, RZ, RZ, R15 ;  /* 0x000000ffff107224 */ /* 0x000fe400078e000f */
[----:B------:R-:W2:Y:S04]  /*b1b70*/  LDL.LU.64 R14, [R1+0x53f8] ;  /* 0x0053f800010e7983 */ /* 0x000ea80000300a00 */
[----:B------:R-:W2:Y:S04]  /*b1b80*/  LDL.LU.64 R12, [R1+0x53f0] ;  /* 0x0053f000010c7983 */ /* 0x000ea80000300a00 */
[----:B----4-:R0:W-:Y:S04]  /*b1b90*/  STL.64 [R1+0x5368], R18 ;  /* 0x0053681201007387 */ /* 0x0101e80000100a00 */
[----:B------:R1:W-:Y:S04]  /*b1ba0*/  STL.64 [R1+0x5360], R16 ;  /* 0x0053601001007387 */ /* 0x0003e80000100a00 */
[----:B0-----:R-:W4:Y:S01]  /*b1bb0*/  LDL.LU.64 R18, [R1+0x208] ;  /* 0x0002080001127983 */ /* 0x001f220000300a00 */
[----:B--2---:R-:W-:Y:S03]  /*b1bc0*/  HMMA.16816.F32 R12, R20, R26, R12 ;  /* 0x0000001a140c723c */ /* 0x004fe6000000180c */
[----:B----4-:R0:W-:Y:S04]  /*b1bd0*/  STL.64 [R1+0x5380], R18 ;  /* 0x0053801201007387 */ /* 0x0101e80000100a00 */
[----:B-1----:R-:W2:Y:S04]  /*b1be0*/  LDL.LU R16, [R1+0x400] ;  /* 0x0004000001107983 */ /* 0x002ea80000300800 */
[----:B------:R-:W2:Y:S04]  /*b1bf0*/  LDL.LU R17, [R1+0x404] ;  /* 0x0004040001117983 */ /* 0x000ea80000300800 */
[----:B0-----:R-:W2:Y:S04]  /*b1c00*/  LDL.LU R18, [R1+0x408] ;  /* 0x0004080001127983 */ /* 0x001ea80000300800 */
[----:B------:R-:W2:Y:S04]  /*b1c10*/  LDL.LU R19, [R1+0x40c] ;  /* 0x00040c0001137983 */ /* 0x000ea80000300800 */
[----:B------:R0:W-:Y:S04]  /*b1c20*/  STL.64 [R1+0x470], R12 ;  /* 0x0004700c01007387 */ /* 0x0001e80000100a00 */
[----:B------:R1:W-:Y:S01]  /*b1c30*/  STL.64 [R1+0x478], R14 ;  /* 0x0004780e01007387 */ /* 0x0003e20000100a00 */
[----:B0-----:R-:W-:-:S02]  /*b1c40*/  IMAD.MOV.U32 R13, RZ, RZ, R27 ;  /* 0x000000ffff0d7224 */ /* 0x001fc400078e001b */
[----:B-1----:R-:W-:Y:S02]  /*b1c50*/  IMAD.MOV.U32 R14, RZ, RZ, R26 ;  /* 0x000000ffff0e7224 */ /* 0x002fe400078e001a */
        /* <DEDUP_REMOVED lines=9> */
[----:B------:R-:W-:Y:S04]  /*b1cf0*/  STL.64 [R1+0x5378], R14 ;  /* 0x0053780e01007387 */ /* 0x000fe80000100a00 */
[----:B------:R0:W-:Y:S04]  /*b1d00*/  STL [R1+0x5370], R13 ;  /* 0x0053700d01007387 */ /* 0x0001e80000100800 */
[----:B------:R-:W2:Y:S04]  /*b1d10*/  LDL.LU R12, [R1+0x3f0] ;  /* 0x0003f000010c7983 */ /* 0x000ea80000300800 */
[----:B0-----:R-:W2:Y:S04]  /*b1d20*/  LDL.LU R13, [R1+0x3f4] ;  /* 0x0003f400010d7983 */ /* 0x001ea80000300800 */
[----:B------:R-:W2:Y:S04]  /*b1d30*/  LDL.LU R14, [R1+0x3f8] ;  /* 0x0003f800010e7983 */ /* 0x000ea80000300800 */
[----:B------:R-:W2:Y:S01]  /*b1d40*/  LDL.LU R15, [R1+0x3fc] ;  /* 0x0003fc00010f7983 */ /* 0x000ea20000300800 */
        /* <DEDUP_REMOVED lines=8> */
[----:B------:R-:W3:Y:S01]  /*b1dd0*/  LDL.LU.64 R24, [R1+0x53b0] ;  /* 0x0053b00001187983 */ /* 0x000ee20000300a00 */
[----:B----4-:R-:W-:-:S15]  /*b1de0*/  HMMA.16816.F32 R8, R20, R26, R8 ;  /* 0x0000001a1408723c */ /* 0x010fde0000001808 */
[----:B------:R-:W-:-:S08]  /*b1df0*/  NOP ;  /* 0x0000000000007918 */ /* 0x000fd00000000000 */
[----:B------:R-:W-:Y:S04]  /*b1e00*/  STL.64 [R1+0x440], R8 ;  /* 0x0004400801007387 */ /* 0x000fe80000100a00 */
[----:B------:R0:W-:Y:S04]  /*b1e10*/  STL.64 [R1+0x448], R10 ;  /* 0x0004480a01007387 */ /* 0x0001e80000100a00 */
[----:B0-----:R-:W4:Y:S04]  /*b1e20*/  LDL.LU.64 R10, [R1+0x53a8] ;  /* 0x0053a800010a7983 */ /* 0x001f280000300a00 */
[----:B------:R-:W2:Y:S04]  /*b1e30*/  LDL.LU.64 R8, [R1+0x53a0] ;  /* 0x0053a00001087983 */ /* 0x000ea80000300a00 */
[----:B------:R2:W-:Y:S04]  /*b1e40*/  STL.64 [R1+0x5010], R26 ;  /* 0x0050101a01007387 */ /* 0x0005e80000100a00 */
[----:B---3--:R-:W-:Y:S01]  /*b1e50*/  STL.64 [R1+0x5008], R24 ;  /* 0x0050081801007387 */ /* 0x008fe20000100a00 */
[----:B----4-:R-:W-:Y:S01]  /*b1e60*/  HMMA.16816.F32 R4, R20, R10, R4 ;  /* 0x0000000a1404723c */ /* 0x010fe20000001804 */
[----:B--2---:R-:W-:-:S02]  /*b1e70*/  IMAD.MOV.U32 R26, RZ, RZ, R8 ;  /* 0x000000ffff1a7224 */ /* 0x004fc400078e0008 */
[----:B------:R-:W2:-:S15]  /*b1e80*/  LDL.LU R8, [R1+0x5398] ;  /* 0x0053980001087983 */ /* 0x000e9e0000300800 */
[----:B------:R-:W-:-:S05]  /*b1e90*/  NOP ;  /* 0x0000000000007918 */ /* 0x000fca0000000000 */
[----:B------:R-:W-:Y:S04]  /*b1ea0*/  STL.64 [R1+0x430], R4 ;  /* 0x0004300401007387 */ /* 0x000fe80000100a00 */
[----:B------:R0:W-:Y:S04]  /*b1eb0*/  STL.64 [R1+0x438], R6 ;  /* 0x0004380601007387 */ /* 0x0001e80000100a00 */
[----:B0-----:R-:W3:Y:S04]  /*b1ec0*/  LDL.LU.64 R6, [R1+0x5390] ;  /* 0x0053900001067983 */ /* 0x001ee80000300a00 */
[----:B------:R-:W4:Y:S01]  /*b1ed0*/  LDL.LU.64 R4, [R1+0x5388] ;  /* 0x0053880001047983 */ /* 0x000f220000300a00 */
[----:B---3--:R-:W-:-:S15]  /*b1ee0*/  HMMA.16816.F32 R16, R20, R6, R16 ;  /* 0x000000061410723c */ /* 0x008fde0000001810 */
[----:B------:R-:W-:-:S08]  /*b1ef0*/  NOP ;  /* 0x0000000000007918 */ /* 0x000fd00000000000 */
[----:B------:R-:W-:Y:S04]  /*b1f00*/  STL.64 [R1+0x420], R16 ;  /* 0x0004201001007387 */ /* 0x000fe80000100a00 */
[----:B------:R0:W-:Y:S04]  /*b1f10*/  STL.64 [R1+0x428], R18 ;  /* 0x0004281201007387 */ /* 0x0001e80000100a00 */
[----:B0-----:R-:W3:Y:S04]  /*b1f20*/  LDL.LU.64 R18, [R1+0x5380] ;  /* 0x0053800001127983 */ /* 0x001ee80000300a00 */
[----:B------:R-:W-:Y:S04]  /*b1f30*/  STL.64 [R1+0x5000], R6 ;  /* 0x0050000601007387 */ /* 0x000fe80000100a00 */
[----:B----4-:R0:W-:Y:S04]  /*b1f40*/  STL.64 [R1+0x4ff8], R4 ;  /* 0x004ff80401007387 */ /* 0x0101e80000100a00 */
[----:B0-----:R-:W4:Y:S04]  /*b1f50*/  LDL.LU R4, [R1+0x3b0] ;  /* 0x0003b00001047983 */ /* 0x001f280000300800 */
[----:B------:R-:W4:Y:S04]  /*b1f60*/  LDL.LU R5, [R1+0x3b4] ;  /* 0x0003b40001057983 */ /* 0x000f280000300800 */
[----:B------:R-:W4:Y:S04]  /*b1f70*/  LDL.LU R6, [R1+0x3b8] ;  /* 0x0003b80001067983 */ /* 0x000f280000300800 */
[----:B------:R-:W4:Y:S01]  /*b1f80*/  LDL.LU R7, [R1+0x3bc] ;  /* 0x0003bc0001077983 */ /* 0x000f220000300800 */
[----:B------:R-:W-:Y:S01]  /*b1f90*/  MOV R27, R9 ;  /* 0x00000009001b7202 */ /* 0x000fe20000000f00 */
[----:B---3--:R-:W-:Y:S06]  /*b1fa0*/  HMMA.16816.F32 R12, R20, R18, R12 ;  /* 0x00000012140c723c */ /* 0x008fec000000180c */
[----:B------:R-:W-:-:S15]  /*b1fb0*/  IMAD.MOV.U32 R9, RZ, RZ, R19 ;  /* 0x000000ffff097224 */ /* 0x000fde00078e0013 */
[----:B------:R-:W-:-:S02]  /*b1fc0*/  NOP ;  /* 0x0000000000007918 */ /* 0x000fc40000000000 */
[----:B------:R0:W-:Y:S04]  /*b1fd0*/  STL.64 [R1+0x410], R12 ;  /* 0x0004100c01007387 */ /* 0x0001e80000100a00 */
[----:B------:R1:W-:Y:S01]  /*b1fe0*/  STL.64 [R1+0x418], R14 ;  /* 0x0004180e01007387 */ /* 0x0003e20000100a00 */
[----:B0-----:R-:W-:-:S03]  /*b1ff0*/  IMAD.MOV.U32 R12, RZ, RZ, R18 ;  /* 0x000000ffff0c7224 */ /* 0x001fc600078e0012 */
[----:B-1----:R-:W3:Y:S04]  /*b2000*/  LDL.LU.64 R14, [R1+0x5378] ;  /* 0x00537800010e7983 */ /* 0x002ee80000300a00 */
[----:B------:R-:W3:Y:S04]  /*b2010*/  LDL.LU R13, [R1+0x5370] ;  /* 0x00537000010d7983 */ /* 0x000ee80000300800 */
[----:B------:R-:W3:Y:S04]  /*b2020*/  LDL.LU.64 R18, [R1+0x5368] ;  /* 0x0053680001127983 */ /* 0x000ee80000300a00 */
[----:B------:R-:W3:Y:S04]  /*b2030*/  LDL.LU.64 R16, [R1+0x5360] ;  /* 0x0053600001107983 */ /* 0x000ee80000300a00 */
[----:B------:R-:W-:Y:S04]  /*b2040*/  STL.64 [R1+0x5028], R10 ;  /* 0x0050280a01007387 */ /* 0x000fe80000100a00 */
[----:B--2---:R4:W-:Y:S02]  /*b2050*/  STL.64 [R1+0x5020], R8 ;  /* 0x0050200801007387 */ /* 0x0049e40000100a00 */
[----:B----4-:R-:W-:Y:S02]  /*b2060*/  HMMA.16816.F32 R8, R20, R26, R4 ;  /* 0x0000001a1408723c */ /* 0x010fe40000001804 */
[----:B------:R-:W-:Y:S04]  /*b2070*/  STL [R1+0x5018], R12 ;  /* 0x0050180c01007387 */ /* 0x000fe80000100800 */
[----:B------:R-:W2:-:S15]  /*b2080*/  LDL.LU R4, [R1+0x1d0] ;  /* 0x0001d00001047983 */ /* 0x000e9e0000300800 */
[----:B------:R-:W-:-:S02]  /*b2090*/  NOP ;  /* 0x0000000000007918 */ /* 0x000fc40000000000 */
[----:B------:R-:W-:Y:S04]  /*b20a0*/  STL.64 [R1+0x3d0], R8 ;  /* 0x0003d00801007387 */ /* 0x000fe80000100a00 */
[----:B------:R0:W-:Y:S04]  /*b20b0*/  STL.64 [R1+0x3d8], R10 ;  /* 0x0003d80a01007387 */ /* 0x0001e80000100a00 */
[----:B------:R-:W2:Y:S04]  /*b20c0*/  LDL.LU R5, [R1+0x1d4] ;  /* 0x0001d40001057983 */ /* 0x000ea80000300800 */
[----:B------:R-:W4:Y:S04]  /*b20d0*/  LDL.LU R6, [R1+0x1d8] ;  /* 0x0001d80001067983 */ /* 0x000f280000300800 */
[----:B------:R-:W4:Y:S01]  /*b20e0*/  LDL.LU R7, [R1+0x1dc] ;  /* 0x0001dc0001077983 */ /* 0x000f220000300800 */
[----:B------:R-:W-:-:S02]  /*b20f0*/  IMAD.MOV.U32 R26, RZ, RZ, R28 ;  /* 0x000000ffff1a7224 */ /* 0x000fc400078e001c */
[----:B------:R-:W-:Y:S02]  /*b2100*/  IMAD.MOV.U32 R27, RZ, RZ, R0 ;  /* 0x000000ffff1b7224 */ /* 0x000fe400078e0000 */
[----:B0-----:R-:W-:Y:S02]  /*b2110*/  IMAD.MOV.U32 R10, RZ, RZ, R29 ;  /* 0x000000ffff0a7224 */ /* 0x001fe400078e001d */
[----:B---3--:R-:W-:Y:S01]  /*b2120*/  IMAD.MOV.U32 R11, RZ, RZ, R15 ;  /* 0x000000ffff0b7224 */ /* 0x008fe200078e000f */
[----:B----4-:R-:W-:Y:S04]  /*b2130*/  STL.64 [R1+0x5038], R6 ;  /* 0x0050380601007387 */ /* 0x010fe80000100a00 */
[----:B--2---:R0:W-:Y:S04]  /*b2140*/  STL.64 [R1+0x5030], R4 ;  /* 0x0050300401007387 */ /* 0x0041e80000100a00 */
[----:B------:R-:W2:Y:S04]  /*b2150*/  LDL.LU R28, [R1+0x5358] ;  /* 0x00535800011c7983 */ /* 0x000ea80000300800 */
[----:B------:R-:W3:Y:S04]  /*b2160*/  LDL.LU R0, [R1+0x5354] ;  /* 0x0053540001007983 */ /* 0x000ee80000300800 */
[----:B------:R1:W-:Y:S04]  /*b2170*/  STL.64 [R1+0x5040], R26 ;  /* 0x0050401a01007387 */ /* 0x0003e80000100a00 */
[----:B------:R-:W4:Y:S04]  /*b2180*/  LDL.LU R29, [R1+0x5350] ;  /* 0x00535000011d7983 */ /* 0x000f280000300800 */
        /* <DEDUP_REMOVED lines=8> */
[----:B---3--:R0:W-:Y:S04]  /*b2210*/  STL.64 [R1+0x5058], R6 ;  /* 0x0050580601007387 */ /* 0x0081e80000100a00 */
[----:B--2---:R-:W-:Y:S04]  /*b2220*/  STL.64 [R1+0x5050], R4 ;  /* 0x0050500401007387 */ /* 0x004fe80000100a00 */
[----:B------:R-:W2:Y:S04]  /*b2230*/  LDL.LU R14, [R1+0x5348] ;  /* 0x00534800010e7983 */ /* 0x000ea80000300800 */
[----:B------:R-:W3:Y:S04]  /*b2240*/  LDL.LU R13, [R1+0x5344] ;  /* 0x00534400010d7983 */ /* 0x000ee80000300800 */
[----:B------:R1:W-:Y:S04]  /*b2250*/  STL.64 [R1+0x5060], R26 ;  /* 0x0050601a01007387 */ /* 0x0003e80000100a00 */
[----:B------:R-:W4:Y:S04]  /*b2260*/  LDL.LU R8, [R1+0x220] ;  /* 0x0002200001087983 */ /* 0x000f280000300800 */
[----:B------:R-:W4:Y:S04]  /*b2270*/  LDL.LU R9, [R1+0x224] ;  /* 0x0002240001097983 */ /* 0x000f280000300800 */
[----:B------:R-:W2:Y:S04]  /*b2280*/  LDL.LU R10, [R1+0x228] ;  /* 0x00022800010a7983 */ /* 0x000ea80000300800 */
[----:B------:R-:W2:Y:S01]  /*b2290*/  LDL.LU R11, [R1+0x22c] ;  /* 0x00022c00010b7983 */ /* 0x000ea20000300800 */
[----:B0-----:R-:W-:-:S02]  /*b22a0*/  IMAD.MOV.U32 R6, RZ, RZ, R17 ;  /* 0x000000ffff067224 */ /* 0x001fc400078e0011 */
[----:B------:R-:W-:Y:S01]  /*b22b0*/  IMAD.MOV.U32 R7, RZ, RZ, R16 ;  /* 0x000000ffff077224 */ /* 0x000fe200078e0010 */
[----:B--2---:R0:W-:Y:S04]  /*b22c0*/  STL.64 [R1+0x5070], R10 ;  /* 0x0050700a01007387 */ /* 0x0041e80000100a00 */
[----:B----4-:R-:W-:Y:S04]  /*b22d0*/  STL.64 [R1+0x5068], R8 ;  /* 0x0050680801007387 */ /* 0x010fe80000100a00 */
[----:B------:R-:W2:Y:S04]  /*b22e0*/  LDL.LU R17, [R1+0x5340] ;  /* 0x0053400001117983 */ /* 0x000ea80000300800 */
[----:B------:R-:W4:Y:S04]  /*b22f0*/  LDL.LU R16, [R1+0x533c] ;  /* 0x00533c0001107983 */ /* 0x000f280000300800 */
[----:B------:R-:W-:Y:S04]  /*b2300*/  STL.64 [R1+0x5078], R6 ;  /* 0x0050780601007387 */ /* 0x000fe80000100a00 */
[----:B------:R-:W3:Y:S04]  /*b2310*/  LDL.LU R24, [R1+0x230] ;  /* 0x0002300001187983 */ /* 0x000ee80000300800 */
[----:B------:R-:W3:Y:S04]  /*b2320*/  LDL.LU R25, [R1+0x234] ;  /* 0x0002340001197983 */ /* 0x000ee80000300800 */
[----:B-1----:R-:W2:Y:S04]  /*b2330*/  LDL.LU R26, [R1+0x238] ;  /* 0x00023800011a7983 */ /* 0x002ea80000300800 */
        /* <DEDUP_REMOVED lines=8> */
[----:B0-----:R-:W-:-:S02]  /*b23c0*/  IMAD.MOV.U32 R26, RZ, RZ, R3 ;  /* 0x000000ffff1a7224 */ /* 0x001fc400078e0003 */
[----:B------:R-:W-:Y:S01]  /*b23d0*/  IMAD.MOV.U32 R27, RZ, RZ, R2 ;  /* 0x000000ffff1b7224 */ /* 0x000fe200078e0002 */
[----:B------:R-:W2:Y:S04]  /*b23e0*/  LDL.LU R3, [R1+0x5330] ;  /* 0x0053300001037983 */ /* 0x000ea80000300800 */
        /* <DEDUP_REMOVED lines=8> */
[----:B---3--:R-:W-:Y:S04]  /*b2470*/  STL.64 [R1+0x50a8], R10 ;  /* 0x0050a80a01007387 */ /* 0x008fe80000100a00 */
[----:B----4-:R0:W-:Y:S04]  /*b2480*/  STL.64 [R1+0x50a0], R8 ;  /* 0x0050a00801007387 */ /* 0x0101e80000100a00 */
        /* <DEDUP_REMOVED lines=82> */
[----:B------:R0:W-:Y:S02]  /*b29b0*/  STL.64 [R1+0x5170], R26 ;  /* 0x0051701a01007387 */ /* 0x0001e40000100a00 */
        /* <DEDUP_REMOVED lines=55> */
[----:B--2---:R-:W-:-:S02]  /*b2d30*/  IMAD.MOV.U32 R26, RZ, RZ, R13 ;  /* 0x000000ffff1a7224 */ /* 0x004fc400078e000d */
[----:B------:R-:W-:Y:S01]  /*b2d40*/  IMAD.MOV.U32 R27, RZ, RZ, R14 ;  /* 0x000000ffff1b7224 */ /* 0x000fe200078e000e */
        /* <DEDUP_REMOVED lines=14> */
[----:B------:R-:W-:Y:S01]  /*b2e30*/  MOV R26, R18 ;  /* 0x00000012001a7202 */ /* 0x000fe20000000f00 */
[----:B------:R-:W-:-:S02]  /*b2e40*/  IMAD.MOV.U32 R27, RZ, RZ, R19 ;  /* 0x000000ffff1b7224 */ /* 0x000fc400078e0013 */
        /* <DEDUP_REMOVED lines=60> */
[----:B----4-:R-:W-:Y:S04]  /*b3210*/  STL.64 [R1+0x5288], R10 ;  /* 0x0052880a01007387 */ /* 0x010fe80000100a00 */
[----:B---3--:R0:W-:Y:S04]  /*b3220*/  STL.64 [R1+0x5280], R8 ;  /* 0x0052800801007387 */ /* 0x0081e80000100a00 */
        /* <DEDUP_REMOVED lines=12> */
[----:B------:R-:W4:Y:S04]  /*b32f0*/  LDL.LU R20, [R1+0x1b0] ;  /* 0x0001b00001147983 */ /* 0x000f280000300800 */
[----:B------:R-:W4:Y:S04]  /*b3300*/  LDL.LU R21, [R1+0x1b4] ;  /* 0x0001b40001157983 */ /* 0x000f280000300800 */
[----:B------:R-:W4:Y:S01]  /*b3310*/  LDL.LU R22, [R1+0x1b8] ;  /* 0x0001b80001167983 */ /* 0x000f220000300800 */
[----:B------:R-:W-:-:S03]  /*b3320*/  IMAD.MOV.U32 R23, RZ, RZ, R28 ;  /* 0x000000ffff177224 */ /* 0x000fc600078e001c */
        /* <DEDUP_REMOVED lines=174> */
[----:B0-----:R-:W4:Y:S01]  /*b3e10*/  LDL.LU.64 R26, [R1+0x5040] ;  /* 0x00504000011a7983 */ /* 0x001f220000300a00 */
[C---:B--2---:R-:W-:Y:S03]  /*b3e20*/  HMMA.16816.F32 R8, R16.reuse, R10, R4 ;  /* 0x0000000a1008723c */ /* 0x044fe60000001804 */
[----:B------:R-:W2:Y:S04]  /*b3e30*/  LDL.LU.64 R6, [R1+0x5038] ;  /* 0x0050380001067983 */ /* 0x000ea80000300a00 */
[----:B------:R-:W2:Y:S01]  /*b3e40*/  LDL.LU.64 R4, [R1+0x5030] ;  /* 0x0050300001047983 */ /* 0x000ea20000300a00 */
[----:B----4-:R-:W-:-:S15]  /*b3e50*/  HMMA.16816.F32 R24, R16, R26, R12 ;  /* 0x0000001a1018723c */ /* 0x010fde000000180c */
[----:B------:R-:W-:Y:S04]  /*b3e60*/  STL.64 [R1+0x230], R8 ;  /* 0x0002300801007387 */ /* 0x000fe80000100a00 */
[----:B------:R0:W-:Y:S04]  /*b3e70*/  STL.64 [R1+0x238], R10 ;  /* 0x0002380a01007387 */ /* 0x0001e80000100a00 */
[----:B0-----:R-:W3:Y:S04]  /*b3e80*/  LDL.LU.64 R10, [R1+0x5028] ;  /* 0x00502800010a7983 */ /* 0x001ee80000300a00 */
[----:B------:R-:W4:Y:S04]  /*b3e90*/  LDL.LU.64 R8, [R1+0x5020] ;  /* 0x0050200001087983 */ /* 0x000f280000300a00 */
[----:B------:R-:W4:Y:S04]  /*b3ea0*/  LDL.LU R12, [R1+0x5018] ;  /* 0x00501800010c7983 */ /* 0x000f280000300800 */
[----:B------:R-:W-:Y:S04]  /*b3eb0*/  STL.64 [R1+0x220], R24 ;  /* 0x0002201801007387 */ /* 0x000fe80000100a00 */
[----:B------:R0:W-:Y:S04]  /*b3ec0*/  STL.64 [R1+0x228], R26 ;  /* 0x0002281a01007387 */ /* 0x0001e80000100a00 */
[----:B0-----:R-:W2:Y:S04]  /*b3ed0*/  LDL.LU.64 R26, [R1+0x5010] ;  /* 0x00501000011a7983 */ /* 0x001ea80000300a00 */
[----:B------:R-:W3:Y:S01]  /*b3ee0*/  LDL.LU.64 R24, [R1+0x5008] ;  /* 0x0050080001187983 */ /* 0x000ee20000300a00 */
[----:B--2---:R-:W-:Y:S07]  /*b3ef0*/  HMMA.16816.F32 R4, R16, R26, R4 ;  /* 0x0000001a1004723c */ /* 0x004fee0000001804 */
[----:B------:R-:W-:-:S15]  /*b3f00*/  IMAD.MOV.U32 R26, RZ, RZ, R0 ;  /* 0x000000ffff1a7224 */ /* 0x000fde00078e0000 */
[----:B------:R-:W-:-:S01]  /*b3f10*/  NOP ;  /* 0x0000000000007918 */ /* 0x000fc20000000000 */
[----:B------:R-:W-:Y:S04]  /*b3f20*/  STL.64 [R1+0x210], R4 ;  /* 0x0002100401007387 */ /* 0x000fe80000100a00 */
[----:B------:R0:W-:Y:S04]  /*b3f30*/  STL.64 [R1+0x218], R6 ;  /* 0x0002180601007387 */ /* 0x0001e80000100a00 */
[----:B0-----:R-:W2:Y:S04]  /*b3f40*/  LDL.LU.64 R6, [R1+0x5000] ;  /* 0x0050000001067983 */ /* 0x001ea80000300a00 */
[----:B------:R-:W4:Y:S04]  /*b3f50*/  LDL.LU.64 R4, [R1+0x4ff8] ;  /* 0x004ff80001047983 */ /* 0x000f280000300a00 */
[----:B------:R-:W4:Y:S04]  /*b3f60*/  LDL.LU R0, [R1+0x4ff4] ;  /* 0x004ff40001007983 */ /* 0x000f280000300800 */
[----:B------:R-:W3:Y:S02]  /*b3f70*/  LDL.LU R27, [R1+0x1cc] ;  /* 0x0001cc00011b7983 */ /* 0x000ee40000300800 */
[----:B---3--:R-:W-:-:S15]  /*b3f80*/  HMMA.16816.F32 R24, R16, R10, R24 ;  /* 0x0000000a1018723c */ /* 0x008fde0000001818 */
[----:B------:R-:W-:-:S08]  /*b3f90*/  NOP ;  /* 0x0000000000007918 */ /* 0x000fd00000000000 */
[----:B------:R-:W-:Y:S04]  /*b3fa0*/  STL.64 [R1+0x9c0], R24 ;  /* 0x0009c01801007387 */ /* 0x000fe80000100a00 */
[----:B------:R2:W-:Y:S02]  /*b3fb0*/  STL.64 [R1+0x9c8], R26 ;  /* 0x0009c81a01007387 */ /* 0x0005e40000100a00 */
[----:B--2---:R-:W-:Y:S02]  /*b3fc0*/  HMMA.16816.F32 R24, R16, R6, R20 ;  /* 0x000000061018723c */ /* 0x004fe40000001814 */
[----:B------:R-:W0:Y:S04]  /*b3fd0*/  LDSM.16.MT88.4 R20, [R28+UR4+0x23000] ;  /* 0x023000041c14783b */ /* 0x000e280008004200 */
[----:B0-----:R-:W-:-:S15]  /*b3fe0*/  STL [R1+0x4fd0], R23 ;  /* 0x004fd01701007387 */ /* 0x001fde0000100800 */
[----:B------:R-:W-:-:S02]  /*b3ff0*/  NOP ;  /* 0x0000000000007918 */ /* 0x000fc40000000000 */
[----:B------:R-:W-:Y:S04]  /*b4000*/  STL.64 [R1+0x1e0], R24 ;  /* 0x0001e01801007387 */ /* 0x000fe80000100a00 */
[----:B------:R-:W-:Y:S04]  /*b4010*/  STL.64 [R1+0x1e8], R26 ;  /* 0x0001e81a01007387 */ /* 0x000fe80000100a00 */
[----:B----4-:R-:W0:Y:S04]  /*b4020*/  LDSM.16.M88.4 R24, [R0+UR4+0x80] ;  /* 0x000080040018783b */ /* 0x010e280008000200 */
[----:B0-----:R-:W-:Y:S04]  /*b4030*/  STL.64 [R1+0x1c0], R24 ;  /* 0x0001c01801007387 */ /* 0x001fe80000100a00 */
[----:B------:R-:W-:Y:S04]  /*b4040*/  STL.64 [R1+0x1c8], R26 ;  /* 0x0001c81a01007387 */ /* 0x000fe80000100a00 */
[----:B------:R-:W0:Y:S04]  /*b4050*/  LDSM.16.M88.4 R24, [R0+UR4+0x1080] ;  /* 0x001080040018783b */ /* 0x000e280008000200 */
[----:B0-----:R-:W-:Y:S04]  /*b4060*/  STL.64 [R1+0x1b0], R24 ;  /* 0x0001b01801007387 */ /* 0x001fe80000100a00 */
[----:B------:R-:W-:Y:S01]  /*b4070*/  STL.64 [R1+0x1b8], R26 ;  /* 0x0001b81a01007387 */ /* 0x000fe20000100a00 */
[----:B------:R-:W-:-:S03]  /*b4080*/  IMAD.MOV.U32 R29, RZ, RZ, R25 ;  /* 0x000000ffff1d7224 */ /* 0x000fc600078e0019 */
[----:B------:R-:W0:Y:S04]  /*b4090*/  LDSM.16.M88.4 R24, [R0+UR4+0x2080] ;  /* 0x002080040018783b */ /* 0x000e280008000200 */
[----:B0-----:R-:W-:Y:S04]  /*b40a0*/  STL.64 [R1+0x1a0], R24 ;  /* 0x0001a01801007387 */ /* 0x001fe80000100a00 */
[----:B------:R-:W-:Y:S04]  /*b40b0*/  STL.64 [R1+0x1a8], R26 ;  /* 0x0001a81a01007387 */ /* 0x000fe80000100a00 */
        /* <DEDUP_REMOVED lines=54> */
[----:B------:R-:W0:Y:S02]  /*b4420*/  LDSM.16.M88.4 R24, [R0+UR4+0x15080] ;  /* 0x015080040018783b */ /* 0x000e240008000200 */
[----:B0-----:R-:W-:-:S02]  /*b4430*/  IMAD.MOV.U32 R23, RZ, RZ, R24 ;  /* 0x000000ffff177224 */ /* 0x001fc400078e0018 */
[----:B------:R-:W-:Y:S04]  /*b4440*/  STL.64 [R1+0x70], R24 ;  /* 0x0000701801007387 */ /* 0x000fe80000100a00 */
[----:B------:R-:W-:Y:S04]  /*b4450*/  STL.64 [R1+0x78], R26 ;  /* 0x0000781a01007387 */ /* 0x000fe80000100a00 */
[----:B------:R-:W-:Y:S04]  /*b4460*/  LDSM.16.M88.4 R24, [R0+UR4+0x17080] ;  /* 0x017080040018783b */ /* 0x000fe80008000200 */
[----:B------:R0:W-:Y:S02]  /*b4470*/  STL.64 [R1+0x4fe0], R22 ;  /* 0x004fe01601007387 */ /* 0x0001e40000100a00 */
[----:B0-----:R-:W-:-:S02]  /*b4480*/  IMAD.MOV.U32 R22, RZ, RZ, R12 ;  /* 0x000000ffff167224 */ /* 0x001fc400078e000c */
[----:B------:R-:W0:Y:S04]  /*b4490*/  LDSM.16.M88.4 R12, [R0+UR4+0x16080] ;  /* 0x01608004000c783b */ /* 0x000e280008000200 */
[----:B------:R-:W-:Y:S04]  /*b44a0*/  STL.64 [R1+0x4fd8], R20 ;  /* 0x004fd81401007387 */ /* 0x000fe80000100a00 */
        /* <DEDUP_REMOVED lines=14> */
[----:B-1----:R-:W-:Y:S04]  /*b4590*/  STL.64 [R1+0x10], R24 ;  /* 0x0000101801007387 */ /* 0x002fe80000100a00 */
[----:B------:R-:W-:Y:S04]  /*b45a0*/  STL.64 [R1+0x18], R26 ;  /* 0x0000181a01007387 */ /* 0x000fe80000100a00 */
[----:B------:R-:W0:Y:S04]  /*b45b0*/  LDSM.16.M88.4 R24, [R0+UR4+0x1d080] ;  /* 0x01d080040018783b */ /* 0x000e280008000200 */
[----:B------:R-:W1:Y:S01]  /*b45c0*/  LDSM.16.M88.4 R12, [R0+UR4+0x1c080] ;  /* 0x01c08004000c783b */ /* 0x000e620008000200 */
[----:B------:R-:W-:-:S03]  /*b45d0*/  IMAD.MOV.U32 R23, RZ, RZ, R9 ;  /* 0x000000ffff177224 */ /* 0x000fc600078e0009 */
[----:B0-----:R0:W-:Y:S04]  /*b45e0*/  STL [R1+0x43bc], R26 ;  /* 0x0043bc1a01007387 */ /* 0x0011e80000100800 */
[----:B-1----:R-:W-:Y:S04]  /*b45f0*/  STL.64 [R1], R12 ;  /* 0x0000000c01007387 */ /* 0x002fe80000100a00 */
[----:B------:R-:W-:Y:S04]  /*b4600*/  STL.64 [R1+0x8], R14 ;  /* 0x0000080e01007387 */ /* 0x000fe80000100a00 */
[----:B------:R-:W-:Y:S04]  /*b4610*/  STL [R1+0x43b8], R27 ;  /* 0x0043b81b01007387 */ /* 0x000fe80000100800 */
[----:B------:R1:W-:Y:S04]  /*b4620*/  STL.64 [R1+0x4e08], R24 ;  /* 0x004e081801007387 */ /* 0x0003e80000100a00 */
[----:B------:R-:W-:Y:S01]  /*b4630*/  LDSM.16.MT88.4 R12, [R3+UR4+0x23000] ;  /* 0x02300004030c783b */ /* 0x000fe20008004200 */
[----:B0-----:R-:W-:-:S02]  /*b4640*/  IMAD.MOV.U32 R26, RZ, RZ, R4 ;  /* 0x000000ffff1a7224 */ /* 0x001fc400078e0004 */
[----:B-1----:R-:W-:Y:S02]  /*b4650*/  IMAD.MOV.U32 R24, RZ, RZ, R8 ;  /* 0x000000ffff187224 */ /* 0x002fe400078e0008 */
[----:B------:R-:W0:Y:S01]  /*b4660*/  LDSM.16.M88.4 R8, [R0+UR4+0x1e080] ;  /* 0x01e080040008783b */ /* 0x000e220008000200 */
[----:B------:R-:W-:-:S03]  /*b4670*/  IMAD.MOV.U32 R25, RZ, RZ, R5 ;  /* 0x000000ffff197224 */ /* 0x000fc600078e0005 */
[----:B------:R-:W1:Y:S01]  /*b4680*/  LDSM.16.M88.4 R4, [R0+UR4+0x1f080] ;  /* 0x01f080040004783b */ /* 0x000e620008000200 */
[----:B------:R-:W-:-:S03]  /*b4690*/  IMAD.MOV.U32 R27, RZ, RZ, R2 ;  /* 0x000000ffff1b7224 */ /* 0x000fc600078e0002 */
[----:B0-----:R-:W-:Y:S04]  /*b46a0*/  STL [R1+0x4574], R10 ;  /* 0x0045740a01007387 */ /* 0x001fe80000100800 */
[----:B------:R-:W-:Y:S04]  /*b46b0*/  STL [R1+0x4570], R11 ;  /* 0x0045700b01007387 */ /* 0x000fe80000100800 */
[----:B------:R-:W-:Y:S04]  /*b46c0*/  STL.64 [R1+0x4fe8], R8 ;  /* 0x004fe80801007387 */ /* 0x000fe80000100a00 */
[----:B-1----:R-:W-:Y:S04]  /*b46d0*/  STL [R1+0x4dec], R4 ;  /* 0x004dec0401007387 */ /* 0x002fe80000100800 */
[----:B------:R-:W-:Y:S04]  /*b46e0*/  STL [R1+0x4de8], R5 ;  /* 0x004de80501007387 */ /* 0x000fe80000100800 */
[----:B------:R-:W-:Y:S04]  /*b46f0*/  STL [R1+0x4344], R6 ;  /* 0x0043440601007387 */ /* 0x000fe80000100800 */
[----:B------:R0:W-:Y:S02]  /*b4700*/  STL [R1+0x4340], R7 ;  /* 0x0043400701007387 */ /* 0x0001e40000100800 */
[----:B0-----:R-:W-:Y:S02]  /*b4710*/  HMMA.16816.F32 R4, R16, R22, R24 ;  /* 0x000000161004723c */ /* 0x001fe40000001818 */
[----:B------:R-:W-:Y:S04]  /*b4720*/  STL.64 [R1+0x4de0], R14 ;  /* 0x004de00e01007387 */ /* 0x000fe80000100a00 */
[----:B------:R0:W-:Y:S04]  /*b4730*/  STL.64 [R1+0x4dd8], R12 ;  /* 0x004dd80c01007387 */ /* 0x0001e80000100a00 */
[----:B0-----:R-:W2:Y:S04]  /*b4740*/  LDL.LU R12, [R1+0x970] ;  /* 0x00097000010c7983 */ /* 0x001ea80000300800 */
[----:B------:R-:W2:Y:S04]  /*b4750*/  LDL.LU R13, [R1+0x974] ;  /* 0x00097400010d7983 */ /* 0x000ea80000300800 */
[----:B------:R-:W3:Y:S04]  /*b4760*/  LDL.LU R14, [R1+0x978] ;  /* 0x00097800010e7983 */ /* 0x000ee80000300800 */
[----:B------:R-:W3:Y:S04]  /*b4770*/  LDL.LU R15, [R1+0x97c] ;  /* 0x00097c00010f7983 */ /* 0x000ee80000300800 */
[----:B------:R-:W4:Y:S04]  /*b4780*/  LDL.LU R22, [R1+0x1f8] ;  /* 0x0001f80001167983 */ /* 0x000f280000300800 */
[----:B------:R-:W4:Y:S04]  /*b4790*/  LDL.LU R23, [R1+0x1fc] ;  /* 0x0001fc0001177983 */ /* 0x000f280000300800 */
[----:B------:R-:W4:Y:S04]  /*b47a0*/  LDL.LU R8, [R1+0xa10] ;  /* 0x000a100001087983 */ /* 0x000f280000300800 */
[----:B------:R-:W4:Y:S04]  /*b47b0*/  LDL.LU R9, [R1+0xa14] ;  /* 0x000a140001097983 */ /* 0x000f280000300800 */
[----:B------:R-:W4:Y:S01]  /*b47c0*/  LDL.LU R10, [R1+0xa18] ;  /* 0x000a1800010a7983 */ /* 0x000f220000300800 */
[----:B------:R-:W-:-:S03]  /*b47d0*/  IMAD.MOV.U32 R28, RZ, RZ, R4 ;  /* 0x000000ffff1c7224 */ /* 0x000fc600078e0004 */
[----:B------:R-:W4:Y:S01]  /*b47e0*/  LDL.LU R11, [R1+0xa1c] ;  /* 0x000a1c00010b7983 */ /* 0x000f220000300800 */
[----:B------:R-:W-:-:S03]  /*b47f0*/  IMAD.MOV.U32 R3, RZ, RZ, R5 ;  /* 0x000000ffff037224 */ /* 0x000fc600078e0005 */
[----:B------:R-:W2:Y:S01]  /*b4800*/  LDL.LU R4, [R1+0x980] ;  /* 0x0009800001047983 */ /* 0x000ea20000300800 */
[----:B------:R-:W-:-:S03]  /*b4810*/  IMAD.MOV.U32 R2, RZ, RZ, R6 ;  /* 0x000000ffff027224 */ /* 0x000fc600078e0006 */
[----:B------:R-:W2:Y:S01]  /*b4820*/  LDL.LU R5, [R1+0x984] ;  /* 0x0009840001057983 */ /* 0x000ea20000300800 */
[----:B------:R-:W-:-:S03]  /*b4830*/  IMAD.MOV.U32 R0, RZ, RZ, R7 ;  /* 0x000000ffff007224 */ /* 0x000fc600078e0007 */
[----:B------:R-:W3:Y:S04]  /*b4840*/  LDL.LU R6, [R1+0x988] ;  /* 0x0009880001067983 */ /* 0x000ee80000300800 */
[----:B------:R-:W3:Y:S04]  /*b4850*/  LDL.LU R7, [R1+0x98c] ;  /* 0x00098c0001077983 */ /* 0x000ee80000300800 */
[----:B---3--:R-:W-:Y:S04]  /*b4860*/  STL.64 [R1+0x4fa8], R6 ;  /* 0x004fa80601007387 */ /* 0x008fe80000100a00 */
[----:B--2---:R0:W-:Y:S04]  /*b4870*/  STL.64 [R1+0x4fa0], R4 ;  /* 0x004fa00401007387 */ /* 0x0041e80000100a00 */
[----:B0-----:R-:W2:Y:S01]  /*b4880*/  LDL R4, [R1+0x1b0] ;  /* 0x0001b00001047983 */ /* 0x001ea20000100800 */
[----:B------:R-:W-:-:S03]  /*b4890*/  IMAD.MOV.U32 R5, RZ, RZ, R29 ;  /* 0x000000ffff057224 */ /* 0x000fc600078e001d */
[----:B------:R-:W3:Y:S04]  /*b48a0*/  LDL.LU R29, [R1+0x4ff0] ;  /* 0x004ff000011d7983 */ /* 0x000ee80000300800 */
[----:B--2---:R0:W-:Y:S04]  /*b48b0*/  STL.64 [R1+0x4fb8], R4 ;  /* 0x004fb80401007387 */ /* 0x0041e80000100a00 */
[----:B0-----:R-:W2:Y:S04]  /*b48c0*/  LDL.64 R4, [R1+0x1c0] ;  /* 0x0001c00001047983 */ /* 0x001ea80000100a00 */
[----:B------:R-:W-:Y:S04]  /*b48d0*/  STL.64 [R1+0x4f98], R14 ;  /* 0x004f980e01007387 */ /* 0x000fe80000100a00 */
[----:B------:R0:W-:Y:S04]  /*b48e0*/  STL.64 [R1+0x4f90], R12 ;  /* 0x004f900c01007387 */ /* 0x0001e80000100a00 */
[----:B0-----:R-:W4:Y:S04]  /*b48f0*/  LDL.64 R12, [R1+0x1a0] ;  /* 0x0001a000010c7983 */ /* 0x001f280000100a00 */
[----:B----4-:R0:W-:Y:S04]  /*b4900*/  STL.64 [R1+0x4fb0], R12 ;  /* 0x004fb00c01007387 */ /* 0x0101e80000100a00 */
        /* <DEDUP_REMOVED lines=8> */
[----:B------:R-:W3:Y:S04]  /*b4990*/  LDL.LU R14, [R1+0xa08] ;  /* 0x000a0800010e7983 */ /* 0x000ee80000300800 */
[----:B------:R-:W3:Y:S04]  /*b49a0*/  LDL.LU R15, [R1+0xa0c] ;  /* 0x000a0c00010f7983 */ /* 0x000ee80000300800 */
[----:B------:R-:W4:Y:S04]  /*b49b0*/  LDL.64 R24, [R1+0x170] ;  /* 0x0001700001187983 */ /* 0x000f280000100a00 */
[----:B----4-:R0:W-:Y:S04]  /*b49c0*/  STL.64 [R1+0x4f80], R24 ;  /* 0x004f801801007387 */ /* 0x0101e80000100a00 */
[----:B0-----:R-:W4:Y:S01]  /*b49d0*/  LDL.64 R24, [R1+0x180] ;  /* 0x0001800001187983 */ /* 0x001f220000100a00 */
[----:B------:R-:W-:Y:S03]  /*b49e0*/  HMMA.16816.F32 R16, R16, R22, R8 ;  /* 0x000000161010723c */ /* 0x000fe60000001808 */
[----:B----4-:R0:W-:Y:S04]  /*b49f0*/  STL.64 [R1+0x4f88], R24 ;  /* 0x004f881801007387 */ /* 0x0101e80000100a00 */
[----:B0-----:R-:W4:Y:S04]  /*b4a00*/  LDL.64 R24, [R1+0x190] ;  /* 0x0001900001187983 */ /* 0x001f280000100a00 */
[----:B------:R-:W-:Y:S04]  /*b4a10*/  STL [R1+0x480c], R0 ;  /* 0x00480c0001007387 */ /* 0x000fe80000100800 */
[----:B------:R-:W-:Y:S04]  /*b4a20*/  STL [R1+0x4808], R2 ;  /* 0x0048080201007387 */ /* 0x000fe80000100800 */
[----:B------:R-:W-:Y:S04]  /*b4a30*/  STL [R1+0x4804], R3 ;  /* 0x0048040301007387 */ /* 0x000fe80000100800 */
[----:B------:R-:W-:Y:S04]  /*b4a40*/  STL [R1+0x4800], R28 ;  /* 0x0048001c01007387 */ /* 0x000fe80000100800 */
[----:B------:R-:W2:Y:S04]  /*b4a50*/  LDL.LU.64 R8, [R1+0x4fe8] ;  /* 0x004fe80001087983 */ /* 0x000ea80000300a00 */
[----:B------:R-:W3:Y:S01]  /*b4a60*/  LDL.LU.64 R22, [R1+0x4fe0] ;  /* 0x004fe00001167983 */ /* 0x000ee20000300a00 */
[----:B------:R-:W-:-:S02]  /*b4a70*/  IMAD.MOV.U32 R11, RZ, RZ, R18 ;  /* 0x000000ffff0b7224 */ /* 0x000fc400078e0012 */
[----:B------:R-:W-:Y:S01]  /*b4a80*/  IMAD.MOV.U32 R10, RZ, RZ, R17 ;  /* 0x000000ffff0a7224 */ /* 0x000fe200078e0011 */
[----:B------:R-:W4:Y:S04]  /*b4a90*/  LDL.LU.64 R20, [R1+0x4fd8] ;  /* 0x004fd80001147983 */ /* 0x000f280000300a00 */
[----:B------:R3:W-:Y:S04]  /*b4aa0*/  STL [R1+0x1d0], R16 ;  /* 0x0001d01001007387 */ /* 0x0007e80000100800 */
[----:B------:R-:W-:Y:S04]  /*b4ab0*/  STL [R1+0x1dc], R19 ;  /* 0x0001dc1301007387 */ /* 0x000fe80000100800 */
[----:B------:R-:W-:Y:S04]  /*b4ac0*/  STL [R1+0x4df4], R11 ;  /* 0x004df40b01007387 */ /* 0x000fe80000100800 */
[----:B------:R-:W-:Y:S04]  /*b4ad0*/  STL [R1+0x4df0], R10 ;  /* 0x004df00a01007387 */ /* 0x000fe80000100800 */
[----:B--2---:R0:W-:Y:S01]  /*b4ae0*/  STL.64 [R1+0x4f60], R8 ;  /* 0x004f600801007387 */ /* 0x0041e20000100a00 */
[----:B---3--:R-:W-:-:S03]  /*b4af0*/  IMAD.MOV.U32 R16, RZ, RZ, R23 ;  /* 0x000000ffff107224 */ /* 0x008fc600078e0017 */
[----:B0-----:R-:W2:Y:S04]  /*b4b00*/  LDL.LU R8, [R1+0x950] ;  /* 0x0009500001087983 */ /* 0x001ea80000300800 */
[----:B------:R-:W2:Y:S04]  /*b4b10*/  LDL.LU R9, [R1+0x954] ;  /* 0x0009540001097983 */ /* 0x000ea80000300800 */
[----:B------:R-:W2:Y:S04]  /*b4b20*/  LDL.LU R10, [R1+0x958] ;  /* 0x00095800010a7983 */ /* 0x000ea80000300800 */
[----:B------:R-:W2:Y:S04]  /*b4b30*/  LDL.LU R11, [R1+0x95c] ;  /* 0x00095c00010b7983 */ /* 0x000ea80000300800 */
[----:B------:R-:W4:Y:S04]  /*b4b40*/  LDL.LU R23, [R1+0x4fd0] ;  /* 0x004fd00001177983 */ /* 0x000f280000300800 */
[----:B------:R-:W3:Y:S01]  /*b4b50*/  LDL R17, [R1+0x74] ;  /* 0x0000740001117983 */ /* 0x000ee20000100800 */
[----:B------:R-:W-:-:S02]  /*b4b60*/  IMAD.MOV.U32 R2, RZ, RZ, R4 ;  /* 0x000000ffff027224 */ /* 0x000fc400078e0004 */
[----:B------:R-:W-:Y:S01]  /*b4b70*/  IMAD.MOV.U32 R0, RZ, RZ, R5 ;  /* 0x000000ffff007224 */ /* 0x000fe200078e0005 */
[C---:B----4-:R-:W-:Y:S01]  /*b4b80*/  HMMA.16816.F32 R12, R20.reuse, R4, R12 ;  /* 0x00000004140c723c */ /* 0x050fe2000000180c */
[----:B---3--:R0:W-:Y:S04]  /*b4b90*/  STL.64 [R1+0x4f58], R16 ;  /* 0x004f581001007387 */ /* 0x0081e80000100a00 */
[----:B0-----:R-:W3:Y:S04]  /*b4ba0*/  LDL.LU R16, [R1+0x960] ;  /* 0x0009600001107983 */ /* 0x001ee80000300800 */
[----:B------:R-:W3:Y:S04]  /*b4bb0*/  LDL.LU R17, [R1+0x964] ;  /* 0x0009640001117983 */ /* 0x000ee80000300800 */
[----:B------:R-:W3:Y:S10]  /*b4bc0*/  LDL.LU R18, [R1+0x968] ;  /* 0x0009680001127983 */ /* 0x000ef40000300800 */
[----:B------:R-:W-:Y:S04]  /*b4bd0*/  STL.64 [R1+0x9a0], R12 ;  /* 0x0009a00c01007387 */ /* 0x000fe80000100a00 */
[----:B------:R0:W-:Y:S04]  /*b4be0*/  STL.64 [R1+0x9a8], R14 ;  /* 0x0009a80e01007387 */ /* 0x0001e80000100a00 */
[----:B0-----:R-:W4:Y:S04]  /*b4bf0*/  LDL.LU.64 R14, [R1+0x4fc8] ;  /* 0x004fc800010e7983 */ /* 0x001f280000300a00 */
[----:B------:R-:W4:Y:S04]  /*b4c00*/  LDL.LU.64 R12, [R1+0x4fc0] ;  /* 0x004fc000010c7983 */ /* 0x000f280000300a00 */
[----:B------:R-:W4:Y:S02]  /*b4c10*/  LDL.LU.64 R4, [R1+0x4fb8] ;  /* 0x004fb80001047983 */ /* 0x000f240000300a00 */
[----:B----4-:R-:W-:Y:S02]  /*b4c20*/  HMMA.16816.F32 R4, R20, R4, R12 ;  /* 0x000000041404723c */ /* 0x010fe4000000180c */
[----:B------:R-:W4:-:S15]  /*b4c30*/  LDL.LU.64 R12, [R1+0x4fb0] ;  /* 0x004fb000010c7983 */ /* 0x000f1e0000300a00 */
[----:B------:R-:W-:-:S06]  /*b4c40*/  NOP ;  /* 0x0000000000007918 */ /* 0x000fcc0000000000 */
[----:B------:R-:W-:Y:S04]  /*b4c50*/  STL.64 [R1+0x990], R4 ;  /* 0x0009900401007387 */ /* 0x000fe80000100a00 */
[----:B------:R0:W-:Y:S04]  /*b4c60*/  STL.64 [R1+0x998], R6 ;  /* 0x0009980601007387 */ /* 0x0001e80000100a00 */
[----:B0-----:R-:W4:Y:S04]  /*b4c70*/  LDL.LU.64 R6, [R1+0x4fa8] ;  /* 0x004fa80001067983 */ /* 0x001f280000300a00 */
[----:B------:R-:W4:Y:S02]  /*b4c80*/  LDL.LU.64 R4, [R1+0x4fa0] ;  /* 0x004fa00001047983 */ /* 0x000f240000300a00 */
[----:B----4-:R-:W-:-:S15]  /*b4c90*/  HMMA.16816.F32 R4, R20, R12, R4 ;  /* 0x0000000c1404723c */ /* 0x010fde0000001804 */
[----:B------:R-:W-:-:S08]  /*b4ca0*/  NOP ;  /* 0x0000000000007918 */ /* 0x000fd00000000000 */
[----:B------:R-:W-:Y:S04]  /*b4cb0*/  STL.64 [R1+0x980], R4 ;  /* 0x0009800401007387 */ /* 0x000fe80000100a00 */
[----:B------:R0:W-:Y:S04]  /*b4cc0*/  STL.64 [R1+0x988], R6 ;  /* 0x0009880601007387 */ /* 0x0001e80000100a00 */
[----:B------:R-:W4:Y:S01]  /*b4cd0*/  LDL.LU.64 R14, [R1+0x4f98] ;  /* 0x004f9800010e7983 */ /* 0x000f220000300a00 */
[----:B0-----:R-:W-:Y:S02]  /*b4ce0*/  IMAD.MOV.U32 R7, RZ, RZ, R12 ;  /* 0x000000ffff077224 */ /* 0x001fe400078e000c */
[----:B------:R-:W-:-:S02]  /*b4cf0*/  IMAD.MOV.U32 R6, RZ, RZ, R13 ;  /* 0x000000ffff067224 */ /* 0x000fc400078e000d */
[----:B------:R-:W4:Y:S02]  /*b4d00*/  LDL.LU.64 R12, [R1+0x4f90] ;  /* 0x004f9000010c7983 */ /* 0x000f240000300a00 */
[----:B----4-:R-:W-:-:S15]  /*b4d10*/  HMMA.16816.F32 R12, R20, R24, R12 ;  /* 0x00000018140c723c */ /* 0x010fde000000180c */
[----:B------:R-:W-:-:S08]  /*b4d20*/  NOP ;  /* 0x0000000000007918 */ /* 0x000fd00000000000 */
[----:B------:R0:W-:Y:S04]  /*b4d30*/  STL.64 [R1+0x970], R12 ;  /* 0x0009700c01007387 */ /* 0x0001e80000100a00 */
[----:B------:R1:W-:Y:S01]  /*b4d40*/  STL.64 [R1+0x978], R14 ;  /* 0x0009780e01007387 */ /* 0x0003e20000100a00 */
[----:B0-----:R-:W-:Y:S02]  /*b4d50*/  IMAD.MOV.U32 R13, RZ, RZ, R24 ;  /* 0x000000ffff0d7224 */ /* 0x001fe400078e0018 */
[----:B------:R-:W-:Y:S02]  /*b4d60*/  IMAD.MOV.U32 R12, RZ, RZ, R25 ;  /* 0x000000ffff0c7224 */ /* 0x000fe400078e0019 */
[----:B------:R-:W3:Y:S01]  /*b4d70*/  LDL.LU.64 R24, [R1+0x4f88] ;  /* 0x004f880001187983 */ /* 0x000ee20000300a00 */
[----:B------:R-:W-:-:S07]  /*b4d80*/  IMAD.MOV.U32 R19, RZ, RZ, R29 ;  /* 0x000000ffff137224 */ /* 0x000fce00078e001d */
[----:B---3--:R-:W-:Y:S06]  /*b4d90*/  HMMA.16816.F32 R16, R20, R24, R16 ;  /* 0x000000181410723c */ /* 0x008fec0000001810 */
[----:B-1----:R-:W-:Y:S02]  /*b4da0*/  IMAD.MOV.U32 R15, RZ, RZ, R24 ;  /* 0x000000ffff0f7224 */ /* 0x002fe400078e0018 */
[----:B------:R-:W-:Y:S02]  /*b4db0*/  IMAD.MOV.U32 R14, RZ, RZ, R25 ;  /* 0x000000ffff0e7224 */ /* 0x000fe400078e0019 */
[----:B------:R-:W2:-:S13]  /*b4dc0*/  LDL.LU.64 R24, [R1+0x4f80] ;  /* 0x004f800001187983 */ /* 0x000e9a0000300a00 */
[----:B------:R-:W-:Y:S01]  /*b4dd0*/  STL.64 [R1+0x960], R16 ;  /* 0x0009601001007387 */ /* 0x000fe20000100a00 */
[----:B------:R-:W-:-:S03]  /*b4de0*/  IMAD.MOV.U32 R29, RZ, RZ, R19 ;  /* 0x000000ffff1d7224 */ /* 0x000fc600078e0013 */
[----:B------:R-:W-:Y:S04]  /*b4df0*/  STL [R1+0x968], R18 ;  /* 0x0009681201007387 */ /* 0x000fe80000100800 */
[----:B------:R-:W-:Y:S04]  /*b4e00*/  STL.64 [R1+0x4e00], R14 ;  /* 0x004e000e01007387 */ /* 0x000fe80000100a00 */
[----:B------:R0:W-:Y:S04]  /*b4e10*/  STL.64 [R1+0x4df8], R12 ;  /* 0x004df80c01007387 */ /* 0x0001e80000100a00 */
[----:B------:R-:W-:Y:S01]  /*b4e20*/  STL [R1+0x4568], R29 ;  /* 0x0045681d01007387 */ /* 0x000fe20000100800 */
[----:B--2---:R-:W-:-:S15]  /*b4e30*/  HMMA.16816.F32 R8, R20, R24, R8 ;  /* 0x000000181408723c */ /* 0x004fde0000001808 */
[----:B------:R-:W-:-:S08]  /*b4e40*/  NOP ;  /* 0x0000000000007918 */ /* 0x000fd00000000000 */
[----:B------:R1:W-:Y:S04]  /*b4e50*/  STL.64 [R1+0x950], R8 ;  /* 0x0009500801007387 */ /* 0x0003e80000100a00 */
[----:B------:R2:W-:Y:S04]  /*b4e60*/  STL.64 [R1+0x958], R10 ;  /* 0x0009580a01007387 */ /* 0x0005e80000100a00 */
[----:B0-----:R-:W3:Y:S04]  /*b4e70*/  LDL.LU R12, [R1+0x8e0] ;  /* 0x0008e000010c7983 */ /* 0x001ee80000300800 */
[----:B------:R-:W3:Y:S04]  /*b4e80*/  LDL.LU R13, [R1+0x8e4] ;  /* 0x0008e400010d7983 */ /* 0x000ee80000300800 */
[----:B------:R-:W4:Y:S04]  /*b4e90*/  LDL.LU R14, [R1+0x8e8] ;  /* 0x0008e800010e7983 */ /* 0x000f280000300800 */
[----:B------:R-:W4:Y:S04]  /*b4ea0*/  LDL.LU R15, [R1+0x8ec] ;  /* 0x0008ec00010f7983 */ /* 0x000f280000300800 */
[----:B-1----:R-:W3:Y:S04]  /*b4eb0*/  LDL.LU R8, [R1+0x930] ;  /* 0x0009300001087983 */ /* 0x002ee80000300800 */
[----:B------:R-:W3:Y:S04]  /*b4ec0*/  LDL.LU R9, [R1+0x934] ;  /* 0x0009340001097983 */ /* 0x000ee80000300800 */
[----:B--2---:R-:W2:Y:S04]  /*b4ed0*/  LDL.LU R10, [R1+0x938] ;  /* 0x00093800010a7983 */ /* 0x004ea80000300800 */
[----:B------:R-:W2:Y:S04]  /*b4ee0*/  LDL.LU R11, [R1+0x93c] ;  /* 0x00093c00010b7983 */ /* 0x000ea80000300800 */
[----:B--2---:R-:W-:Y:S04]  /*b4ef0*/  STL.64 [R1+0x4f70], R10 ;  /* 0x004f700a01007387 */ /* 0x004fe80000100a00 */
[----:B---3--:R0:W-:Y:S04]  /*b4f00*/  STL.64 [R1+0x4f68], R8 ;  /* 0x004f680801007387 */ /* 0x0081e80000100a00 */
[----:B------:R-:W2:Y:S04]  /*b4f10*/  LDL.64 R16, [R1+0x150] ;  /* 0x0001500001107983 */ /* 0x000ea80000100a00 */
[----:B0-----:R-:W3:Y:S04]  /*b4f20*/  LDL R8, [R1+0x160] ;  /* 0x0001600001087983 */ /* 0x001ee80000100800 */
[----:B------:R-:W3:Y:S04]  /*b4f30*/  LDL R9, [R1+0x164] ;  /* 0x0001640001097983 */ /* 0x000ee80000100800 */
[----:B--2---:R0:W-:Y:S04]  /*b4f40*/  STL.64 [R1+0x4f78], R16 ;  /* 0x004f781001007387 */ /* 0x0041e80000100a00 */
[----:B0-----:R-:W3:Y:S04]  /*b4f50*/  LDL.LU R16, [R1+0x940] ;  /* 0x0009400001107983 */ /* 0x001ee80000300800 */
[----:B------:R-:W3:Y:S04]  /*b4f60*/  LDL.LU R17, [R1+0x944] ;  /* 0x0009440001117983 */ /* 0x000ee80000300800 */
[----:B------:R-:W3:Y:S04]  /*b4f70*/  LDL.LU R18, [R1+0x948] ;  /* 0x0009480001127983 */ /* 0x000ee80000300800 */
[----:B------:R-:W3:Y:S04]  /*b4f80*/  LDL.LU R19, [R1+0x94c] ;  /* 0x00094c0001137983 */ /* 0x000ee80000300800 */
[----:B----4-:R-:W-:Y:S04]  /*b4f90*/  STL.64 [R1+0x4f18], R14 ;  /* 0x004f180e01007387 */ /* 0x010fe80000100a00 */
[----:B------:R0:W-:Y:S04]  /*b4fa0*/  STL.64 [R1+0x4f10], R12 ;  /* 0x004f100c01007387 */ /* 0x0001e80000100a00 */
[----:B0-----:R-:W2:Y:S04]  /*b4fb0*/  LDL.64 R12, [R1+0x120] ;  /* 0x00012000010c7983 */ /* 0x001ea80000100a00 */
[----:B--2---:R0:W-:Y:S04]  /*b4fc0*/  STL.64 [R1+0x4f28], R12 ;  /* 0x004f280c01007387 */ /* 0x0041e80000100a00 */
[----:B0-----:R-:W2:Y:S01]  /*b4fd0*/  LDL.64 R12, [R1+0x130] ;  /* 0x00013000010c7983 */ /* 0x001ea20000100a00 */
[----:B------:R-:W-:-:S02]  /*b4fe0*/  IMAD.MOV.U32 R4, RZ, RZ, R24 ;  /* 0x000000ffff047224 */ /* 0x000fc400078e0018 */
[----:B------:R-:W-:Y:S01]  /*b4ff0*/  IMAD.MOV.U32 R5, RZ, RZ, R25 ;  /* 0x000000ffff057224 */ /* 0x000fe200078e0019 */
[----:B--2---:R0:W-:Y:S04]  /*b5000*/  STL.64 [R1+0x4f40], R12 ;  /* 0x004f400c01007387 */ /* 0x0041e80000100a00 */
[----:B0-----:R-:W2:Y:S04]  /*b5010*/  LDL.LU R12, [R1+0x920] ;  /* 0x00092000010c7983 */ /* 0x001ea80000300800 */
[----:B------:R-:W2:Y:S04]  /*b5020*/  LDL.LU R13, [R1+0x924] ;  /* 0x00092400010d7983 */ /* 0x000ea80000300800 */
[----:B------:R-:W2:Y:S04]  /*b5030*/  LDL.LU R14, [R1+0x928] ;  /* 0x00092800010e7983 */ /* 0x000ea80000300800 */
[----:B------:R-:W2:Y:S04]  /*b5040*/  LDL.LU R15, [R1+0x92c] ;  /* 0x00092c00010f7983 */ /* 0x000ea80000300800 */
[----:B------:R-:W4:Y:S04]  /*b5050*/  LDL.64 R24, [R1+0x100] ;  /* 0x0001000001187983 */ /* 0x000f280000100a00 */
[----:B----4-:R0:W-:Y:S04]  /*b5060*/  STL.64 [R1+0x4f20], R24 ;  /* 0x004f201801007387 */ /* 0x0101e80000100a00 */
[----:B0-----:R-:W4:Y:S04]  /*b5070*/  LDL.LU R24, [R1+0x900] ;  /* 0x0009000001187983 */ /* 0x001f280000300800 */
[----:B------:R-:W4:Y:S04]  /*b5080*/  LDL.LU R25, [R1+0x904] ;  /* 0x0009040001197983 */ /* 0x000f280000300800 */
[----:B------:R-:W2:Y:S04]  /*b5090*/  LDL.LU R26, [R1+0x908] ;  /* 0x00090800011a7983 */ /* 0x000ea80000300800 */
[----:B------:R-:W2:Y:S01]  /*b50a0*/  LDL.LU R27, [R1+0x90c] ;  /* 0x00090c00011b7983 */ /* 0x000ea20000300800 */
[----:B---3--:R-:W-:Y:S03]  /*b50b0*/  HMMA.16816.F32 R8, R20, R8, R16 ;  /* 0x000000081408723c */ /* 0x008fe60000001810 */
[----:B--2---:R-:W-:Y:S04]  /*b50c0*/  STL.64 [R1+0x4f38], R26 ;  /* 0x004f381a01007387 */ /* 0x004fe80000100a00 */
[----:B----4-:R0:W-:Y:S04]  /*b50d0*/  STL.64 [R1+0x4f30], R24 ;  /* 0x004f301801007387 */ /* 0x0101e80000100a00 */
[----:B0-----:R-:W2:Y:S04]  /*b50e0*/  LDL.LU R24, [R1+0x910] ;  /* 0x0009100001187983 */ /* 0x001ea80000300800 */
[----:B------:R-:W2:Y:S04]  /*b50f0*/  LDL.LU R25, [R1+0x914] ;  /* 0x0009140001197983 */ /* 0x000ea80000300800 */
[----:B------:R-:W3:Y:S04]  /*b5100*/  LDL.LU R26, [R1+0x918] ;  /* 0x00091800011a7983 */ /* 0x000ee80000300800 */
[----:B------:R-:W3:Y:S01]  /*b5110*/  LDL.LU R27, [R1+0x91c] ;  /* 0x00091c00011b7983 */ /* 0x000ee20000300800 */
[----:B------:R-:W-:-:S03]  /*b5120*/  IMAD.MOV.U32 R29, RZ, RZ, R11 ;  /* 0x000000ffff1d7224 */ /* 0x000fc600078e000b */
[----:B---3--:R-:W-:Y:S04]  /*b5130*/  STL.64 [R1+0x4f50], R26 ;  /* 0x004f501a01007387 */ /* 0x008fe80000100a00 */
[----:B--2---:R0:W-:Y:S04]  /*b5140*/  STL.64 [R1+0x4f48], R24 ;  /* 0x004f481801007387 */ /* 0x0041e80000100a00 */
[----:B0-----:R-:W2:Y:S04]  /*b5150*/  LDL.64 R24, [R1+0x140] ;  /* 0x0001400001187983 */ /* 0x001ea80000100a00 */
[----:B------:R-:W-:Y:S04]  /*b5160*/  STL.64 [R1+0x4e18], R6 ;  /* 0x004e180601007387 */ /* 0x000fe80000100a00 */
[----:B------:R0:W-:Y:S04]  /*b5170*/  STL.64 [R1+0x4e10], R4 ;  /* 0x004e100401007387 */ /* 0x0001e80000100a00 */
[----:B0-----:R-:W3:Y:S04]  /*b5180*/  LDL.64 R4, [R1+0x110] ;  /* 0x0001100001047983 */ /* 0x001ee80000100a00 */
[----:B------:R-:W4:Y:S04]  /*b5190*/  LDL.LU.64 R16, [R1+0x4f78] ;  /* 0x004f780001107983 */ /* 0x000f280000300a00 */
[----:B------:R-:W-:Y:S04]  /*b51a0*/  STL.64 [R1+0x940], R8 ;  /* 0x0009400801007387 */ /* 0x000fe80000100a00 */
[----:B------:R0:W-:Y:S04]  /*b51b0*/  STL [R1+0x948], R10 ;  /* 0x0009480a01007387 */ /* 0x0001e80000100800 */
[----:B0-----:R-:W4:Y:S04]  /*b51c0*/  LDL.LU.64 R10, [R1+0x4f70] ;  /* 0x004f7000010a7983 */ /* 0x001f280000300a00 */
[----:B------:R-:W4:Y:S04]  /*b51d0*/  LDL.LU.64 R8, [R1+0x4f68] ;  /* 0x004f680001087983 */ /* 0x000f280000300a00 */
[----:B------:R-:W-:Y:S01]  /*b51e0*/  STL [R1+0x456c], R29 ;  /* 0x00456c1d01007387 */ /* 0x000fe20000100800 */
[----:B----4-:R-:W-:-:S15]  /*b51f0*/  HMMA.16816.F32 R8, R20, R16, R8 ;  /* 0x000000101408723c */ /* 0x010fde0000001808 */
[----:B------:R-:W-:-:S08]  /*b5200*/  NOP ;  /* 0x0000000000007918 */ /* 0x000fd00000000000 */
[----:B------:R0:W-:Y:S04]  /*b5210*/  STL.64 [R1+0x930], R8 ;  /* 0x0009300801007387 */ /* 0x0001e80000100a00 */
[----:B------:R1:W-:Y:S04]  /*b5220*/  STL.64 [R1+0x938], R10 ;  /* 0x0009380a01007387 */ /* 0x0003e80000100a00 */
[----:B0-----:R-:W4:Y:S01]  /*b5230*/  LDL.LU.64 R8, [R1+0x4f60] ;  /* 0x004f600001087983 */ /* 0x001f220000300a00 */
[----:B--2---:R-:W-:Y:S01]  /*b5240*/  HMMA.16816.F32 R12, R20, R24, R12 ;  /* 0x00000018140c723c */ /* 0x004fe2000000180c */
[----:B-1----:R-:W-:-:S02]  /*b5250*/  IMAD.MOV.U32 R11, RZ, RZ, R16 ;  /* 0x000000ffff0b7224 */ /* 0x002fc400078e0010 */
[----:B------:R-:W-:Y:S02]  /*b5260*/  IMAD.MOV.U32 R10, RZ, RZ, R17 ;  /* 0x000000ffff0a7224 */ /* 0x000fe400078e0011 */
[----:B------:R-:W2:Y:S04]  /*b5270*/  LDL.LU.64 R16, [R1+0x4f58] ;  /* 0x004f580001107983 */ /* 0x000ea80000300a00 */
[----:B------:R-:W-:Y:S01]  /*b5280*/  STL.64 [R1+0x4e28], R10 ;  /* 0x004e280a01007387 */ /* 0x000fe20000100a00 */
[----:B------:R-:W-:Y:S02]  /*b5290*/  IMAD.MOV.U32 R18, RZ, RZ, R24 ;  /* 0x000000ffff127224 */ /* 0x000fe400078e0018 */
[----:B------:R-:W-:-:S12]  /*b52a0*/  IMAD.MOV.U32 R3, RZ, RZ, R25 ;  /* 0x000000ffff037224 */ /* 0x000fd800078e0019 */
[----:B------:R-:W-:Y:S01]  /*b52b0*/  IMAD.MOV.U32 R29, RZ, RZ, R13 ;  /* 0x000000ffff1d7224 */ /* 0x000fe200078e000d */
[----:B----4-:R0:W-:Y:S04]  /*b52c0*/  STL.64 [R1+0x4e20], R8 ;  /* 0x004e200801007387 */ /* 0x0101e80000100a00 */
[----:B0-----:R-:W3:Y:S04]  /*b52d0*/  LDL.LU R8, [R1+0x8f0] ;  /* 0x0008f00001087983 */ /* 0x001ee80000300800 */
[----:B------:R-:W3:Y:S04]  /*b52e0*/  LDL.LU R9, [R1+0x8f4] ;  /* 0x0008f40001097983 */ /* 0x000ee80000300800 */
[----:B------:R-:W3:Y:S04]  /*b52f0*/  LDL.LU R10, [R1+0x8f8] ;  /* 0x0008f800010a7983 */ /* 0x000ee80000300800 */
[----:B------:R-:W3:Y:S04]  /*b5300*/  LDL.LU R11, [R1+0x8fc] ;  /* 0x0008fc00010b7983 */ /* 0x000ee80000300800 */
[----:B------:R-:W4:Y:S04]  /*b5310*/  LDL.LU.64 R26, [R1+0x4f50] ;  /* 0x004f5000011a7983 */ /* 0x000f280000300a00 */
[----:B------:R-:W4:Y:S04]  /*b5320*/  LDL.LU.64 R24, [R1+0x4f48] ;  /* 0x004f480001187983 */ /* 0x000f280000300a00 */
[----:B------:R0:W-:Y:S04]  /*b5330*/  STL [R1+0x920], R12 ;  /* 0x0009200c01007387 */ /* 0x0001e80000100800 */
[----:B------:R-:W-:Y:S04]  /*b5340*/  STL.64 [R1+0x928], R14 ;  /* 0x0009280e01007387 */ /* 0x000fe80000100a00 */
[----:B0-----:R-:W4:Y:S04]  /*b5350*/  LDL.LU.64 R12, [R1+0x4f40] ;  /* 0x004f4000010c7983 */ /* 0x001f280000300a00 */
[----:B------:R-:W-:Y:S04]  /*b5360*/  STL [R1+0x4cdc], R3 ;  /* 0x004cdc0301007387 */ /* 0x000fe80000100800 */
[----:B------:R-:W-:Y:S04]  /*b5370*/  STL [R1+0x4cd8], R18 ;  /* 0x004cd81201007387 */ /* 0x000fe80000100800 */
[----:B------:R-:W-:Y:S01]  /*b5380*/  STL [R1+0x4810], R29 ;  /* 0x0048101d01007387 */ /* 0x000fe20000100800 */
[----:B----4-:R-:W-:Y:S06]  /*b5390*/  HMMA.16816.F32 R24, R20, R12, R24 ;  /* 0x0000000c1418723c */ /* 0x010fec0000001818 */
[----:B------:R-:W-:Y:S01]  /*b53a0*/  IMAD.MOV.U32 R28, RZ, RZ, R12 ;  /* 0x000000ffff1c7224 */ /* 0x000fe200078e000c */
[----:B------:R-:W-:-:S15]  /*b53b0*/  MOV R19, R13 ;  /* 0x0000000d00137202 */ /* 0x000fde0000000f00 */
[----:B------:R-:W-:-:S01]  /*b53c0*/  NOP ;  /* 0x0000000000007918 */ /* 0x000fc20000000000 */
        /* <DEDUP_REMOVED lines=10> */
[----:B------:R0:W-:Y:S04]  /*b5470*/  STL.64 [R1+0x900], R24 ;  /* 0x0009001801007387 */ /* 0x0001e80000100a00 */
[----:B------:R-:W-:Y:S04]  /*b5480*/  STL.64 [R1+0x908], R26 ;  /* 0x0009081a01007387 */ /* 0x000fe80000100a00 */
[----:B0-----:R-:W4:Y:S04]  /*b5490*/  LDL.LU.64 R24, [R1+0x4f20] ;  /* 0x004f200001187983 */ /* 0x001f280000300a00 */
[----:B------:R-:W4:Y:S04]  /*b54a0*/  LDL.LU.64 R14, [R1+0x4f18] ;  /* 0x004f1800010e7983 */ /* 0x000f280000300a00 */
[----:B------:R-:W4:Y:S01]  /*b54b0*/  LDL.LU.64 R12, [R1+0x4f10] ;  /* 0x004f1000010c7983 */ /* 0x000f220000300a00 */
[----:B---3--:R-:W-:Y:S06]  /*b54c0*/  HMMA.16816.F32 R8, R20, R4, R8 ;  /* 0x000000041408723c */ /* 0x008fec0000001808 */
[----:B------:R-:W-:-:S02]  /*b54d0*/  IMAD.MOV.U32 R28, RZ, RZ, R4 ;  /* 0x000000ffff1c7224 */ /* 0x000fc400078e0004 */
[----:B------:R-:W-:Y:S01]  /*b54e0*/  IMAD.MOV.U32 R3, RZ, RZ, R5 ;  /* 0x000000ffff037224 */ /* 0x000fe200078e0005 */
[----:B------:R-:W-:Y:S04]  /*b54f0*/  STL [R1+0x4cec], R29 ;  /* 0x004cec1d01007387 */ /* 0x000fe80000100800 */
[----:B------:R-:W-:Y:S10]  /*b5500*/  STL [R1+0x4ce8], R18 ;  /* 0x004ce81201007387 */ /* 0x000ff40000100800 */
[----:B------:R0:W-:Y:S04]  /*b5510*/  STL.64 [R1+0x8f0], R8 ;  /* 0x0008f00801007387 */ /* 0x0001e80000100a00 */
[----:B------:R1:W-:Y:S04]  /*b5520*/  STL.64 [R1+0x8f8], R10 ;  /* 0x0008f80a01007387 */ /* 0x0003e80000100a00 */
[----:B------:R-:W-:Y:S04]  /*b5530*/  STL [R1+0x4cf4], R3 ;  /* 0x004cf40301007387 */ /* 0x000fe80000100800 */
[----:B------:R-:W-:Y:S01]  /*b5540*/  STL [R1+0x4cf0], R28 ;  /* 0x004cf01c01007387 */ /* 0x000fe20000100800 */
[----:B----4-:R-:W-:-:S15]  /*b5550*/  HMMA.16816.F32 R4, R20, R24, R12 ;  /* 0x000000181404723c */ /* 0x010fde000000180c */
[----:B------:R-:W-:-:S08]  /*b5560*/  NOP ;  /* 0x0000000000007918 */ /* 0x000fd00000000000 */
[----:B------:R-:W-:Y:S04]  /*b5570*/  STL.64 [R1+0x8e0], R4 ;  /* 0x0008e00401007387 */ /* 0x000fe80000100a00 */
[----:B------:R-:W-:Y:S04]  /*b5580*/  STL.64 [R1+0x8e8], R6 ;  /* 0x0008e80601007387 */ /* 0x000fe80000100a00 */
[----:B0-----:R-:W3:Y:S04]  /*b5590*/  LDL.LU R8, [R1+0x880] ;  /* 0x0008800001087983 */ /* 0x001ee80000300800 */
[----:B------:R-:W3:Y:S04]  /*b55a0*/  LDL.LU R9, [R1+0x884] ;  /* 0x0008840001097983 */ /* 0x000ee80000300800 */
[----:B-1----:R-:W4:Y:S04]  /*b55b0*/  LDL.LU R10, [R1+0x888] ;  /* 0x00088800010a7983 */ /* 0x002f280000300800 */
[----:B------:R-:W4:Y:S04]  /*b55c0*/  LDL.LU R11, [R1+0x88c] ;  /* 0x00088c00010b7983 */ /* 0x000f280000300800 */
[----:B----4-:R-:W-:Y:S04]  /*b55d0*/  STL.64 [R1+0x4ea0], R10 ;  /* 0x004ea00a01007387 */ /* 0x010fe80000100a00 */
[----:B---3--:R0:W-:Y:S04]  /*b55e0*/  STL.64 [R1+0x4e98], R8 ;  /* 0x004e980801007387 */ /* 0x0081e80000100a00 */
[----:B0-----:R-:W3:Y:S04]  /*b55f0*/  LDL.64 R8, [R1+0xb0] ;  /* 0x0000b00001087983 */ /* 0x001ee80000100a00 */
[----:B---3--:R0:W-:Y:S04]  /*b5600*/  STL.64 [R1+0x4eb0], R8 ;  /* 0x004eb00801007387 */ /* 0x0081e80000100a00 */
[----:B0-----:R-:W3:Y:S04]  /*b5610*/  LDL.64 R8, [R1+0xc0] ;  /* 0x0000c00001087983 */ /* 0x001ee80000100a00 */
[----:B---3--:R0:W-:Y:S04]  /*b5620*/  STL.64 [R1+0x4ec8], R8 ;  /* 0x004ec80801007387 */ /* 0x0081e80000100a00 */
[----:B0-----:R-:W3:Y:S04]  /*b5630*/  LDL.64 R8, [R1+0xd0] ;  /* 0x0000d00001087983 */ /* 0x001ee80000100a00 */
[----:B---3--:R0:W-:Y:S04]  /*b5640*/  STL.64 [R1+0x4ee0], R8 ;  /* 0x004ee00801007387 */ /* 0x0081e80000100a00 */
[----:B0-----:R-:W3:Y:S04]  /*b5650*/  LDL.64 R8, [R1+0xe0] ;  /* 0x0000e00001087983 */ /* 0x001ee80000100a00 */
[----:B---3--:R0:W-:Y:S04]  /*b5660*/  STL.64 [R1+0x4ef8], R8 ;  /* 0x004ef80801007387 */ /* 0x0081e80000100a00 */
[----:B------:R-:W3:Y:S04]  /*b5670*/  LDL.64 R4, [R1+0xa0] ;  /* 0x0000a00001047983 */ /* 0x000ee80000100a00 */
[----:B0-----:R-:W4:Y:S04]  /*b5680*/  LDL.64 R8, [R1+0xf0] ;  /* 0x0000f00001087983 */ /* 0x001f280000100a00 */
[----:B---3--:R0:W-:Y:S04]  /*b5690*/  STL.64 [R1+0x4ea8], R4 ;  /* 0x004ea80401007387 */ /* 0x0081e80000100a00 */
[----:B0-----:R-:W3:Y:S04]  /*b56a0*/  LDL.LU R4, [R1+0x890] ;  /* 0x0008900001047983 */ /* 0x001ee80000300800 */
[----:B------:R-:W3:Y:S04]  /*b56b0*/  LDL.LU R5, [R1+0x894] ;  /* 0x0008940001057983 */ /* 0x000ee80000300800 */
[----:B------:R-:W2:Y:S04]  /*b56c0*/  LDL.LU R6, [R1+0x898] ;  /* 0x0008980001067983 */ /* 0x000ea80000300800 */
[----:B------:R-:W2:Y:S04]  /*b56d0*/  LDL.LU R7, [R1+0x89c] ;  /* 0x00089c0001077983 */ /* 0x000ea80000300800 */
[----:B--2---:R-:W-:Y:S04]  /*b56e0*/  STL.64 [R1+0x4ec0], R6 ;  /* 0x004ec00601007387 */ /* 0x004fe80000100a00 */
[----:B---3--:R0:W-:Y:S04]  /*b56f0*/  STL.64 [R1+0x4eb8], R4 ;  /* 0x004eb80401007387 */ /* 0x0081e80000100a00 */
        /* <DEDUP_REMOVED lines=23> */
[----:B------:R-:W3:Y:S01]  /*b5870*/  LDL.LU R12, [R1+0x870] ;  /* 0x00087000010c7983 */ /* 0x000ee20000300800 */
[----:B------:R-:W-:-:S03]  /*b5880*/  IMAD.MOV.U32 R18, RZ, RZ, R24 ;  /* 0x000000ffff127224 */ /* 0x000fc600078e0018 */
[----:B------:R-:W3:Y:S04]  /*b5890*/  LDL.LU R13, [R1+0x874] ;  /* 0x00087400010d7983 */ /* 0x000ee80000300800 */
[----:B------:R-:W3:Y:S04]  /*b58a0*/  LDL.LU R14, [R1+0x878] ;  /* 0x00087800010e7983 */ /* 0x000ee80000300800 */
[----:B------:R-:W3:Y:S04]  /*b58b0*/  LDL.LU R15, [R1+0x87c] ;  /* 0x00087c00010f7983 */ /* 0x000ee80000300800 */
[----:B------:R-:W3:Y:S04]  /*b58c0*/  LDL.64 R24, [R1+0x90] ;  /* 0x0000900001187983 */ /* 0x000ee80000100a00 */
        /* <DEDUP_REMOVED lines=55> */
[----:B------:R-:W-:Y:S02]  /*b5c40*/  IMAD.MOV.U32 R19, RZ, RZ, R5 ;  /* 0x000000ffff137224 */ /* 0x000fe400078e0005 */
[----:B---3--:R-:W-:-:S13]  /*b5c50*/  HMMA.16816.F32 R4, R20, R24, R12 ;  /* 0x000000181404723c */ /* 0x008fda000000180c */
[----:B------:R-:W-:Y:S04]  /*b5c60*/  STL.64 [R1+0x880], R8 ;  /* 0x0008800801007387 */ /* 0x000fe80000100a00 */
[----:B------:R-:W-:Y:S04]  /*b5c70*/  STL.64 [R1+0x888], R10 ;  /* 0x0008880a01007387 */ /* 0x000fe80000100a00 */
[----:B------:R-:W-:Y:S04]  /*b5c80*/  STL [R1+0x4d2c], R19 ;  /* 0x004d2c1301007387 */ /* 0x000fe80000100800 */
[----:B------:R-:W-:Y:S04]  /*b5c90*/  STL [R1+0x4d28], R18 ;  /* 0x004d281201007387 */ /* 0x000fe80000100800 */
[----:B------:R-:W-:Y:S04]  /*b5ca0*/  STL.64 [R1+0x4e90], R16 ;  /* 0x004e901001007387 */ /* 0x000fe80000100a00 */
[----:B------:R0:W-:Y:S04]  /*b5cb0*/  STL.64 [R1+0x870], R4 ;  /* 0x0008700401007387 */ /* 0x0001e80000100a00 */
[----:B------:R1:W-:Y:S04]  /*b5cc0*/  STL.64 [R1+0x878], R6 ;  /* 0x0008780601007387 */ /* 0x0003e80000100a00 */
        /* <DEDUP_REMOVED lines=20> */
[----:B0-----:R-:W4:Y:S04]  /*b5e10*/  LDL.64 R12, [R1+0x80] ;  /* 0x00008000010c7983 */ /* 0x001f280000100a00 */
[----:B------:R-:W-:Y:S04]  /*b5e20*/  STL.64 [R1+0x4e48], R6 ;  /* 0x004e480601007387 */ /* 0x000fe80000100a00 */
[----:B------:R0:W-:Y:S04]  /*b5e30*/  STL.64 [R1+0x4e40], R4 ;  /* 0x004e400401007387 */ /* 0x0001e80000100a00 */
[----:B0-----:R-:W2:Y:S04]  /*b5e40*/  LDL.64 R4, [R1+0x20] ;  /* 0x0000200001047983 */ /* 0x001ea80000100a00 */
[----:B--2---:R0:W-:Y:S04]  /*b5e50*/  STL.64 [R1+0x4e50], R4 ;  /* 0x004e500401007387 */ /* 0x0041e80000100a00 */
[----:B0-----:R-:W2:Y:S04]  /*b5e60*/  LDL R4, [R1+0x30] ;  /* 0x0000300001047983 */ /* 0x001ea80000100800 */
[----:B------:R-:W2:Y:S04]  /*b5e70*/  LDL R5, [R1+0x34] ;  /* 0x0000340001057983 */ /* 0x000ea80000100800 */
[----:B--2---:R0:W-:Y:S04]  /*b5e80*/  STL.64 [R1+0x4e60], R4 ;  /* 0x004e600401007387 */ /* 0x0041e80000100a00 */
[----:B0-----:R-:W2:Y:S04]  /*b5e90*/  LDL.64 R4, [R1+0x40] ;  /* 0x0000400001047983 */ /* 0x001ea80000100a00 */
        /* <DEDUP_REMOVED lines=8> */
[----:B------:R-:W2:Y:S01]  /*b5f20*/  LDL.64 R8, [R1+0x10] ;  /* 0x0000100001087983 */ /* 0x000ea20000100a00 */
[----:B------:R-:W-:-:S02]  /*b5f30*/  IMAD.MOV.U32 R29, RZ, RZ, R25 ;  /* 0x000000ffff1d7224 */ /* 0x000fc400078e0019 */
[----:B------:R-:W-:Y:S01]  /*b5f40*/  IMAD.MOV.U32 R28, RZ, RZ, R24 ;  /* 0x000000ffff1c7224 */ /* 0x000fe200078e0018 */
[----:B0-----:R-:W3:Y:S01]  /*b5f50*/  LDL.64 R4, [R1+0x60] ;  /* 0x0000600001047983 */ /* 0x001ee20000100a00 */
[----:B------:R-:W-:-:S03]  /*b5f60*/  IMAD.MOV.U32 R3, RZ, RZ, R13 ;  /* 0x000000ffff037224 */ /* 0x000fc600078e000d */
[----:B--2---:R0:W-:Y:S04]  /*b5f70*/  STL.64 [R1+0x4e58], R8 ;  /* 0x004e580801007387 */ /* 0x0041e80000100a00 */
[----:B0-----:R-:W2:Y:S04]  /*b5f80*/  LDL.LU R8, [R1+0x810] ;  /* 0x0008100001087983 */ /* 0x001ea80000300800 */
[----:B------:R-:W2:Y:S04]  /*b5f90*/  LDL.LU R9, [R1+0x814] ;  /* 0x0008140001097983 */ /* 0x000ea80000300800 */
[----:B------:R-:W2:Y:S04]  /*b5fa0*/  LDL.LU R10, [R1+0x818] ;  /* 0x00081800010a7983 */ /* 0x000ea80000300800 */
[----:B------:R-:W2:Y:S04]  /*b5fb0*/  LDL.LU R11, [R1+0x81c] ;  /* 0x00081c00010b7983 */ /* 0x000ea80000300800 */
[----:B------:R-:W4:Y:S04]  /*b5fc0*/  LDL.64 R24, [R1] ;  /* 0x0000000001187983 */ /* 0x000f280000100a00 */
[----:B------:R-:W-:Y:S04]  /*b5fd0*/  STL [R1+0x4d34], R29 ;  /* 0x004d341d01007387 */ /* 0x000fe80000100800 */
[----:B------:R-:W-:Y:S04]  /*b5fe0*/  STL [R1+0x4d30], R28 ;  /* 0x004d301c01007387 */ /* 0x000fe80000100800 */
[----:B------:R0:W-:Y:S04]  /*b5ff0*/  STL.64 [R1+0x860], R16 ;  /* 0x0008601001007387 */ /* 0x0001e80000100a00 */
[----:B------:R1:W-:Y:S04]  /*b6000*/  STL.64 [R1+0x868], R18 ;  /* 0x0008681201007387 */ /* 0x0003e80000100a00 */
[----:B0-----:R-:W3:Y:S01]  /*b6010*/  LDL.LU.64 R16, [R1+0x4e90] ;  /* 0x004e900001107983 */ /* 0x001ee20000300a00 */
[----:B-1----:R-:W-:-:S03]  /*b6020*/  IMAD.MOV.U32 R18, RZ, RZ, R12 ;  /* 0x000000ffff127224 */ /* 0x002fc600078e000c */
        /* <DEDUP_REMOVED lines=8> */
[----:B0-----:R-:W3:Y:S04]  /*b60b0*/  LDL.LU R12, [R1+0x7d0] ;  /* 0x0007d000010c7983 */ /* 0x001ee80000300800 */
[----:B------:R-:W3:Y:S04]  /*b60c0*/  LDL.LU R13, [R1+0x7d4] ;  /* 0x0007d400010d7983 */ /* 0x000ee80000300800 */
[----:B-1----:R-:W3:Y:S04]  /*b60d0*/  LDL.LU R14, [R1+0x7d8] ;  /* 0x0007d800010e7983 */ /* 0x002ee80000300800 */
[----:B------:R-:W3:Y:S04]  /*b60e0*/  LDL.LU R15, [R1+0x7dc] ;  /* 0x0007dc00010f7983 */ /* 0x000ee80000300800 */
[----:B------:R0:W-:Y:S04]  /*b60f0*/  STL.64 [R1+0x4bb0], R16 ;  /* 0x004bb01001007387 */ /* 0x0001e80000100a00 */
[----:B0-----:R-:W2:Y:S04]  /*b6100*/  LDL.LU R16, [R1+0x840] ;  /* 0x0008400001107983 */ /* 0x001ea80000300800 */
[----:B------:R-:W2:Y:S04]  /*b6110*/  LDL.LU R17, [R1+0x844] ;  /* 0x0008440001117983 */ /* 0x000ea80000300800 */
[----:B------:R-:W2:Y:S04]  /*b6120*/  LDL.LU R18, [R1+0x848] ;  /* 0x0008480001127983 */ /* 0x000ea80000300800 */
[----:B------:R-:W2:Y:S02]  /*b6130*/  LDL.LU R19, [R1+0x84c] ;  /* 0x00084c0001137983 */ /* 0x000ea40000300800 */
[----:B--2---:R-:W-:-:S15]  /*b6140*/  HMMA.16816.F32 R16, R20, R4, R16 ;  /* 0x000000041410723c */ /* 0x004fde0000001810 */
[----:B------:R-:W-:-:S08]  /*b6150*/  NOP ;  /* 0x0000000000007918 */ /* 0x000fd00000000000 */
[----:B------:R0:W-:Y:S04]  /*b6160*/  STL.64 [R1+0x840], R16 ;  /* 0x0008401001007387 */ /* 0x0001e80000100a00 */
[----:B------:R-:W-:Y:S04]  /*b6170*/  STL.64 [R1+0x848], R18 ;  /* 0x0008481201007387 */ /* 0x000fe80000100a00 */
[----:B------:R-:W2:Y:S01]  /*b6180*/  LDL.LU.64 R6, [R1+0x4e78] ;  /* 0x004e780001067983 */ /* 0x000ea20000300a00 */
[----:B0-----:R-:W-:Y:S02]  /*b6190*/  IMAD.MOV.U32 R16, RZ, RZ, R5 ;  /* 0x000000ffff107224 */ /* 0x001fe400078e0005 */
[----:B------:R-:W-:-:S02]  /*b61a0*/  IMAD.MOV.U32 R17, RZ, RZ, R4 ;  /* 0x000000ffff117224 */ /* 0x000fc400078e0004 */
[----:B------:R-:W2:Y:S04]  /*b61b0*/  LDL.LU.64 R4, [R1+0x4e70] ;  /* 0x004e700001047983 */ /* 0x000ea80000300a00 */
[----:B------:R-:W-:Y:S04]  /*b61c0*/  STL [R1+0x4d44], R16 ;  /* 0x004d441001007387 */ /* 0x000fe80000100800 */
[----:B------:R0:W-:Y:S04]  /*b61d0*/  STL [R1+0x4d40], R17 ;  /* 0x004d401101007387 */ /* 0x0001e80000100800 */
[----:B0-----:R-:W2:Y:S02]  /*b61e0*/  LDL.64 R16, [R1+0x50] ;  /* 0x0000500001107983 */ /* 0x001ea40000100a00 */
[----:B--2---:R-:W-:Y:S06]  /*b61f0*/  HMMA.16816.F32 R4, R20, R16, R4 ;  /* 0x000000101404723c */ /* 0x004fec0000001804 */
[----:B------:R-:W-:-:S02]  /*b6200*/  IMAD.MOV.U32 R19, RZ, RZ, R17 ;  /* 0x000000ffff137224 */ /* 0x000fc400078e0011 */
[----:B------:R-:W-:-:S15]  /*b6210*/  IMAD.MOV.U32 R28, RZ, RZ, R16 ;  /* 0x000000ffff1c7224 */ /* 0x000fde00078e0010 */
[----:B------:R0:W-:Y:S04]  /*b6220*/  STL.64 [R1+0x830], R4 ;  /* 0x0008300401007387 */ /* 0x0001e80000100a00 */
[----:B------:R-:W-:Y:S04]  /*b6230*/  STL.64 [R1+0x838], R6 ;  /* 0x0008380601007387 */ /* 0x000fe80000100a00 */
[----:B0-----:R-:W2:Y:S04]  /*b6240*/  LDL.LU.64 R4, [R1+0x4e68] ;  /* 0x004e680001047983 */ /* 0x001ea80000300a00 */
[----:B------:R0:W-:Y:S04]  /*b6250*/  STL [R1+0x4d4c], R19 ;  /* 0x004d4c1301007387 */ /* 0x0001e80000100800 */
[----:B------:R-:W2:Y:S04]  /*b6260*/  LDL.LU R16, [R1+0x820] ;  /* 0x0008200001107983 */ /* 0x000ea80000300800 */
[----:B------:R-:W2:Y:S04]  /*b6270*/  LDL.LU R17, [R1+0x824] ;  /* 0x0008240001117983 */ /* 0x000ea80000300800 */
[----:B------:R-:W2:Y:S04]  /*b6280*/  LDL.LU R18, [R1+0x828] ;  /* 0x0008280001127983 */ /* 0x000ea80000300800 */
[----:B0-----:R-:W2:Y:S04]  /*b6290*/  LDL.LU R19, [R1+0x82c] ;  /* 0x00082c0001137983 */ /* 0x001ea80000300800 */
        /* <DEDUP_REMOVED lines=8> */
[----:B------:R0:W-:Y:S04]  /*b6320*/  STL [R1+0x4d50], R18 ;  /* 0x004d501201007387 */ /* 0x0001e80000100800 */
[----:B------:R-:W4:Y:S04]  /*b6330*/  LDL.LU R16, [R1+0x800] ;  /* 0x0008000001107983 */ /* 0x000f280000300800 */
[----:B------:R-:W4:Y:S04]  /*b6340*/  LDL.LU R17, [R1+0x804] ;  /* 0x0008040001117983 */ /* 0x000f280000300800 */
[----:B0-----:R-:W4:Y:S04]  /*b6350*/  LDL.LU R18, [R1+0x808] ;  /* 0x0008080001127983 */ /* 0x001f280000300800 */
[----:B------:R-:W4:Y:S01]  /*b6360*/  LDL.LU R19, [R1+0x80c] ;  /* 0x00080c0001137983 */ /* 0x000f220000300800 */
[----:B--2---:R-:W-:Y:S03]  /*b6370*/  HMMA.16816.F32 R4, R20, R4, R8 ;  /* 0x000000041404723c */ /* 0x004fe60000001808 */
[----:B------:R-:W2:-:S15]  /*b6380*/  LDL.LU.64 R8, [R1+0x4e58] ;  /* 0x004e580001087983 */ /* 0x000e9e0000300a00 */
[----:B------:R-:W-:-:S05]  /*b6390*/  NOP ;  /* 0x0000000000007918 */ /* 0x000fca0000000000 */
[----:B------:R0:W-:Y:S04]  /*b63a0*/  STL.64 [R1+0x810], R4 ;  /* 0x0008100401007387 */ /* 0x0001e80000100a00 */
[----:B------:R1:W-:Y:S04]  /*b63b0*/  STL.64 [R1+0x818], R6 ;  /* 0x0008180601007387 */ /* 0x0003e80000100a00 */
[----:B0-----:R-:W4:Y:S02]  /*b63c0*/  LDL.LU.64 R4, [R1+0x4e50] ;  /* 0x004e500001047983 */ /* 0x001f240000300a00 */
[----:B----4-:R-:W-:Y:S06]  /*b63d0*/  HMMA.16816.F32 R16, R20, R4, R16 ;  /* 0x000000041410723c */ /* 0x010fec0000001810 */
[----:B------:R-:W-:-:S15]  /*b63e0*/  IMAD.MOV.U32 R3, RZ, RZ, R5 ;  /* 0x000000ffff037224 */ /* 0x000fde00078e0005 */
[----:B------:R-:W-:-:S02]  /*b63f0*/  NOP ;  /* 0x0000000000007918 */ /* 0x000fc40000000000 */
[----:B------:R0:W-:Y:S04]  /*b6400*/  STL.64 [R1+0x800], R16 ;  /* 0x0008001001007387 */ /* 0x0001e80000100a00 */
[----:B------:R-:W-:Y:S04]  /*b6410*/  STL.64 [R1+0x808], R18 ;  /* 0x0008081201007387 */ /* 0x000fe80000100a00 */
[----:B-1----:R-:W2:Y:S01]  /*b6420*/  LDL.LU.64 R6, [R1+0x4e48] ;  /* 0x004e480001067983 */ /* 0x002ea20000300a00 */
[----:B0-----:R-:W-:-:S03]  /*b6430*/  IMAD.MOV.U32 R17, RZ, RZ, R4 ;  /* 0x000000ffff117224 */ /* 0x001fc600078e0004 */
[----:B------:R-:W2:Y:S02]  /*b6440*/  LDL.LU.64 R4, [R1+0x4e40] ;  /* 0x004e400001047983 */ /* 0x000ea40000300a00 */
[----:B--2---:R-:W-:-:S15]  /*b6450*/  HMMA.16816.F32 R4, R20, R8, R4 ;  /* 0x000000081404723c */ /* 0x004fde0000001804 */
[----:B------:R-:W-:-:S08]  /*b6460*/  NOP ;  /* 0x0000000000007918 */ /* 0x000fd00000000000 */
[----:B------:R-:W-:Y:S04]  /*b6470*/  STL.64 [R1+0x7f0], R4 ;  /* 0x0007f00401007387 */ /* 0x000fe80000100a00 */
[----:B------:R0:W-:Y:S04]  /*b6480*/  STL.64 [R1+0x7f8], R6 ;  /* 0x0007f80601007387 */ /* 0x0001e80000100a00 */
[----:B0-----:R-:W2:Y:S04]  /*b6490*/  LDL.LU.64 R6, [R1+0x4e38] ;  /* 0x004e380001067983 */ /* 0x001ea80000300a00 */
[----:B------:R-:W2:Y:S01]  /*b64a0*/  LDL.LU.64 R4, [R1+0x4e30] ;  /* 0x004e300001047983 */ /* 0x000ea20000300a00 */
[----:B------:R-:W-:-:S02]  /*b64b0*/  IMAD.MOV.U32 R28, RZ, RZ, R8 ;  /* 0x000000ffff1c7224 */ /* 0x000fc400078e0008 */
[----:B------:R-:W-:Y:S01]  /*b64c0*/  IMAD.MOV.U32 R16, RZ, RZ, R9 ;  /* 0x000000ffff107224 */ /* 0x000fe200078e0009 */
[----:B------:R-:W4:Y:S04]  /*b64d0*/  LDL.LU.64 R10, [R1+0x4e28] ;  /* 0x004e2800010a7983 */ /* 0x000f280000300a00 */
[----:B------:R-:W4:Y:S01]  /*b64e0*/  LDL.LU.64 R8, [R1+0x4e20] ;  /* 0x004e200001087983 */ /* 0x000f220000300a00 */
[----:B------:R-:W-:Y:S02]  /*b64f0*/  IMAD.MOV.U32 R18, RZ, RZ, R24 ;  /* 0x000000ffff127224 */ /* 0x000fe400078e0018 */
[----:B------:R-:W-:Y:S01]  /*b6500*/  IMAD.MOV.U32 R19, RZ, RZ, R25 ;  /* 0x000000ffff137224 */ /* 0x000fe200078e0019 */
[----:B--2---:R-:W-:-:S15]  /*b6510*/  HMMA.16816.F32 R4, R20, R24, R4 ;  /* 0x000000181404723c */ /* 0x004fde0000001804 */
[----:B------:R-:W-:-:S08]  /*b6520*/  NOP ;  /* 0x0000000000007918 */ /* 0x000fd00000000000 */
[----:B------:R-:W-:Y:S04]  /*b6530*/  STL.64 [R1+0x7e0], R4 ;  /* 0x0007e00401007387 */ /* 0x000fe80000100a00 */
[----:B------:R0:W-:Y:S04]  /*b6540*/  STL.64 [R1+0x7e8], R6 ;  /* 0x0007e80601007387 */ /* 0x0001e80000100a00 */
[----:B0-----:R-:W2:Y:S04]  /*b6550*/  LDL.LU.64 R6, [R1+0x4e18] ;  /* 0x004e180001067983 */ /* 0x001ea80000300a00 */
[----:B------:R-:W2:Y:S04]  /*b6560*/  LDL.LU.64 R4, [R1+0x4e10] ;  /* 0x004e100001047983 */ /* 0x000ea80000300a00 */
[----:B------:R-:W3:Y:S04]  /*b6570*/  LDL.LU.64 R24, [R1+0x4e08] ;  /* 0x004e080001187983 */ /* 0x000ee80000300a00 */
[----:B------:R-:W-:Y:S04]  /*b6580*/  STL.64 [R1+0x4d60], R18 ;  /* 0x004d601201007387 */ /* 0x000fe80000100a00 */
[----:B------:R0:W-:Y:S04]  /*b6590*/  STL.64 [R1+0x4d58], R16 ;  /* 0x004d581001007387 */ /* 0x0001e80000100a00 */
[----:B0-----:R-:W4:Y:S04]  /*b65a0*/  LDL.LU R16, [R1+0x7c0] ;  /* 0x0007c00001107983 */ /* 0x001f280000300800 */
[----:B------:R-:W4:Y:S04]  /*b65b0*/  LDL.LU R17, [R1+0x7c4] ;  /* 0x0007c40001117983 */ /* 0x000f280000300800 */
[----:B------:R-:W4:Y:S04]  /*b65c0*/  LDL.LU R18, [R1+0x7c8] ;  /* 0x0007c80001127983 */ /* 0x000f280000300800 */
[----:B------:R-:W4:Y:S01]  /*b65d0*/  LDL.LU R19, [R1+0x7cc] ;  /* 0x0007cc0001137983 */ /* 0x000f220000300800 */
[C---:B---3--:R-:W-:Y:S06]  /*b65e0*/  HMMA.16816.F32 R12, R20.reuse, R24, R12 ;  /* 0x00000018140c723c */ /* 0x048fec000000180c */
[----:B----4-:R-:W-:-:S15]  /*b65f0*/  HMMA.16816.F32 R16, R20, R8, R16 ;  /* 0x000000081410723c */ /* 0x010fde0000001810 */
[----:B------:R-:W-:-:S02]  /*b6600*/  NOP ;  /* 0x0000000000007918 */ /* 0x000fc40000000000 */
[----:B------:R-:W-:Y:S04]  /*b6610*/  STL.64 [R1+0x7d0], R12 ;  /* 0x0007d00c01007387 */ /* 0x000fe80000100a00 */
[----:B------:R0:W-:Y:S04]  /*b6620*/  STL.64 [R1+0x7d8], R14 ;  /* 0x0007d80e01007387 */ /* 0x0001e80000100a00 */
[----:B0-----:R-:W3:Y:S04]  /*b6630*/  LDL.LU.64 R14, [R1+0x4e00] ;  /* 0x004e0000010e7983 */ /* 0x001ee80000300a00 */
[----:B------:R-:W4:Y:S01]  /*b6640*/  LDL.LU.64 R12, [R1+0x4df8] ;  /* 0x004df800010c7983 */ /* 0x000f220000300a00 */
[----:B------:R-:W-:-:S02]  /*b6650*/  IMAD.MOV.U32 R26, RZ, RZ, R18 ;  /* 0x000000ffff1a7224 */ /* 0x000fc400078e0012 */
[----:B------:R-:W-:Y:S01]  /*b6660*/  IMAD.MOV.U32 R27, RZ, RZ, R19 ;  /* 0x000000ffff1b7224 */ /* 0x000fe200078e0013 */
[----:B------:R2:W-:Y:S04]  /*b6670*/  STL.64 [R1+0x7c0], R16 ;  /* 0x0007c01001007387 */ /* 0x0005e80000100a00 */
[----:B------:R-:W-:Y:S04]  /*b6680*/  STL.64 [R1+0x4b00], R26 ;  /* 0x004b001a01007387 */ /* 0x000fe80000100a00 */
[----:B------:R0:W-:Y:S01]  /*b6690*/  STL.64 [R1+0x4af8], R24 ;  /* 0x004af81801007387 */ /* 0x0001e20000100a00 */
[----:B--2---:R-:W-:-:S02]  /*b66a0*/  IMAD.MOV.U32 R16, RZ, RZ, R4 ;  /* 0x000000ffff107224 */ /* 0x004fc400078e0004 */
[----:B------:R-:W-:Y:S02]  /*b66b0*/  IMAD.MOV.U32 R17, RZ, RZ, R5 ;  /* 0x000000ffff117224 */ /* 0x000fe400078e0005 */
[----:B0-----:R-:W-:Y:S02]  /*b66c0*/  IMAD.MOV.U32 R24, RZ, RZ, R11 ;  /* 0x000000ffff187224 */ /* 0x001fe400078e000b */
[----:B------:R-:W-:Y:S01]  /*b66d0*/  IMAD.MOV.U32 R25, RZ, RZ, R10 ;  /* 0x000000ffff197224 */ /* 0x000fe200078e000a */
[----:B------:R-:W2:Y:S04]  /*b66e0*/  LDL.LU R11, [R1+0x4df4] ;  /* 0x004df400010b7983 */ /* 0x000ea80000300800 */
[----:B------:R-:W2:Y:S04]  /*b66f0*/  LDL.LU R10, [R1+0x4df0] ;  /* 0x004df000010a7983 */ /* 0x000ea80000300800 */
[----:B------:R0:W-:Y:S04]  /*b6700*/  STL.64 [R1+0x4d68], R24 ;  /* 0x004d681801007387 */ /* 0x0001e80000100a00 */
[----:B------:R-:W2:Y:S04]  /*b6710*/  LDL.LU R4, [R1+0x4dec] ;  /* 0x004dec0001047983 */ /* 0x000ea80000300800 */
[----:B------:R-:W2:Y:S04]  /*b6720*/  LDL.LU R5, [R1+0x4de8] ;  /* 0x004de80001057983 */ /* 0x000ea80000300800 */
[----:B------:R3:W-:Y:S04]  /*b6730*/  STL.64 [R1+0x4d70], R16 ;  /* 0x004d701001007387 */ /* 0x0007e80000100a00 */
[----:B0-----:R-:W4:Y:S04]  /*b6740*/  LDL.LU R24, [R1+0x780] ;  /* 0x0007800001187983 */ /* 0x001f280000300800 */
[----:B------:R-:W4:Y:S04]  /*b6750*/  LDL.LU R25, [R1+0x784] ;  /* 0x0007840001197983 */ /* 0x000f280000300800 */
[----:B------:R-:W2:Y:S04]  /*b6760*/  LDL.LU R26, [R1+0x788] ;  /* 0x00078800011a7983 */ /* 0x000ea80000300800 */
[----:B------:R-:W2:Y:S01]  /*b6770*/  LDL.LU R27, [R1+0x78c] ;  /* 0x00078c00011b7983 */ /* 0x000ea20000300800 */
[----:B---3--:R-:W-:-:S02]  /*b6780*/  IMAD.MOV.U32 R16, RZ, RZ, R15 ;  /* 0x000000ffff107224 */ /* 0x008fc400078e000f */
[----:B------:R-:W-:Y:S01]  /*b6790*/  IMAD.MOV.U32 R17, RZ, RZ, R14 ;  /* 0x000000ffff117224 */ /* 0x000fe200078e000e */
[----:B--2---:R-:W-:Y:S04]  /*b67a0*/  STL.64 [R1+0x4d80], R26 ;  /* 0x004d801a01007387 */ /* 0x004fe80000100a00 */
[----:B----4-:R-:W-:Y:S04]  /*b67b0*/  STL.64 [R1+0x4d78], R24 ;  /* 0x004d781801007387 */ /* 0x010fe80000100a00 */
[----:B------:R0:W-:Y:S02]  /*b67c0*/  STL.64 [R1+0x4d88], R16 ;  /* 0x004d881001007387 */ /* 0x0001e40000100a00 */
[----:B0-----:R-:W-:-:S02]  /*b67d0*/  IMAD.MOV.U32 R16, RZ, RZ, R13 ;  /* 0x000000ffff107224 */ /* 0x001fc400078e000d */
[----:B------:R-:W-:-:S05]  /*b67e0*/  IMAD.MOV.U32 R17, RZ, RZ, R12 ;  /* 0x000000ffff117224 */ /* 0x000fca00078e000c */
[----:B------:R0:W-:Y:S02]  /*b67f0*/  STL.64 [R1+0x4da0], R16 ;  /* 0x004da01001007387 */ /* 0x0001e40000100a00 */
[----:B0-----:R-:W-:Y:S02]  /*b6800*/  IMAD.MOV.U32 R16, RZ, RZ, R7 ;  /* 0x000000ffff107224 */ /* 0x001fe400078e0007 */
[----:B------:R-:W-:-:S05]  /*b6810*/  IMAD.MOV.U32 R17, RZ, RZ, R6 ;  /* 0x000000ffff117224 */ /* 0x000fca00078e0006 */
[----:B------:R-:W-:Y:S04]  /*b6820*/  STL.64 [R1+0x4dc8], R16 ;  /* 0x004dc81001007387 */ /* 0x000fe80000100a00 */
[----:B------:R-:W2:Y:S04]  /*b6830*/  LDL.LU R12, [R1+0x7b0] ;  /* 0x0007b000010c7983 */ /* 0x000ea80000300800 */
[----:B------:R-:W2:Y:S04]  /*b6840*/  LDL.LU R13, [R1+0x7b4] ;  /* 0x0007b400010d7983 */ /* 0x000ea80000300800 */
[----:B------:R-:W2:Y:S04]  /*b6850*/  LDL.LU R14, [R1+0x7b8] ;  /* 0x0007b800010e7983 */ /* 0x000ea80000300800 */
[----:B------:R-:W2:Y:S04]  /*b6860*/  LDL.LU R15, [R1+0x7bc] ;  /* 0x0007bc00010f7983 */ /* 0x000ea80000300800 */
[----:B------:R-:W3:Y:S04]  /*b6870*/  LDL.LU R24, [R1+0x790] ;  /* 0x0007900001187983 */ /* 0x000ee80000300800 */
        /* <DEDUP_REMOVED lines=17> */
[----:B0-----:R-:W3:Y:S01]  /*b6990*/  LDL.64 R24, [R1+0x1b0] ;  /* 0x0001b00001187983 */ /* 0x001ee20000100a00 */
[----:B--2---:R-:W-:Y:S03]  /*b69a0*/  HMMA.16816.F32 R20, R20, R4, R12 ;  /* 0x000000041414723c */ /* 0x004fe6000000180c */
[----:B---3--:R0:W-:Y:S04]  /*b69b0*/  STL.64 [R1+0x4dd0], R24 ;  /* 0x004dd01801007387 */ /* 0x0081e80000100a00 */
        /* <DEDUP_REMOVED lines=8> */
[----:B------:R-:W3:Y:S04]  /*b6a40*/  LDL.LU R10, [R1+0x768] ;  /* 0x00076800010a7983 */ /* 0x000ee80000300800 */
[----:B------:R-:W3:Y:S04]  /*b6a50*/  LDL.LU R11, [R1+0x76c] ;  /* 0x00076c00010b7983 */ /* 0x000ee80000300800 */
[----:B------:R-:W2:Y:S04]  /*b6a60*/  LDL.LU.64 R14, [R1+0x4de0] ;  /* 0x004de000010e7983 */ /* 0x000ea80000300a00 */
[----:B------:R-:W2:Y:S01]  /*b6a70*/  LDL.LU.64 R12, [R1+0x4dd8] ;  /* 0x004dd800010c7983 */ /* 0x000ea20000300a00 */
[----:B------:R-:W-:Y:S01]  /*b6a80*/  MOV R16, R2 ;  /* 0x0000000200107202 */ /* 0x000fe20000000f00 */
[----:B------:R-:W-:-:S02]  /*b6a90*/  IMAD.MOV.U32 R17, RZ, RZ, R0 ;  /* 0x000000ffff117224 */ /* 0x000fc400078e0000 */
[----:B------:R0:W-:Y:S04]  /*b6aa0*/  STL.64 [R1+0x400], R20 ;  /* 0x0004001401007387 */ /* 0x0001e80000100a00 */
[----:B------:R1:W-:Y:S04]  /*b6ab0*/  STL.64 [R1+0x408], R22 ;  /* 0x0004081601007387 */ /* 0x0003e80000100a00 */
[----:B0-----:R-:W4:Y:S04]  /*b6ac0*/  LDL.LU R20, [R1+0x3e0] ;  /* 0x0003e00001147983 */ /* 0x001f280000300800 */
[----:B------:R-:W4:Y:S04]  /*b6ad0*/  LDL.LU R21, [R1+0x3e4] ;  /* 0x0003e40001157983 */ /* 0x000f280000300800 */
[----:B-1----:R-:W4:Y:S04]  /*b6ae0*/  LDL.LU R22, [R1+0x3e8] ;  /* 0x0003e80001167983 */ /* 0x002f280000300800 */
[----:B------:R-:W4:Y:S01]  /*b6af0*/  LDL.LU R23, [R1+0x3ec] ;  /* 0x0003ec0001177983 */ /* 0x000f220000300800 */
[----:B------:R-:W0:Y:S01]  /*b6b00*/  S2R R6, SR_TID.X ;  /* 0x0000000000067919 */ /* 0x000e220000002100 */
[----:B------:R-:W1:Y:S01]  /*b6b10*/  S2R R0, SR_TID.X ;  /* 0x0000000000007919 */ /* 0x000e620000002100 */
[----:B--2---:R-:W-:Y:S01]  /*b6b20*/  HMMA.16816.F32 R16, R12, R16, R24 ;  /* 0x000000100c10723c */ /* 0x004fe20000001818 */
[----:B------:R-:W4:Y:S01]  /*b6b30*/  LDL.LU.64 R24, [R1+0x4dd0] ;  /* 0x004dd00001187983 */ /* 0x000f220000300a00 */
[----:B0-----:R-:W-:-:S05]  /*b6b40*/  LOP3.LUT R6, R6, 0x7, RZ, 0xc0, !PT ;  /* 0x0000000706067812 */ /* 0x001fca00078ec0ff */
[----:B------:R-:W-:Y:S02]  /*b6b50*/  IMAD R7, R6, 0x90, RZ ;  /* 0x0000009006077824 */ /* 0x000fe400078e02ff */
[----:B-1----:R-:W-:-:S14]  /*b6b60*/  IMAD.SHL.U32 R6, R0, 0x40, RZ ;  /* 0x0000004000067824 */ /* 0x002fdc00078e00ff */
[----:B------:R0:W-:Y:S04]  /*b6b70*/  STL.64 [R1+0x3f0], R16 ;  /* 0x0003f01001007387 */ /* 0x0001e80000100a00 */
[----:B------:R1:W-:Y:S04]  /*b6b80*/  STL.64 [R1+0x3f8], R18 ;  /* 0x0003f81201007387 */ /* 0x0003e80000100a00 */
[----:B0-----:R-:W2:Y:S01]  /*b6b90*/  LDL.LU.64 R16, [R1+0x4dc8] ;  /* 0x004dc80001107983 */ /* 0x001ea20000300a00 */
[----:B-1----:R-:W-:-:S03]  /*b6ba0*/  IMAD.SHL.U32 R19, R0, 0x2, RZ ;  /* 0x0000000200137824 */ /* 0x002fc600078e00ff */
[----:B------:R-:W2:Y:S01]  /*b6bb0*/  LDL.LU.64 R26, [R1+0x4dc0] ;  /* 0x004dc000011a7983 */ /* 0x000ea20000300a00 */
[----:B----4-:R-:W-:Y:S06]  /*b6bc0*/  HMMA.16816.F32 R20, R12, R24, R20 ;  /* 0x000000180c14723c */ /* 0x010fec0000001814 */
[----:B------:R-:W-:Y:S02]  /*b6bd0*/  IMAD.MOV.U32 R2, RZ, RZ, R24 ;  /* 0x000000ffff027224 */ /* 0x000fe400078e0018 */
[----:B------:R-:W-:Y:S02]  /*b6be0*/  IMAD.MOV.U32 R0, RZ, RZ, R25 ;  /* 0x000000ffff007224 */ /* 0x000fe400078e0019 */
[----:B------:R-:W2:Y:S01]  /*b6bf0*/  LDL.LU.64 R24, [R1+0x4db8] ;  /* 0x004db80001187983 */ /* 0x000ea20000300a00 */
[----:B------:R-:W-:-:S04]  /*b6c00*/  LOP3.LUT R19, R7, 0x10, R19, 0x78, !PT ;  /* 0x0000001007137812 */ /* 0x000fc800078e7813 */
[----:B------:R-:W-:-:S04]  /*b6c10*/  LOP3.LUT R19, R19, 0x400, R6, 0xf8, !PT ;  /* 0x0000040013137812 */ /* 0x000fc800078ef806 */
[----:B------:R-:W-:-:S04]  /*b6c20*/  LOP3.LUT R19, R19, 0x40, RZ, 0x3c, !PT ;  /* 0x0000004013137812 */ /* 0x000fc800078e3cff */
[----:B------:R-:W-:Y:S01]  /*b6c30*/  STL.64 [R1+0x3e0], R20 ;  /* 0x0003e01401007387 */ /* 0x000fe20000100a00 */
[----:B------:R-:W-:Y:S02]  /*b6c40*/  IMAD.MOV.U32 R6, RZ, RZ, R22 ;  /* 0x000000ffff067224 */ /* 0x000fe400078e0016 */
[----:B------:R-:W-:Y:S02]  /*b6c50*/  IMAD.MOV.U32 R7, RZ, RZ, R23 ;  /* 0x000000ffff077224 */ /* 0x000fe400078e0017 */
[----:B------:R-:W0:Y:S04]  /*b6c60*/  LDSM.16.MT88.4 R20, [R19+UR4+0x23000] ;  /* 0x023000041314783b */ /* 0x000e280008004200 */
[----:B------:R-:W-:Y:S04]  /*b6c70*/  STL [R1+0x434c], R7 ;  /* 0x00434c0701007387 */ /* 0x000fe80000100800 */
[----:B------:R-:W-:Y:S04]  /*b6c80*/  STL [R1+0x4348], R6 ;  /* 0x0043480601007387 */ /* 0x000fe80000100800 */
[----:B0-----:R-:W-:Y:S04]  /*b6c90*/  STL.64 [R1+0x4b10], R22 ;  /* 0x004b101601007387 */ /* 0x001fe80000100a00 */
[----:B------:R0:W-:Y:S04]  /*b6ca0*/  STL.64 [R1+0x4b08], R20 ;  /* 0x004b081401007387 */ /* 0x0001e80000100a00 */
[----:B0-----:R-:W4:Y:S04]  /*b6cb0*/  LDL R20, [R1+0x160] ;  /* 0x0001600001147983 */ /* 0x001f280000100800 */
[----:B------:R-:W4:Y:S01]  /*b6cc0*/  LDL R21, [R1+0x164] ;  /* 0x0001640001157983 */ /* 0x000f220000100800 */
        /* <DEDUP_REMOVED lines=14> */
[----:B------:R-:W-:-:S05]  /*b6db0*/  IMAD.MOV.U32 R6, RZ, RZ, R19 ;  /* 0x000000ffff067224 */ /* 0x000fca00078e0013 */
        /* <DEDUP_REMOVED lines=20> */
[----:B----4-:R-:W-:-:S15]  /*b6f00*/  HMMA.16816.F32 R20, R12, R20, R4 ;  /* 0x000000140c14723c */ /* 0x010fde0000001804 */
[----:B------:R-:W-:-:S08]  /*b6f10*/  NOP ;  /* 0x0000000000007918 */ /* 0x000fd00000000000 */
[----:B------:R-:W-:Y:S04]  /*b6f20*/  STL.64 [R1+0x770], R20 ;  /* 0x0007701401007387 */ /* 0x000fe80000100a00 */
[----:B------:R-:W-:Y:S01]  /*b6f30*/  STL.64 [R1+0x778], R22 ;  /* 0x0007781601007387 */ /* 0x000fe20000100a00 */
[----:B---3--:R-:W-:Y:S07]  /*b6f40*/  HMMA.16816.F32 R4, R12, R24, R8 ;  /* 0x000000180c04723c */ /* 0x008fee0000001808 */
[----:B--2---:R-:W-:-:S02]  /*b6f50*/  IMAD.MOV.U32 R24, RZ, RZ, R18 ;  /* 0x000000ffff187224 */ /* 0x004fc400078e0012 */
[----:B------:R-:W-:Y:S01]  /*b6f60*/  IMAD.MOV.U32 R25, RZ, RZ, R19 ;  /* 0x000000ffff197224 */ /* 0x000fe200078e0013 */
[----:B------:R-:W2:-:S13]  /*b6f70*/  LDL.LU R18, [R1+0x4d50] ;  /* 0x004d500001127983 */ /* 0x000e9a0000300800 */
[----:B------:R0:W-:Y:S04]  /*b6f80*/  STL.64 [R1+0x760], R4 ;  /* 0x0007600401007387 */ /* 0x0001e80000100a00 */
[----:B------:R-:W-:Y:S04]  /*b6f90*/  STL.64 [R1+0x768], R6 ;  /* 0x0007680601007387 */ /* 0x000fe80000100a00 */
[----:B------:R-:W3:Y:S04]  /*b6fa0*/  LDL.LU R19, [R1+0x4d4c] ;  /* 0x004d4c0001137983 */ /* 0x000ee80000300800 */
[----:B------:R1:W-:Y:S01]  /*b6fb0*/  STL.64 [R1+0x4b28], R24 ;  /* 0x004b281801007387 */ /* 0x0003e20000100a00 */
[----:B0-----:R-:W-:-:S02]  /*b6fc0*/  IMAD.MOV.U32 R4, RZ, RZ, R28 ;  /* 0x000000ffff047224 */ /* 0x001fc400078e001c */
[----:B------:R-:W-:Y:S01]  /*b6fd0*/  IMAD.MOV.U32 R5, RZ, RZ, R16 ;  /* 0x000000ffff057224 */ /* 0x000fe200078e0010 */
[----:B------:R-:W4:Y:S04]  /*b6fe0*/  LDL.LU R28, [R1+0x4d48] ;  /* 0x004d4800011c7983 */ /* 0x000f280000300800 */
[----:B------:R-:W3:Y:S04]  /*b6ff0*/  LDL.LU R16, [R1+0x4d44] ;  /* 0x004d440001107983 */ /* 0x000ee80000300800 */
[----:B------:R0:W-:Y:S04]  /*b7000*/  STL.64 [R1+0x4b30], R4 ;  /* 0x004b300401007387 */ /* 0x0001e80000100a00 */
[----:B-1----:R-:W2:Y:S04]  /*b7010*/  LDL.LU R24, [R1+0x620] ;  /* 0x0006200001187983 */ /* 0x002ea80000300800 */
[----:B------:R-:W2:Y:S04]  /*b7020*/  LDL.LU R25, [R1+0x624] ;  /* 0x0006240001197983 */ /* 0x000ea80000300800 */
[----:B------:R-:W4:Y:S04]  /*b7030*/  LDL.LU R26, [R1+0x628] ;  /* 0x00062800011a7983 */ /* 0x000f280000300800 */
[----:B------:R-:W4:Y:S01]  /*b7040*/  LDL.LU R27, [R1+0x62c] ;  /* 0x00062c00011b7983 */ /* 0x000f220000300800 */
[----:B0-----:R-:W-:-:S02]  /*b7050*/  IMAD.MOV.U32 R4, RZ, RZ, R17 ;  /* 0x000000ffff047224 */ /* 0x001fc400078e0011 */
[----:B------:R-:W-:Y:S01]  /*b7060*/  IMAD.MOV.U32 R5, RZ, RZ, R3 ;  /* 0x000000ffff057224 */ /* 0x000fe200078e0003 */
[----:B----4-:R-:W-:Y:S04]  /*b7070*/  STL.64 [R1+0x4b40], R26 ;  /* 0x004b401a01007387 */ /* 0x010fe80000100a00 */
[----:B--2---:R-:W-:Y:S04]  /*b7080*/  STL.64 [R1+0x4b38], R24 ;  /* 0x004b381801007387 */ /* 0x004fe80000100a00 */
[----:B------:R-:W2:Y:S04]  /*b7090*/  LDL.LU R17, [R1+0x4d40] ;  /* 0x004d400001117983 */ /* 0x000ea80000300800 */
[----:B------:R-:W4:Y:S04]  /*b70a0*/  LDL.LU R3, [R1+0x4d3c] ;  /* 0x004d3c0001037983 */ /* 0x000f280000300800 */
[----:B------:R0:W-:Y:S04]  /*b70b0*/  STL.64 [R1+0x4b48], R4 ;  /* 0x004b480401007387 */ /* 0x0001e80000100a00 */
[----:B0-----:R-:W3:Y:S04]  /*b70c0*/  LDL.LU.64 R4, [R1+0x30] ;  /* 0x0000300001047983 */ /* 0x001ee80000300a00 */
[----:B---3--:R0:W-:Y:S04]  /*b70d0*/  STL.64 [R1+0x4b60], R4 ;  /* 0x004b600401007387 */ /* 0x0081e80000100a00 */
        /* <DEDUP_REMOVED lines=22> */
[----:B---3--:R-:W-:Y:S04]  /*b7240*/  STL.64 [R1+0x4b70], R26 ;  /* 0x004b701a01007387 */ /* 0x008fe80000100a00 */
[----:B--2---:R0:W-:Y:S04]  /*b7250*/  STL.64 [R1+0x4b68], R24 ;  /* 0x004b681801007387 */ /* 0x0041e80000100a00 */
[----:B0-----:R-:W2:Y:S04]  /*b7260*/  LDL.LU R24, [R1+0x650] ;  /* 0x0006500001187983 */ /* 0x001ea80000300800 */
[----:B------:R-:W2:Y:S04]  /*b7270*/  LDL.LU R25, [R1+0x654] ;  /* 0x0006540001197983 */ /* 0x000ea80000300800 */
[----:B------:R-:W3:Y:S04]  /*b7280*/  LDL.LU R26, [R1+0x658] ;  /* 0x00065800011a7983 */ /* 0x000ee80000300800 */
[----:B------:R-:W3:Y:S04]  /*b7290*/  LDL.LU R27, [R1+0x65c] ;  /* 0x00065c00011b7983 */ /* 0x000ee80000300800 */
[----:B------:R0:W-:Y:S04]  /*b72a0*/  STL.64 [R1+0x4ba8], R4 ;  /* 0x004ba80401007387 */ /* 0x0001e80000100a00 */
        /* <DEDUP_REMOVED lines=29> */
[----:B---3--:R-:W-:Y:S04]  /*b7480*/  STL.64 [R1+0x4be8], R4 ;  /* 0x004be80401007387 */ /* 0x008fe80000100a00 */
[----:B------:R-:W2:Y:S04]  /*b7490*/  LDL.LU R18, [R1+0x4d18] ;  /* 0x004d180001127983 */ /* 0x000ea80000300800 */
[----:B------:R-:W3:Y:S04]  /*b74a0*/  LDL.LU R19, [R1+0x4d14] ;  /* 0x004d140001137983 */ /* 0x000ee80000300800 */
[----:B------:R0:W-:Y:S02]  /*b74b0*/  STL.64 [R1+0x4bf8], R16 ;  /* 0x004bf81001007387 */ /* 0x0001e40000100a00 */
[----:B0-----:R-:W-:-:S02]  /*b74c0*/  IMAD.MOV.U32 R16, RZ, RZ, R28 ;  /* 0x000000ffff107224 */ /* 0x001fc400078e001c */
[----:B------:R-:W-:Y:S01]  /*b74d0*/  IMAD.MOV.U32 R17, RZ, RZ, R3 ;  /* 0x000000ffff117224 */ /* 0x000fe200078e0003 */
[----:B------:R-:W3:Y:S04]  /*b74e0*/  LDL.LU R28, [R1+0x4d10] ;  /* 0x004d1000011c7983 */ /* 0x000ee80000300800 */
[----:B------:R-:W3:Y:S04]  /*b74f0*/  LDL.LU R3, [R1+0x4d0c] ;  /* 0x004d0c0001037983 */ /* 0x000ee80000300800 */
[----:B------:R4:W-:Y:S04]  /*b7500*/  STL.64 [R1+0x4c10], R16 ;  /* 0x004c101001007387 */ /* 0x0009e80000100a00 */
[----:B------:R-:W3:Y:S04]  /*b7510*/  LDL.LU R4, [R1+0x6b0] ;  /* 0x0006b00001047983 */ /* 0x000ee80000300800 */
[----:B------:R-:W3:Y:S04]  /*b7520*/  LDL.LU R5, [R1+0x6b4] ;  /* 0x0006b40001057983 */ /* 0x000ee80000300800 */
[----:B------:R-:W3:Y:S04]  /*b7530*/  LDL.LU R6, [R1+0x6b8] ;  /* 0x0006b80001067983 */ /* 0x000ee80000300800 */
[----:B------:R-:W3:Y:S01]  /*b7540*/  LDL.LU R7, [R1+0x6bc] ;  /* 0x0006bc0001077983 */ /* 0x000ee20000300800 */
[----:B----4-:R-:W-:-:S02]  /*b7550*/  IMAD.MOV.U32 R17, RZ, RZ, R29 ;  /* 0x000000ffff117224 */ /* 0x010fc400078e001d */
[----:B--2---:R-:W-:Y:S02]  /*b7560*/  IMAD.MOV.U32 R16, RZ, RZ, R18 ;  /* 0x000000ffff107224 */ /* 0x004fe400078e0012 */
[----:B------:R-:W2:Y:S04]  /*b7570*/  LDL.LU R18, [R1+0x4d08] ;  /* 0x004d080001127983 */ /* 0x000ea80000300800 */
[----:B------:R-:W4:Y:S04]  /*b7580*/  LDL.LU R29, [R1+0x4d04] ;  /* 0x004d0400011d7983 */ /* 0x000f280000300800 */
[----:B------:R-:W-:Y:S04]  /*b7590*/  STL.64 [R1+0x4c28], R16 ;  /* 0x004c281001007387 */ /* 0x000fe80000100a00 */
[----:B---3--:R-:W-:Y:S04]  /*b75a0*/  STL.64 [R1+0x4c08], R6 ;  /* 0x004c080601007387 */ /* 0x008fe80000100a00 */
[----:B------:R0:W-:Y:S04]  /*b75b0*/  STL.64 [R1+0x4c00], R4 ;  /* 0x004c000401007387 */ /* 0x0001e80000100a00 */
[----:B0-----:R-:W3:Y:S04]  /*b75c0*/  LDL.LU R4, [R1+0x6c0] ;  /* 0x0006c00001047983 */ /* 0x001ee80000300800 */
[----:B------:R-:W3:Y:S04]  /*b75d0*/  LDL.LU R5, [R1+0x6c4] ;  /* 0x0006c40001057983 */ /* 0x000ee80000300800 */
[----:B------:R-:W2:Y:S04]  /*b75e0*/  LDL.LU R6, [R1+0x6c8] ;  /* 0x0006c80001067983 */ /* 0x000ea80000300800 */
[----:B------:R-:W2:Y:S01]  /*b75f0*/  LDL.LU R7, [R1+0x6cc] ;  /* 0x0006cc0001077983 */ /* 0x000ea20000300800 */
[----:B------:R-:W-:-:S02]  /*b7600*/  IMAD.MOV.U32 R16, RZ, RZ, R28 ;  /* 0x000000ffff107224 */ /* 0x000fc400078e001c */
        /* <DEDUP_REMOVED lines=59> */
[----:B------:R-:W-:Y:S02]  /*b79c0*/  IMAD.MOV.U32 R17, RZ, RZ, R19 ;  /* 0x000000ffff117224 */ /* 0x000fe400078e0013 */
[----:B------:R-:W-:-:S03]  /*b79d0*/  IMAD.MOV.U32 R8, RZ, RZ, R18 ;  /* 0x000000ffff087224 */ /* 0x000fc600078e0012 */
[----:B------:R0:W-:Y:S04]  /*b79e0*/  STL.64 [R1+0x4cd0], R16 ;  /* 0x004cd01001007387 */ /* 0x0001e80000100a00 */
[----:B0-----:R-:W4:Y:S04]  /*b79f0*/  LDL.LU R16, [R1+0x750] ;  /* 0x0007500001107983 */ /* 0x001f280000300800 */
[----:B------:R-:W4:Y:S04]  /*b7a00*/  LDL.LU R17, [R1+0x754] ;  /* 0x0007540001117983 */ /* 0x000f280000300800 */
        /* <DEDUP_REMOVED lines=24> */
[----:B------:R-:W2:Y:S04]  /*b7b90*/  LDL.LU R26, [R1+0x668] ;  /* 0x00066800011a7983 */ /* 0x000ea80000300800 */
[----:B------:R-:W2:Y:S01]  /*b7ba0*/  LDL.LU R27, [R1+0x66c] ;  /* 0x00066c00011b7983 */ /* 0x000ea20000300800 */
[----:B------:R-:W-:-:S07]  /*b7bb0*/  MOV R9, R3 ;  /* 0x0000000300097202 */ /* 0x000fce0000000f00 */
[C---:B----4-:R-:W-:Y:S01]  /*b7bc0*/  HMMA.16816.F32 R8, R12.reuse, R8, R16 ;  /* 0x000000080c08723c */ /* 0x050fe20000001810 */
        /* <DEDUP_REMOVED lines=104> */
[----:B------:R-:W-:Y:S04]  /*b8250*/  STL.64 [R1+0x680], R16 ;  /* 0x0006801001007387 */ /* 0x000fe80000100a00 */
[----:B------:R-:W-:Y:S01]  /*b8260*/  STL.64 [R1+0x688], R18 ;  /* 0x0006881201007387 */ /* 0x000fe20000100a00 */
        /* <DEDUP_REMOVED lines=21> */
[----:B------:R-:W0:Y:S02]  /*b83c0*/  S2R R3, SR_TID.X ;  /* 0x0000000000037919 */ /* 0x000e240000002100 */
[----:B0-----:R-:W-:-:S05]  /*b83d0*/  LOP3.LUT R3, R3, 0x7, RZ, 0xc0, !PT ;  /* 0x0000000703037812 */ /* 0x001fca00078ec0ff */
[----:B------:R-:W-:Y:S01]  /*b83e0*/  IMAD R17, R3, 0x90, RZ ;  /* 0x0000009003117824 */ /* 0x000fe200078e02ff */
[----:B--2---:R-:W-:Y:S06]  /*b83f0*/  HMMA.16816.F32 R24, R12, R4, R24 ;  /* 0x000000040c18723c */ /* 0x004fec0000001818 */
[----:B------:R-:W-:Y:S02]  /*b8400*/  IMAD.MOV.U32 R28, RZ, RZ, R4 ;  /* 0x000000ffff1c7224 */ /* 0x000fe400078e0004 */
        /* <DEDUP_REMOVED lines=19> */
[----:B------:R-:W4:Y:S01]  /*b8540*/  LDL.LU.64 R4, [R1+0x4b18] ;  /* 0x004b180001047983 */ /* 0x000f220000300a00 */
[----:B------:R-:W0:Y:S01]  /*b8550*/  S2R R19, SR_TID.X ;  /* 0x0000000000137919 */ /* 0x000e220000002100 */
[----:B---3--:R-:W-:Y:S02]  /*b8560*/  HMMA.16816.F32 R24, R12, R24, R20 ;  /* 0x000000180c18723c */ /* 0x008fe40000001814 */
[----:B------:R-:W3:Y:S04]  /*b8570*/  LDL.LU.64 R22, [R1+0x4b10] ;  /* 0x004b100001167983 */ /* 0x000ee80000300a00 */
[----:B------:R-:W3:-:S15]  /*b8580*/  LDL.LU.64 R20, [R1+0x4b08] ;  /* 0x004b080001147983 */ /* 0x000ede0000300a00 */
[----:B------:R-:W-:-:S02]  /*b8590*/  NOP ;  /* 0x0000000000007918 */ /* 0x000fc40000000000 */
[----:B------:R-:W-:Y:S04]  /*b85a0*/  STL.64 [R1+0x610], R24 ;  /* 0x0006101801007387 */ /* 0x000fe80000100a00 */
[----:B------:R1:W-:Y:S04]  /*b85b0*/  STL.64 [R1+0x618], R26 ;  /* 0x0006181a01007387 */ /* 0x0003e80000100a00 */
[----:B-1----:R-:W2:Y:S04]  /*b85c0*/  LDL.LU.64 R26, [R1+0x4b00] ;  /* 0x004b0000011a7983 */ /* 0x002ea80000300a00 */
[----:B------:R-:W4:Y:S01]  /*b85d0*/  LDL.LU.64 R24, [R1+0x4af8] ;  /* 0x004af80001187983 */ /* 0x000f220000300a00 */
[----:B0-----:R-:W-:-:S02]  /*b85e0*/  IMAD.SHL.U32 R18, R19, 0x40, RZ ;  /* 0x0000004013127824 */ /* 0x001fc400078e00ff */
[----:B------:R-:W-:-:S05]  /*b85f0*/  IMAD.SHL.U32 R19, R19, 0x2, RZ ;  /* 0x0000000213137824 */ /* 0x000fca00078e00ff */
[----:B------:R-:W-:-:S04]  /*b8600*/  LOP3.LUT R19, R17, 0x10, R19, 0x78, !PT ;  /* 0x0000001011137812 */ /* 0x000fc800078e7813 */
[----:B------:R-:W-:-:S04]  /*b8610*/  LOP3.LUT R19, R19, 0x400, R18, 0xf8, !PT ;  /* 0x0000040013137812 */ /* 0x000fc800078ef812 */
[----:B------:R-:W-:-:S06]  /*b8620*/  LOP3.LUT R19, R19, 0x60, RZ, 0x3c, !PT ;  /* 0x0000006013137812 */ /* 0x000fcc00078e3cff */
[----:B------:R-:W0:Y:S04]  /*b8630*/  LDSM.16.MT88.4 R16, [R19+UR4+0x23000] ;  /* 0x023000041310783b */ /* 0x000e280008004200 */
[----:B0-----:R-:W-:Y:S04]  /*b8640*/  STL [R1+0x48c4], R18 ;  /* 0x0048c41201007387 */ /* 0x001fe80000100800 */
[----:B------:R-:W-:Y:S04]  /*b8650*/  STL [R1+0x48c0], R19 ;  /* 0x0048c01301007387 */ /* 0x000fe80000100800 */
        /* <DEDUP_REMOVED lines=10> */
[----:B------:R-:W3:Y:S04]  /*b8700*/  LDL.LU.64 R8, [R1+0x4ae8] ;  /* 0x004ae80001087983 */ /* 0x000ee80000300a00 */
[----:B--2---:R-:W-:Y:S04]  /*b8710*/  STL.64 [R1+0x4900], R26 ;  /* 0x0049001a01007387 */ /* 0x004fe80000100a00 */
[----:B------:R0:W-:Y:S04]  /*b8720*/  STL.64 [R1+0x48f8], R24 ;  /* 0x0048f81801007387 */ /* 0x0001e80000100a00 */
[----:B0-----:R-:W2:Y:S04]  /*b8730*/  LDL.LU R24, [R1+0xa20] ;  /* 0x000a200001187983 */ /* 0x001ea80000300800 */
[----:B------:R-:W2:Y:S04]  /*b8740*/  LDL.LU R25, [R1+0xa24] ;  /* 0x000a240001197983 */ /* 0x000ea80000300800 */
[----:B------:R-:W2:Y:S04]  /*b8750*/  LDL.LU R26, [R1+0xa28] ;  /* 0x000a2800011a7983 */ /* 0x000ea80000300800 */
[----:B------:R-:W2:Y:S04]  /*b8760*/  LDL.LU R27, [R1+0xa2c] ;  /* 0x000a2c00011b7983 */ /* 0x000ea80000300800 */
[----:B----4-:R-:W-:Y:S04]  /*b8770*/  STL.64 [R1+0x48f0], R10 ;  /* 0x0048f00a01007387 */ /* 0x010fe80000100a00 */
[----:B---3--:R0:W-:Y:S01]  /*b8780*/  STL.64 [R1+0x48e8], R8 ;  /* 0x0048e80801007387 */ /* 0x0081e20000100a00 */
[C---:B--2---:R-:W-:Y:S06]  /*b8790*/  HMMA.16816.F32 R24, R12.reuse, R8, R24 ;  /* 0x000000080c18723c */ /* 0x044fec0000001818 */
[----:B0-----:R-:W-:Y:S07]  /*b87a0*/  HMMA.16816.F32 R8, R12, R4, R16 ;  /* 0x000000040c08723c */ /* 0x001fee0000001810 */
[----:B------:R-:W-:-:S02]  /*b87b0*/  IMAD.MOV.U32 R12, RZ, RZ, R28 ;  /* 0x000000ffff0c7224 */ /* 0x000fc400078e001c */
[----:B------:R-:W-:-:S08]  /*b87c0*/  IMAD.MOV.U32 R13, RZ, RZ, R3 ;  /* 0x000000ffff0d7224 */ /* 0x000fd000078e0003 */
[----:B------:R-:W-:Y:S04]  /*b87d0*/  STL.64 [R1+0x9d0], R24 ;  /* 0x0009d01801007387 */ /* 0x000fe80000100a00 */
[----:B------:R-:W-:Y:S04]  /*b87e0*/  STL.64 [R1+0x9d8], R26 ;  /* 0x0009d81a01007387 */ /* 0x000fe80000100a00 */
[----:B------:R-:W-:Y:S04]  /*b87f0*/  STL.64 [R1+0x48e0], R6 ;  /* 0x0048e00601007387 */ /* 0x000fe80000100a00 */
[----:B------:R-:W-:Y:S04]  /*b8800*/  STL.64 [R1+0x48d8], R4 ;  /* 0x0048d80401007387 */ /* 0x000fe80000100a00 */
[----:B------:R-:W-:Y:S04]  /*b8810*/  STL.64 [R1+0x600], R8 ;  /* 0x0006000801007387 */ /* 0x000fe80000100a00 */
[----:B------:R-:W-:Y:S04]  /*b8820*/  STL.64 [R1+0x608], R10 ;  /* 0x0006080a01007387 */ /* 0x000fe80000100a00 */
[----:B------:R0:W-:Y:S04]  /*b8830*/  STL.64 [R1+0x4ab8], R12 ;  /* 0x004ab80c01007387 */ /* 0x0001e80000100a00 */
[----:B0-----:R-:W2:Y:S04]  /*b8840*/  LDL.LU R12, [R1+0x5d0] ;  /* 0x0005d000010c7983 */ /* 0x001ea80000300800 */
[----:B------:R-:W2:Y:S04]  /*b8850*/  LDL.LU R13, [R1+0x5d4] ;  /* 0x0005d400010d7983 */ /* 0x000ea80000300800 */
[----:B------:R-:W3:Y:S04]  /*b8860*/  LDL.LU R14, [R1+0x5d8] ;  /* 0x0005d800010e7983 */ /* 0x000ee80000300800 */
[----:B------:R-:W3:Y:S04]  /*b8870*/  LDL.LU R15, [R1+0x5dc] ;  /* 0x0005dc00010f7983 */ /* 0x000ee80000300800 */
[----:B---3--:R-:W-:Y:S04]  /*b8880*/  STL.64 [R1+0x4ac8], R14 ;  /* 0x004ac80e01007387 */ /* 0x008fe80000100a00 */
[----:B--2---:R0:W-:Y:S04]  /*b8890*/  STL.64 [R1+0x4ac0], R12 ;  /* 0x004ac00c01007387 */ /* 0x0041e80000100a00 */
[----:B------:R-:W2:Y:S04]  /*b88a0*/  LDL.LU R16, [R1+0x5f0] ;  /* 0x0005f00001107983 */ /* 0x000ea80000300800 */
[----:B------:R-:W2:Y:S04]  /*b88b0*/  LDL.LU R17, [R1+0x5f4] ;  /* 0x0005f40001117983 */ /* 0x000ea80000300800 */
[----:B------:R-:W2:Y:S04]  /*b88c0*/  LDL.LU R18, [R1+0x5f8] ;  /* 0x0005f80001127983 */ /* 0x000ea80000300800 */
[----:B------:R-:W2:Y:S01]  /*b88d0*/  LDL.LU R19, [R1+0x5fc] ;  /* 0x0005fc0001137983 */ /* 0x000ea20000300800 */
[----:B0-----:R-:W-:-:S02]  /*b88e0*/  IMAD.MOV.U32 R12, RZ, RZ, R2 ;  /* 0x000000ffff0c7224 */ /* 0x001fc400078e0002 */
[----:B------:R-:W-:-:S05]  /*b88f0*/  IMAD.MOV.U32 R13, RZ, RZ, R0 ;  /* 0x000000ffff0d7224 */ /* 0x000fca00078e0000 */
[----:B------:R0:W-:Y:S04]  /*b8900*/  STL.64 [R1+0x4ad8], R12 ;  /* 0x004ad80c01007387 */ /* 0x0001e80000100a00 */
[----:B0-----:R-:W2:Y:S04]  /*b8910*/  LDL.LU.64 R12, [R1+0x1c0] ;  /* 0x0001c000010c7983 */ /* 0x001ea80000300a00 */
[----:B------:R-:W3:Y:S04]  /*b8920*/  LDL.LU.64 R4, [R1+0x160] ;  /* 0x0001600001047983 */ /* 0x000ee80000300a00 */
[----:B---3--:R0:W-:Y:S04]  /*b8930*/  STL.64 [R1+0x4a68], R4 ;  /* 0x004a680401007387 */ /* 0x0081e80000100a00 */
[----:B0-----:R-:W3:Y:S04]  /*b8940*/  LDL.LU.64 R4, [R1+0x170] ;  /* 0x0001700001047983 */ /* 0x001ee80000300a00 */
[----:B---3--:R0:W-:Y:S04]  /*b8950*/  STL.64 [R1+0x4a80], R4 ;  /* 0x004a800401007387 */ /* 0x0081e80000100a00 */
[----:B0-----:R-:W3:Y:S04]  /*b8960*/  LDL.LU.64 R4, [R1+0x180] ;  /* 0x0001800001047983 */ /* 0x001ee80000300a00 */
[----:B---3--:R0:W-:Y:S04]  /*b8970*/  STL.64 [R1+0x4a98], R4 ;  /* 0x004a980401007387 */ /* 0x0081e80000100a00 */
[----:B0-----:R-:W3:Y:S04]  /*b8980*/  LDL.LU.64 R4, [R1+0x190] ;  /* 0x0001900001047983 */ /* 0x001ee80000300a00 */
[----:B---3--:R0:W-:Y:S04]  /*b8990*/  STL.64 [R1+0x4ab0], R4 ;  /* 0x004ab00401007387 */ /* 0x0081e80000100a00 */
[----:B0-----:R-:W3:Y:S04]  /*b89a0*/  LDL.LU.64 R4, [R1+0x1a0] ;  /* 0x0001a00001047983 */ /* 0x001ee80000300a00 */
[----:B---3--:R0:W-:Y:S04]  /*b89b0*/  STL.64 [R1+0x4ad0], R4 ;  /* 0x004ad00401007387 */ /* 0x0081e80000100a00 */
[----:B0-----:R-:W3:Y:S04]  /*b89c0*/  LDL.LU R4, [R1+0x5e0] ;  /* 0x0005e00001047983 */ /* 0x001ee80000300800 */
[----:B------:R-:W3:Y:S04]  /*b89d0*/  LDL.LU R5, [R1+0x5e4] ;  /* 0x0005e40001057983 */ /* 0x000ee80000300800 */
[----:B------:R-:W3:Y:S04]  /*b89e0*/  LDL.LU R6, [R1+0x5e8] ;  /* 0x0005e80001067983 */ /* 0x000ee80000300800 */
[----:B------:R-:W3:Y:S04]  /*b89f0*/  LDL.LU R7, [R1+0x5ec] ;  /* 0x0005ec0001077983 */ /* 0x000ee80000300800 */
[----:B------:R-:W4:Y:S04]  /*b8a00*/  LDL.LU R8, [R1+0x580] ;  /* 0x0005800001087983 */ /* 0x000f280000300800 */
        /* <DEDUP_REMOVED lines=22> */
[----:B------:R-:W4:Y:S04]  /*b8b70*/  LDL.LU.64 R24, [R1+0x150] ;  /* 0x0001500001187983 */ /* 0x000f280000300a00 */
[----:B------:R0:W-:Y:S04]  /*b8b80*/  STL.64 [R1+0x5f0], R16 ;  /* 0x0005f01001007387 */ /* 0x0001e80000100a00 */
[----:B------:R1:W-:Y:S04]  /*b8b90*/  STL.64 [R1+0x5f8], R18 ;  /* 0x0005f81201007387 */ /* 0x0003e80000100a00 */
[----:B0-----:R-:W2:Y:S01]  /*b8ba0*/  LDL.LU.64 R16, [R1+0x4ae0] ;  /* 0x004ae00001107983 */ /* 0x001ea20000300a00 */
[----:B-1----:R-:W-:-:S02]  /*b8bb0*/  IMAD.MOV.U32 R18, RZ, RZ, R12 ;  /* 0x000000ffff127224 */ /* 0x002fc400078e000c */
[----:B------:R-:W-:Y:S02]  /*b8bc0*/  IMAD.MOV.U32 R19, RZ, RZ, R13 ;  /* 0x000000ffff137224 */ /* 0x000fe400078e000d */
[----:B------:R-:W3:Y:S04]  /*b8bd0*/  LDL.LU.64 R12, [R1+0x4ad8] ;  /* 0x004ad800010c7983 */ /* 0x000ee80000300a00 */
[----:B------:R-:W-:Y:S01]  /*b8be0*/  STL.64 [R1+0x48d0], R18 ;  /* 0x0048d01201007387 */ /* 0x000fe20000100a00 */
[C---:B---3--:R-:W-:Y:S03]  /*b8bf0*/  HMMA.16816.F32 R12, R20.reuse, R12, R4 ;  /* 0x0000000c140c723c */ /* 0x048fe60000001804 */
[----:B--2---:R0:W-:Y:S04]  /*b8c00*/  STL.64 [R1+0x48c8], R16 ;  /* 0x0048c81001007387 */ /* 0x0041e80000100a00 */
[----:B0-----:R-:W2:Y:S04]  /*b8c10*/  LDL.LU R16, [R1+0x590] ;  /* 0x0005900001107983 */ /* 0x001ea80000300800 */
[----:B------:R-:W2:Y:S04]  /*b8c20*/  LDL.LU R17, [R1+0x594] ;  /* 0x0005940001117983 */ /* 0x000ea80000300800 */
[----:B------:R-:W2:Y:S04]  /*b8c30*/  LDL.LU R18, [R1+0x598] ;  /* 0x0005980001127983 */ /* 0x000ea80000300800 */
[----:B------:R-:W2:Y:S04]  /*b8c40*/  LDL.LU R19, [R1+0x59c] ;  /* 0x00059c0001137983 */ /* 0x000ea80000300800 */
[----:B------:R-:W3:Y:S04]  /*b8c50*/  LDL.LU.64 R4, [R1+0x4ad0] ;  /* 0x004ad00001047983 */ /* 0x000ee80000300a00 */
[----:B------:R-:W-:Y:S04]  /*b8c60*/  STL.64 [R1+0x5e0], R12 ;  /* 0x0005e00c01007387 */ /* 0x000fe80000100a00 */
[----:B------:R0:W-:Y:S04]  /*b8c70*/  STL.64 [R1+0x5e8], R14 ;  /* 0x0005e80e01007387 */ /* 0x0001e80000100a00 */
[----:B0-----:R-:W3:Y:S04]  /*b8c80*/  LDL.LU.64 R14, [R1+0x4ac8] ;  /* 0x004ac800010e7983 */ /* 0x001ee80000300a00 */
[----:B------:R-:W3:Y:S02]  /*b8c90*/  LDL.LU.64 R12, [R1+0x4ac0] ;  /* 0x004ac000010c7983 */ /* 0x000ee40000300a00 */
        /* <DEDUP_REMOVED lines=37> */
[----:B------:R-:W2:Y:S04]  /*b8ef0*/  LDL.LU.64 R4, [R1+0x4a68] ;  /* 0x004a680001047983 */ /* 0x000ea80000300a00 */
[----:B------:R-:W-:Y:S04]  /*b8f00*/  STL [R1+0x4830], R29 ;  /* 0x0048301d01007387 */ /* 0x000fe80000100800 */
[----:B------:R-:W-:Y:S01]  /*b8f10*/  STL [R1+0x482c], R15 ;  /* 0x00482c0f01007387 */ /* 0x000fe20000100800 */
[----:B--2---:R-:W-:Y:S06]  /*b8f20*/  HMMA.16816.F32 R16, R20, R4, R16 ;  /* 0x000000041410723c */ /* 0x004fec0000001810 */
[----:B------:R-:W-:-:S02]  /*b8f30*/  IMAD.MOV.U32 R3, RZ, RZ, R4 ;  /* 0x000000ffff037224 */ /* 0x000fc400078e0004 */
[----:B------:R-:W-:Y:S02]  /*b8f40*/  IMAD.MOV.U32 R14, RZ, RZ, R5 ;  /* 0x000000ffff0e7224 */ /* 0x000fe400078e0005 */
[----:B----4-:R-:W-:-:S13]  /*b8f50*/  HMMA.16816.F32 R4, R20, R24, R8 ;  /* 0x000000181404723c */ /* 0x010fda0000001808 */
[----:B------:R0:W-:Y:S04]  /*b8f60*/  STL.64 [R1+0x590], R16 ;  /* 0x0005901001007387 */ /* 0x0001e80000100a00 */
[----:B------:R1:W-:Y:S04]  /*b8f70*/  STL.64 [R1+0x598], R18 ;  /* 0x0005981201007387 */ /* 0x0003e80000100a00 */
[----:B------:R-:W-:Y:S04]  /*b8f80*/  STL [R1+0x4838], R14 ;  /* 0x0048380e01007387 */ /* 0x000fe80000100800 */
[----:B---3--:R2:W-:Y:S04]  /*b8f90*/  STL.64 [R1+0x4a60], R12 ;  /* 0x004a600c01007387 */ /* 0x0085e80000100a00 */
[----:B------:R-:W-:Y:S04]  /*b8fa0*/  STL [R1+0x4834], R3 ;  /* 0x0048340301007387 */ /* 0x000fe80000100800 */
[----:B------:R-:W-:Y:S04]  /*b8fb0*/  STL.64 [R1+0x580], R4 ;  /* 0x0005800401007387 */ /* 0x000fe80000100a00 */
[----:B------:R-:W-:Y:S04]  /*b8fc0*/  STL.64 [R1+0x588], R6 ;  /* 0x0005880601007387 */ /* 0x000fe80000100a00 */
[----:B0-----:R-:W3:Y:S04]  /*b8fd0*/  LDL.LU R16, [R1+0x520] ;  /* 0x0005200001107983 */ /* 0x001ee80000300800 */
[----:B------:R-:W3:Y:S04]  /*b8fe0*/  LDL.LU R17, [R1+0x524] ;  /* 0x0005240001117983 */ /* 0x000ee80000300800 */
[----:B-1----:R-:W4:Y:S04]  /*b8ff0*/  LDL.LU R18, [R1+0x528] ;  /* 0x0005280001127983 */ /* 0x002f280000300800 */
[----:B------:R-:W4:Y:S04]  /*b9000*/  LDL.LU R19, [R1+0x52c] ;  /* 0x00052c0001137983 */ /* 0x000f280000300800 */
[----:B--2---:R-:W2:Y:S04]  /*b9010*/  LDL.LU R12, [R1+0x570] ;  /* 0x00057000010c7983 */ /* 0x004ea80000300800 */
[----:B------:R-:W2:Y:S04]  /*b9020*/  LDL.LU R13, [R1+0x574] ;  /* 0x00057400010d7983 */ /* 0x000ea80000300800 */
[----:B------:R-:W2:Y:S04]  /*b9030*/  LDL.LU R14, [R1+0x578] ;  /* 0x00057800010e7983 */ /* 0x000ea80000300800 */
[----:B------:R-:W2:Y:S04]  /*b9040*/  LDL.LU R15, [R1+0x57c] ;  /* 0x00057c00010f7983 */ /* 0x000ea80000300800 */
[----:B----4-:R-:W-:Y:S04]  /*b9050*/  STL.64 [R1+0x4a00], R18 ;  /* 0x004a001201007387 */ /* 0x010fe80000100a00 */
        /* <DEDUP_REMOVED lines=9> */
[----:B0-----:R-:W2:Y:S04]  /*b90f0*/  LDL.LU.64 R16, [R1+0x140] ;  /* 0x0001400001107983 */ /* 0x001ea80000300a00 */
[----:B------:R-:W3:Y:S04]  /*b9100*/  LDL.LU.64 R4, [R1+0xf0] ;  /* 0x0000f00001047983 */ /* 0x000ee80000300a00 */
        /* <DEDUP_REMOVED lines=16> */
[----:B------:R-:W3:Y:S04]  /*b9210*/  LDL.LU R6, [R1+0x558] ;  /* 0x0005580001067983 */ /* 0x000ee80000300800 */
[----:B------:R-:W3:Y:S01]  /*b9220*/  LDL.LU R7, [R1+0x55c] ;  /* 0x00055c0001077983 */ /* 0x000ee20000300800 */
[----:B------:R-:W-:-:S02]  /*b9230*/  IMAD.MOV.U32 R28, RZ, RZ, R25 ;  /* 0x000000ffff1c7224 */ /* 0x000fc400078e0019 */
        /* <DEDUP_REMOVED lines=12> */
[----:B------:R-:W3:Y:S04]  /*b9300*/  LDL.LU.64 R24, [R1+0xe0] ;  /* 0x0000e00001187983 */ /* 0x000ee80000300a00 */
[----:B------:R-:W-:Y:S04]  /*b9310*/  STL [R1+0x4840], R28 ;  /* 0x0048401c01007387 */ /* 0x000fe80000100800 */
[----:B------:R-:W-:Y:S04]  /*b9320*/  STL [R1+0x483c], R0 ;  /* 0x00483c0001007387 */ /* 0x000fe80000100800 */
[----:B------:R0:W-:Y:S04]  /*b9330*/  STL.64 [R1+0x570], R12 ;  /* 0x0005700c01007387 */ /* 0x0001e80000100a00 */
[----:B------:R1:W-:Y:S04]  /*b9340*/  STL.64 [R1+0x578], R14 ;  /* 0x0005780e01007387 */ /* 0x0003e80000100a00 */
[----:B0-----:R-:W4:Y:S01]  /*b9350*/  LDL.LU.64 R12, [R1+0x4a60] ;  /* 0x004a6000010c7983 */ /* 0x001f220000300a00 */
[----:B-1----:R-:W-:-:S03]  /*b9360*/  IMAD.MOV.U32 R15, RZ, RZ, R16 ;  /* 0x000000ffff0f7224 */ /* 0x002fc600078e0010 */
        /* <DEDUP_REMOVED lines=59> */
[----:B0-----:R-:W2:Y:S04]  /*b9720*/  LDL.LU.64 R16, [R1+0x90] ;  /* 0x0000900001107983 */ /* 0x001ea80000300a00 */
        /* <DEDUP_REMOVED lines=41> */
[----:B------:R-:W4:Y:S04]  /*b99c0*/  LDL.LU R9, [R1+0x4a4] ;  /* 0x0004a40001097983 */ /* 0x000f280000300800 */
[----:B------:R-:W4:Y:S04]  /*b99d0*/  LDL.LU R10, [R1+0x4a8] ;  /* 0x0004a800010a7983 */ /* 0x000f280000300800 */
[----:B------:R-:W4:Y:S04]  /*b99e0*/  LDL.LU R11, [R1+0x4ac] ;  /* 0x0004ac00010b7983 */ /* 0x000f280000300800 */
[----:B------:R-:W4:Y:S04]  /*b99f0*/  LDL.LU.64 R24, [R1+0x70] ;  /* 0x0000700001187983 */ /* 0x000f280000300a00 */
[----:B------:R-:W-:Y:S04]  /*b9a00*/  STL [R1+0x4878], R14 ;  /* 0x0048780e01007387 */ /* 0x000fe80000100800 */
[----:B------:R-:W-:Y:S01]  /*b9a10*/  STL [R1+0x4874], R15 ;  /* 0x0048740f01007387 */ /* 0x000fe20000100800 */
[----:B--2---:R-:W-:-:S02]  /*b9a20*/  IMAD.MOV.U32 R3, RZ, RZ, R16 ;  /* 0x000000ffff037224 */ /* 0x004fc400078e0010 */
[----:B------:R-:W-:Y:S01]  /*b9a30*/  IMAD.MOV.U32 R28, RZ, RZ, R17 ;  /* 0x000000ffff1c7224 */ /* 0x000fe200078e0011 */
[----:B---3--:R-:W-:-:S15]  /*b9a40*/  HMMA.16816.F32 R4, R20, R16, R4 ;  /* 0x000000101404723c */ /* 0x008fde0000001804 */
        /* <DEDUP_REMOVED lines=49> */
[----:B------:R-:W-:Y:S01]  /*b9d60*/  MOV R15, R4 ;  /* 0x00000004000f7202 */ /* 0x000fe20000000f00 */
[----:B------:R-:W-:-:S02]  /*b9d70*/  IMAD.MOV.U32 R2, RZ, RZ, R5 ;  /* 0x000000ffff027224 */ /* 0x000fc400078e0005 */
[----:B----4-:R-:W-:-:S14]  /*b9d80*/  HMMA.16816.F32 R4, R20, R24, R8 ;  /* 0x000000181404723c */ /* 0x010fdc0000001808 */
[----:B------:R-:W-:Y:S04]  /*b9d90*/  STL.64 [R1+0x4b0], R16 ;  /* 0x0004b01001007387 */ /* 0x000fe80000100a00 */
[----:B------:R-:W-:Y:S04]  /*b9da0*/  STL.64 [R1+0x4b8], R18 ;  /* 0x0004b81201007387 */ /* 0x000fe80000100a00 */
[----:B------:R-:W-:Y:S04]  /*b9db0*/  STL [R1+0x48a8], R2 ;  /* 0x0048a80201007387 */ /* 0x000fe80000100800 */
[----:B------:R-:W-:Y:S04]  /*b9dc0*/  STL [R1+0x48a4], R15 ;  /* 0x0048a40f01007387 */ /* 0x000fe80000100800 */
[----:B------:R-:W-:Y:S04]  /*b9dd0*/  STL.64 [R1+0x4978], R12 ;  /* 0x0049780c01007387 */ /* 0x000fe80000100a00 */
        /* <DEDUP_REMOVED lines=16> */
[----:B------:R-:W4:Y:S04]  /*b9ee0*/  LDL.LU.64 R16, [R1+0x60] ;  /* 0x0000600001107983 */ /* 0x000f280000300a00 */
[----:B---3--:R-:W-:Y:S04]  /*b9ef0*/  STL.64 [R1+0x4920], R10 ;  /* 0x0049200a01007387 */ /* 0x008fe80000100a00 */
[----:B--2---:R0:W-:Y:S04]  /*b9f00*/  STL.64 [R1+0x4918], R8 ;  /* 0x0049180801007387 */ /* 0x0041e80000100a00 */
[----:B0-----:R-:W2:Y:S04]  /*b9f10*/  LDL.LU.64 R8, [R1+0x10] ;  /* 0x0000100001087983 */ /* 0x001ea80000300a00 */
[----:B--2---:R0:W-:Y:S04]  /*b9f20*/  STL.64 [R1+0x4930], R8 ;  /* 0x0049300801007387 */ /* 0x0041e80000100a00 */
[----:B0-----:R-:W2:Y:S04]  /*b9f30*/  LDL.LU.64 R8, [R1+0x20] ;  /* 0x0000200001087983 */ /* 0x001ea80000300a00 */
[----:B--2---:R0:W-:Y:S04]  /*b9f40*/  STL.64 [R1+0x4938], R8 ;  /* 0x0049380801007387 */ /* 0x0041e80000100a00 */
[----:B0-----:R-:W2:Y:S04]  /*b9f50*/  LDL.LU R8, [R1+0x460] ;  /* 0x0004600001087983 */ /* 0x001ea80000300800 */
[----:B------:R-:W2:Y:S04]  /*b9f60*/  LDL.LU R9, [R1+0x464] ;  /* 0x0004640001097983 */ /* 0x000ea80000300800 */
[----:B------:R-:W3:Y:S04]  /*b9f70*/  LDL.LU R10, [R1+0x468] ;  /* 0x00046800010a7983 */ /* 0x000ee80000300800 */
[----:B------:R-:W3:Y:S04]  /*b9f80*/  LDL.LU R11, [R1+0x46c] ;  /* 0x00046c00010b7983 */ /* 0x000ee80000300800 */
[----:B---3--:R-:W-:Y:S04]  /*b9f90*/  STL.64 [R1+0x4948], R10 ;  /* 0x0049480a01007387 */ /* 0x008fe80000100a00 */
[----:B--2---:R0:W-:Y:S04]  /*b9fa0*/  STL.64 [R1+0x4940], R8 ;  /* 0x0049400801007387 */ /* 0x0041e80000100a00 */
[----:B0-----:R-:W2:Y:S01]  /*b9fb0*/  LDL.LU.64 R8, [R1+0x40] ;  /* 0x0000400001087983 */ /* 0x001ea20000300a00 */
[----:B------:R-:W-:-:S02]  /*b9fc0*/  IMAD.MOV.U32 R3, RZ, RZ, R24 ;  /* 0x000000ffff037224 */ /* 0x000fc400078e0018 */
[----:B------:R-:W-:Y:S01]  /*b9fd0*/  IMAD.MOV.U32 R29, RZ, RZ, R25 ;  /* 0x000000ffff1d7224 */ /* 0x000fe200078e0019 */
[----:B--2---:R0:W-:Y:S04]  /*b9fe0*/  STL.64 [R1+0x4960], R8 ;  /* 0x0049600801007387 */ /* 0x0041e80000100a00 */
[----:B0-----:R-:W2:Y:S04]  /*b9ff0*/  LDL.LU.64 R8, [R1+0x50] ;  /* 0x0000500001087983 */ /* 0x001ea80000300a00 */
[----:B------:R-:W3:Y:S04]  /*ba000*/  LDL.LU.64 R24, [R1] ;  /* 0x0000000001187983 */ /* 0x000ee80000300a00 */
        /* <DEDUP_REMOVED lines=11> */
[----:B------:R-:W-:Y:S03]  /*ba0c0*/  HMMA.16816.F32 R12, R20, R16, R12 ;  /* 0x00000010140c723c */ /* 0x000fe6000000180c */
        /* <DEDUP_REMOVED lines=14> */
[----:B------:R-:W-:-:S03]  /*ba1b0*/  IMAD.MOV.U32 R0, RZ, RZ, R16 ;  /* 0x000000ffff007224 */ /* 0x000fc600078e0010 */
[----:B0-----:R-:W4:Y:S01]  /*ba1c0*/  LDL.LU.64 R12, [R1+0x4978] ;  /* 0x00497800010c7983 */ /* 0x001f220000300a00 */
[----:B-1----:R-:W-:-:S03]  /*ba1d0*/  IMAD.MOV.U32 R14, RZ, RZ, R17 ;  /* 0x000000ffff0e7224 */ /* 0x002fc600078e0011 */
[----:B------:R-:W4:Y:S04]  /*ba1e0*/  LDL.LU R16, [R1+0x3d0] ;  /* 0x0003d00001107983 */ /* 0x000f280000300800 */
[----:B------:R-:W4:Y:S04]  /*ba1f0*/  LDL.LU R17, [R1+0x3d4] ;  /* 0x0003d40001117983 */ /* 0x000f280000300800 */
[----:B------:R-:W4:Y:S04]  /*ba200*/  LDL.LU R18, [R1+0x3d8] ;  /* 0x0003d80001127983 */ /* 0x000f280000300800 */
[----:B------:R-:W4:Y:S04]  /*ba210*/  LDL.LU R19, [R1+0x3dc] ;  /* 0x0003dc0001137983 */ /* 0x000f280000300800 */
        /* <DEDUP_REMOVED lines=19> */
[----:B------:R-:W4:Y:S04]  /*ba350*/  LDL.LU.64 R10, [R1+0x4948] ;  /* 0x00494800010a7983 */ /* 0x000f280000300a00 */
[----:B------:R-:W4:Y:S02]  /*ba360*/  LDL.LU.64 R8, [R1+0x4940] ;  /* 0x0049400001087983 */ /* 0x000f240000300a00 */
[----:B----4-:R-:W-:-:S15]  /*ba370*/  HMMA.16816.F32 R8, R20, R12, R8 ;  /* 0x0000000c1408723c */ /* 0x010fde0000001808 */
[----:B------:R-:W-:-:S08]  /*ba380*/  NOP ;  /* 0x0000000000007918 */ /* 0x000fd00000000000 */
[----:B------:R0:W-:Y:S04]  /*ba390*/  STL.64 [R1+0x460], R8 ;  /* 0x0004600801007387 */ /* 0x0001e80000100a00 */
[----:B------:R-:W-:Y:S04]  /*ba3a0*/  STL.64 [R1+0x468], R10 ;  /* 0x0004680a01007387 */ /* 0x000fe80000100a00 */
[----:B0-----:R-:W3:Y:S04]  /*ba3b0*/  LDL.LU.64 R8, [R1+0x4938] ;  /* 0x0049380001087983 */ /* 0x001ee80000300a00 */
[----:B------:R0:W-:Y:S04]  /*ba3c0*/  STL.64 [R1+0x45e0], R12 ;  /* 0x0045e00c01007387 */ /* 0x0001e80000100a00 */
[----:B0-----:R-:W3:Y:S04]  /*ba3d0*/  LDL.LU R12, [R1+0x450] ;  /* 0x00045000010c7983 */ /* 0x001ee80000300800 */
[----:B------:R-:W3:Y:S04]  /*ba3e0*/  LDL.LU R13, [R1+0x454] ;  /* 0x00045400010d7983 */ /* 0x000ee80000300800 */
[----:B------:R-:W3:Y:S04]  /*ba3f0*/  LDL.LU R14, [R1+0x458] ;  /* 0x00045800010e7983 */ /* 0x000ee80000300800 */
[----:B------:R-:W3:Y:S02]  /*ba400*/  LDL.LU R15, [R1+0x45c] ;  /* 0x00045c00010f7983 */ /* 0x000ee40000300800 */
[----:B---3--:R-:W-:-:S15]  /*ba410*/  HMMA.16816.F32 R12, R20, R8, R12 ;  /* 0x00000008140c723c */ /* 0x008fde000000180c */
[----:B------:R-:W-:-:S08]  /*ba420*/  NOP ;  /* 0x0000000000007918 */ /* 0x000fd00000000000 */
[----:B------:R0:W-:Y:S04]  /*ba430*/  STL.64 [R1+0x450], R12 ;  /* 0x0004500c01007387 */ /* 0x0001e80000100a00 */
[----:B------:R-:W-:Y:S01]  /*ba440*/  STL.64 [R1+0x458], R14 ;  /* 0x0004580e01007387 */ /* 0x000fe20000100a00 */
[----:B0-----:R-:W-:Y:S02]  /*ba450*/  IMAD.MOV.U32 R13, RZ, RZ, R8 ;  /* 0x000000ffff0d7224 */ /* 0x001fe400078e0008 */
[----:B------:R-:W-:Y:S02]  /*ba460*/  IMAD.MOV.U32 R12, RZ, RZ, R9 ;  /* 0x000000ffff0c7224 */ /* 0x000fe400078e0009 */
[----:B------:R-:W2:Y:S02]  /*ba470*/  LDL.LU.64 R8, [R1+0x4930] ;  /* 0x0049300001087983 */ /* 0x000ea40000300a00 */
[----:B--2---:R-:W-:Y:S06]  /*ba480*/  HMMA.16816.F32 R24, R20, R8, R24 ;  /* 0x000000081418723c */ /* 0x004fec0000001818 */
[----:B------:R-:W-:-:S02]  /*ba490*/  IMAD.MOV.U32 R0, RZ, RZ, R8 ;  /* 0x000000ffff007224 */ /* 0x000fc400078e0008 */
[----:B------:R-:W-:-:S15]  /*ba4a0*/  IMAD.MOV.U32 R29, RZ, RZ, R9 ;  /* 0x000000ffff1d7224 */ /* 0x000fde00078e0009 */
[----:B------:R0:W-:Y:S04]  /*ba4b0*/  STL.64 [R1+0x440], R24 ;  /* 0x0004401801007387 */ /* 0x0001e80000100a00 */
[----:B------:R-:W-:Y:S04]  /*ba4c0*/  STL.64 [R1+0x448], R26 ;  /* 0x0004481a01007387 */ /* 0x000fe80000100a00 */
        /* <DEDUP_REMOVED lines=11> */
[----:B------:R-:W2:Y:S02]  /*ba580*/  LDL.LU.64 R24, [R1+0x48f8] ;  /* 0x0048f80001187983 */ /* 0x000ea40000300a00 */
[----:B--2---:R-:W-:-:S15]  /*ba590*/  HMMA.16816.F32 R8, R20, R24, R8 ;  /* 0x000000181408723c */ /* 0x004fde0000001808 */
[----:B------:R-:W-:-:S08]  /*ba5a0*/  NOP ;  /* 0x0000000000007918 */ /* 0x000fd00000000000 */
[----:B------:R-:W-:Y:S04]  /*ba5b0*/  STL.64 [R1+0x420], R8 ;  /* 0x0004200801007387 */ /* 0x000fe80000100a00 */
[----:B------:R0:W-:Y:S04]  /*ba5c0*/  STL.64 [R1+0x428], R10 ;  /* 0x0004280a01007387 */ /* 0x0001e80000100a00 */
[----:B0-----:R-:W2:Y:S04]  /*ba5d0*/  LDL.LU.64 R10, [R1+0x48f0] ;  /* 0x0048f000010a7983 */ /* 0x001ea80000300a00 */
[----:B------:R-:W4:Y:S04]  /*ba5e0*/  LDL.LU.64 R8, [R1+0x48e8] ;  /* 0x0048e80001087983 */ /* 0x000f280000300a00 */
[----:B---3--:R-:W-:Y:S04]  /*ba5f0*/  STL.64 [R1+0x4590], R26 ;  /* 0x0045901a01007387 */ /* 0x008fe80000100a00 */
[----:B------:R0:W-:Y:S04]  /*ba600*/  STL.64 [R1+0x4588], R24 ;  /* 0x0045881801007387 */ /* 0x0001e80000100a00 */
[----:B0-----:R-:W3:Y:S04]  /*ba610*/  LDL.LU R24, [R1+0x1b0] ;  /* 0x0001b00001187983 */ /* 0x001ee80000300800 */
        /* <DEDUP_REMOVED lines=12> */
[----:B------:R-:W2:Y:S01]  /*ba6e0*/  LDL.LU R11, [R1+0x3bc] ;  /* 0x0003bc00010b7983 */ /* 0x000ea20000300800 */
[----:B---3--:R-:W-:Y:S03]  /*ba6f0*/  HMMA.16816.F32 R20, R20, R4, R16 ;  /* 0x000000041414723c */ /* 0x008fe60000001810 */
[----:B------:R-:W3:Y:S04]  /*ba700*/  LDL.LU.64 R18, [R1+0x48d0] ;  /* 0x0048d00001127983 */ /* 0x000ee80000300a00 */
[----:B------:R-:W2:-:S15]  /*ba710*/  LDL.LU.64 R16, [R1+0x48c8] ;  /* 0x0048c80001107983 */ /* 0x000e9e0000300a00 */
[----:B------:R-:W-:-:S01]  /*ba720*/  NOP ;  /* 0x0000000000007918 */ /* 0x000fc20000000000 */
[----:B------:R3:W-:Y:S04]  /*ba730*/  STL.64 [R1+0x3d0], R20 ;  /* 0x0003d01401007387 */ /* 0x0007e80000100a00 */
[----:B------:R-:W-:Y:S01]  /*ba740*/  STL.64 [R1+0x3d8], R22 ;  /* 0x0003d81601007387 */ /* 0x000fe20000100a00 */
[----:B---3--:R-:W-:Y:S02]  /*ba750*/  IMAD.MOV.U32 R20, RZ, RZ, R18 ;  /* 0x000000ffff147224 */ /* 0x008fe400078e0012 */
[----:B------:R-:W-:Y:S01]  /*ba760*/  IMAD.MOV.U32 R21, RZ, RZ, R19 ;  /* 0x000000ffff157224 */ /* 0x000fe200078e0013 */
[----:B------:R-:W2:Y:S04]  /*ba770*/  LDL.LU R18, [R1+0x48c4] ;  /* 0x0048c40001127983 */ /* 0x000ea80000300800 */
[----:B------:R-:W2:Y:S04]  /*ba780*/  LDL.LU R19, [R1+0x48c0] ;  /* 0x0048c00001137983 */ /* 0x000ea80000300800 */
[----:B----4-:R-:W-:Y:S04]  /*ba790*/  STL.64 [R1+0x45a0], R6 ;  /* 0x0045a00601007387 */ /* 0x010fe80000100a00 */
[----:B------:R0:W-:Y:S04]  /*ba7a0*/  STL.64 [R1+0x4598], R4 ;  /* 0x0045980401007387 */ /* 0x0001e80000100a00 */
[----:B0-----:R-:W2:Y:S04]  /*ba7b0*/  LDL.LU R4, [R1+0x3c0] ;  /* 0x0003c00001047983 */ /* 0x001ea80000300800 */
[----:B------:R-:W2:Y:S04]  /*ba7c0*/  LDL.LU R5, [R1+0x3c4] ;  /* 0x0003c40001057983 */ /* 0x000ea80000300800 */
[----:B------:R-:W2:Y:S04]  /*ba7d0*/  LDL.LU R6, [R1+0x3c8] ;  /* 0x0003c80001067983 */ /* 0x000ea80000300800 */
[----:B------:R-:W2:Y:S02]  /*ba7e0*/  LDL.LU R7, [R1+0x3cc] ;  /* 0x0003cc0001077983 */ /* 0x000ea40000300800 */
[C---:B--2---:R-:W-:Y:S06]  /*ba7f0*/  HMMA.16816.F32 R20, R16.reuse, R20, R4 ;  /* 0x000000141014723c */ /* 0x044fec0000001804 */
[----:B------:R-:W-:Y:S07]  /*ba800*/  HMMA.16816.F32 R4, R16, R24, R8 ;  /* 0x000000181004723c */ /* 0x000fee0000001808 */
[----:B------:R-:W-:-:S02]  /*ba810*/  IMAD.MOV.U32 R24, RZ, RZ, R15 ;  /* 0x000000ffff187224 */ /* 0x000fc400078e000f */
[----:B------:R-:W-:-:S08]  /*ba820*/  IMAD.MOV.U32 R25, RZ, RZ, R14 ;  /* 0x000000ffff197224 */ /* 0x000fd000078e000e */
[----:B------:R-:W-:Y:S04]  /*ba830*/  STL.64 [R1+0x3c0], R20 ;  /* 0x0003c01401007387 */ /* 0x000fe80000100a00 */
[----:B------:R-:W-:Y:S04]  /*ba840*/  STL.64 [R1+0x3c8], R22 ;  /* 0x0003c81601007387 */ /* 0x000fe80000100a00 */
[----:B------:R-:W2:Y:S04]  /*ba850*/  LDL.LU R15, [R1+0x48bc] ;  /* 0x0048bc00010f7983 */ /* 0x000ea80000300800 */
[----:B------:R0:W-:Y:S04]  /*ba860*/  STL.64 [R1+0x3b0], R4 ;  /* 0x0003b00401007387 */ /* 0x0001e80000100a00 */
[----:B------:R1:W-:Y:S04]  /*ba870*/  STL.64 [R1+0x3b8], R6 ;  /* 0x0003b80601007387 */ /* 0x0003e80000100a00 */
[----:B------:R-:W3:Y:S04]  /*ba880*/  LDL.LU R14, [R1+0x48b8] ;  /* 0x0048b800010e7983 */ /* 0x000ee80000300800 */
[----:B------:R4:W-:Y:S04]  /*ba890*/  STL.64 [R1+0x45a8], R24 ;  /* 0x0045a81801007387 */ /* 0x0009e80000100a00 */
[----:B0-----:R-:W2:Y:S04]  /*ba8a0*/  LDL.LU R4, [R1+0x9c0] ;  /* 0x0009c00001047983 */ /* 0x001ea80000300800 */
[----:B------:R-:W2:Y:S04]  /*ba8b0*/  LDL.LU R5, [R1+0x9c4] ;  /* 0x0009c40001057983 */ /* 0x000ea80000300800 */
[----:B-1----:R-:W3:Y:S04]  /*ba8c0*/  LDL.LU R6, [R1+0x9c8] ;  /* 0x0009c80001067983 */ /* 0x002ee80000300800 */
        /* <DEDUP_REMOVED lines=16> */
[----:B------:R0:W-:Y:S04]  /*ba9d0*/  STL.64 [R1+0x45d8], R24 ;  /* 0x0045d81801007387 */ /* 0x0001e80000100a00 */
[----:B0-----:R-:W2:Y:S04]  /*ba9e0*/  LDL.LU R24, [R1+0x230] ;  /* 0x0002300001187983 */ /* 0x001ea80000300800 */
[----:B------:R-:W2:Y:S04]  /*ba9f0*/  LDL.LU R25, [R1+0x234] ;  /* 0x0002340001197983 */ /* 0x000ea80000300800 */
[----:B------:R-:W4:Y:S04]  /*baa00*/  LDL.LU R26, [R1+0x238] ;  /* 0x00023800011a7983 */ /* 0x000f280000300800 */
[----:B------:R-:W4:Y:S01]  /*baa10*/  LDL.LU R27, [R1+0x23c] ;  /* 0x00023c00011b7983 */ /* 0x000f220000300800 */
[----:B------:R-:W-:-:S02]  /*baa20*/  IMAD.MOV.U32 R12, RZ, RZ, R3 ;  /* 0x000000ffff0c7224 */ /* 0x000fc400078e0003 */
[----:B------:R-:W-:Y:S01]  /*baa30*/  IMAD.MOV.U32 R13, RZ, RZ, R2 ;  /* 0x000000ffff0d7224 */ /* 0x000fe200078e0002 */
[----:B----4-:R-:W-:Y:S04]  /*baa40*/  STL.64 [R1+0x45f0], R26 ;  /* 0x0045f01a01007387 */ /* 0x010fe80000100a00 */
[----:B--2---:R0:W-:Y:S04]  /*baa50*/  STL.64 [R1+0x45e8], R24 ;  /* 0x0045e81801007387 */ /* 0x0041e80000100a00 */
        /* <DEDUP_REMOVED lines=105> */
[----:B---3--:R-:W-:Y:S01]  /*bb0f0*/  IMAD.MOV.U32 R12, RZ, RZ, R0 ;  /* 0x000000ffff0c7224 */ /* 0x008fe200078e0000 */
[----:B------:R-:W-:-:S02]  /*bb100*/  MOV R13, R29 ;  /* 0x0000001d000d7202 */ /* 0x000fc40000000f00 */
        /* <DEDUP_REMOVED lines=94> */
[----:B------:R-:W4:Y:S01]  /*bb6f0*/  LDL.LU R27, [R1+0x34c] ;  /* 0x00034c00011b7983 */ /* 0x000f220000300800 */
[----:B------:R-:W-:-:S03]  /*bb700*/  IMAD.MOV.U32 R20, RZ, RZ, R3 ;  /* 0x000000ffff147224 */ /* 0x000fc600078e0003 */
[----:B----4-:R-:W-:Y:S04]  /*bb710*/  STL.64 [R1+0x4788], R26 ;  /* 0x0047881a01007387 */ /* 0x010fe80000100a00 */
[----:B--2---:R0:W-:Y:S04]  /*bb720*/  STL.64 [R1+0x4780], R24 ;  /* 0x0047801801007387 */ /* 0x0041e80000100a00 */
[----:B0-----:R-:W2:Y:S04]  /*bb730*/  LDL.LU R24, [R1+0x350] ;  /* 0x0003500001187983 */ /* 0x001ea80000300800 */
[----:B------:R-:W2:Y:S04]  /*bb740*/  LDL.LU R25, [R1+0x354] ;  /* 0x0003540001197983 */ /* 0x000ea80000300800 */
[----:B------:R-:W4:Y:S04]  /*bb750*/  LDL.LU R26, [R1+0x358] ;  /* 0x00035800011a7983 */ /* 0x000f280000300800 */
[----:B------:R-:W4:Y:S01]  /*bb760*/  LDL.LU R27, [R1+0x35c] ;  /* 0x00035c00011b7983 */ /* 0x000f220000300800 */
[----:B------:R-:W-:-:S03]  /*bb770*/  IMAD.MOV.U32 R21, RZ, RZ, R28 ;  /* 0x000000ffff157224 */ /* 0x000fc600078e001c */
        /* <DEDUP_REMOVED lines=27> */
[----:B------:R-:W-:-:S02]  /*bb930*/  IMAD.MOV.U32 R20, RZ, RZ, R15 ;  /* 0x000000ffff147224 */ /* 0x000fc400078e000f */
[----:B------:R-:W0:Y:S01]  /*bb940*/  S2R R15, SR_TID.X ;  /* 0x00000000000f7919 */ /* 0x000e220000002100 */
[----:B----4-:R-:W-:Y:S04]  /*bb950*/  STL.64 [R1+0x47f8], R26 ;  /* 0x0047f81a01007387 */ /* 0x010fe80000100a00 */
[----:B--2---:R1:W-:Y:S04]  /*bb960*/  STL.64 [R1+0x47f0], R24 ;  /* 0x0047f01801007387 */ /* 0x0043e80000100a00 */
[----:B-1----:R-:W2:Y:S04]  /*bb970*/  LDL.LU R24, [R1+0x3a0] ;  /* 0x0003a00001187983 */ /* 0x002ea80000300800 */
[----:B------:R-:W2:Y:S04]  /*bb980*/  LDL.LU R25, [R1+0x3a4] ;  /* 0x0003a40001197983 */ /* 0x000ea80000300800 */
[----:B------:R-:W2:Y:S04]  /*bb990*/  LDL.LU R26, [R1+0x3a8] ;  /* 0x0003a800011a7983 */ /* 0x000ea80000300800 */
[----:B------:R-:W2:Y:S01]  /*bb9a0*/  LDL.LU R27, [R1+0x3ac] ;  /* 0x0003ac00011b7983 */ /* 0x000ea20000300800 */
[----:B------:R-:W-:Y:S01]  /*bb9b0*/  IMAD.MOV.U32 R21, RZ, RZ, R14 ;  /* 0x000000ffff157224 */ /* 0x000fe200078e000e */
[----:B0-----:R-:W-:-:S02]  /*bb9c0*/  LOP3.LUT R14, R15, 0x7, RZ, 0xc0, !PT ;  /* 0x000000070f0e7812 */ /* 0x001fc400078ec0ff */
[----:B------:R-:W4:Y:S04]  /*bb9d0*/  LDL.LU R4, [R1+0x220] ;  /* 0x0002200001047983 */ /* 0x000f280000300800 */
[----:B------:R-:W4:Y:S01]  /*bb9e0*/  LDL.LU R5, [R1+0x224] ;  /* 0x0002240001057983 */ /* 0x000f220000300800 */
[----:B------:R-:W-:Y:S02]  /*bb9f0*/  IMAD R11, R14, 0x90, RZ ;  /* 0x000000900e0b7824 */ /* 0x000fe400078e02ff */
[C---:B------:R-:W-:Y:S02]  /*bba00*/  IMAD.SHL.U32 R14, R15.reuse, 0x40, RZ ;  /* 0x000000400f0e7824 */ /* 0x040fe400078e00ff */
[----:B------:R-:W-:Y:S01]  /*bba10*/  IMAD.SHL.U32 R15, R15, 0x2, RZ ;  /* 0x000000020f0f7824 */ /* 0x000fe200078e00ff */
[----:B------:R-:W4:Y:S04]  /*bba20*/  LDL.LU R6, [R1+0x228] ;  /* 0x0002280001067983 */ /* 0x000f280000300800 */
[----:B------:R-:W4:Y:S04]  /*bba30*/  LDL.LU R7, [R1+0x22c] ;  /* 0x00022c0001077983 */ /* 0x000f280000300800 */
[----:B------:R-:W3:Y:S04]  /*bba40*/  LDL.LU R8, [R1+0x1e0] ;  /* 0x0001e00001087983 */ /* 0x000ee80000300800 */
[----:B------:R-:W3:Y:S04]  /*bba50*/  LDL.LU R9, [R1+0x1e4] ;  /* 0x0001e40001097983 */ /* 0x000ee80000300800 */
[----:B------:R-:W3:Y:S01]  /*bba60*/  LDL.LU R10, [R1+0x1e8] ;  /* 0x0001e800010a7983 */ /* 0x000ee20000300800 */
[----:B------:R-:W-:-:S03]  /*bba70*/  LOP3.LUT R15, R11, 0x10, R15, 0x78, !PT ;  /* 0x000000100b0f7812 */ /* 0x000fc600078e780f */
[----:B------:R-:W3:Y:S01]  /*bba80*/  LDL.LU R11, [R1+0x1ec] ;  /* 0x0001ec00010b7983 */ /* 0x000ee20000300800 */
[----:B--2---:R-:W-:Y:S03]  /*bba90*/  HMMA.16816.F32 R20, R16, R20, R24 ;  /* 0x000000141014723c */ /* 0x004fe60000001818 */
[----:B------:R-:W2:Y:S04]  /*bbaa0*/  LDL.LU.64 R26, [R1+0x47f8] ;  /* 0x0047f800011a7983 */ /* 0x000ea80000300a00 */
[----:B------:R-:W2:-:S15]  /*bbab0*/  LDL.LU.64 R24, [R1+0x47f0] ;  /* 0x0047f00001187983 */ /* 0x000e9e0000300a00 */
[----:B------:R-:W-:-:S01]  /*bbac0*/  NOP ;  /* 0x0000000000007918 */ /* 0x000fc20000000000 */
[----:B------:R0:W-:Y:S04]  /*bbad0*/  STL.64 [R1+0x3a0], R20 ;  /* 0x0003a01401007387 */ /* 0x0001e80000100a00 */
[----:B------:R2:W-:Y:S04]  /*bbae0*/  STL.64 [R1+0x3a8], R22 ;  /* 0x0003a81601007387 */ /* 0x0005e80000100a00 */
[----:B0-----:R-:W2:Y:S01]  /*bbaf0*/  LDL.LU.64 R20, [R1+0x47e8] ;  /* 0x0047e80001147983 */ /* 0x001ea20000300a00 */
[----:B------:R-:W-:Y:S01]  /*bbb00*/  LOP3.LUT R15, R15, 0x400, R14, 0xf8, !PT ;  /* 0x000004000f0f7812 */ /* 0x000fe200078ef80e */
[----:B--2---:R-:W-:Y:S02]  /*bbb10*/  HMMA.16816.F32 R20, R16, R20, R24 ;  /* 0x000000141014723c */ /* 0x004fe40000001818 */
[----:B------:R-:W2:Y:S04]  /*bbb20*/  LDL.LU.64 R26, [R1+0x47e0] ;  /* 0x0047e000011a7983 */ /* 0x000ea80000300a00 */
[----:B------:R-:W2:-:S15]  /*bbb30*/  LDL.LU.64 R24, [R1+0x47d8] ;  /* 0x0047d80001187983 */ /* 0x000e9e0000300a00 */
[----:B------:R-:W-:-:S02]  /*bbb40*/  NOP ;  /* 0x0000000000007918 */ /* 0x000fc40000000000 */
[----:B------:R-:W-:Y:S04]  /*bbb50*/  STL.64 [R1+0x390], R20 ;  /* 0x0003901401007387 */ /* 0x000fe80000100a00 */
[----:B------:R-:W-:Y:S04]  /*bbb60*/  STL.64 [R1+0x398], R22 ;  /* 0x0003981601007387 */ /* 0x000fe80000100a00 */
[----:B------:R2:W-:Y:S02]  /*bbb70*/  LDSM.16.MT88.4 R20, [R15+UR4+0x23800] ;  /* 0x023800040f14783b */ /* 0x0005e40008004200 */
        /* <DEDUP_REMOVED lines=151> */
[----:B------:R-:W-:Y:S01]  /*bc4f0*/  STL.64 [R1+0x238], R14 ;  /* 0x0002380e01007387 */ /* 0x000fe20000100a00 */
[----:B----4-:R-:W-:Y:S03]  /*bc500*/  HMMA.16816.F32 R24, R16, R24, R4 ;  /* 0x000000181018723c */ /* 0x010fe60000001804 */
        /* <DEDUP_REMOVED lines=26> */
[----:B------:R-:W4:Y:S04]  /*bc6b0*/  LDL.LU.64 R8, [R1+0x4578] ;  /* 0x0045780001087983 */ /* 0x000f280000300a00 */
[----:B--2---:R0:W-:Y:S04]  /*bc6c0*/  STL.64 [R1+0x44d8], R26 ;  /* 0x0044d81a01007387 */ /* 0x0041e80000100a00 */
[----:B------:R-:W2:Y:S01]  /*bc6d0*/  LDL.LU R24, [R1+0x1d0] ;  /* 0x0001d00001187983 */ /* 0x000ea20000300800 */
[----:B------:R-:W1:Y:S02]  /*bc6e0*/  S2R R15, SR_TID.X ;  /* 0x00000000000f7919 */ /* 0x000e640000002100 */
[----:B-1----:R-:W-:-:S05]  /*bc6f0*/  LOP3.LUT R14, R15, 0x7, RZ, 0xc0, !PT ;  /* 0x000000070f0e7812 */ /* 0x002fca00078ec0ff */
[----:B------:R-:W-:Y:S02]  /*bc700*/  IMAD R13, R14, 0x90, RZ ;  /* 0x000000900e0d7824 */ /* 0x000fe400078e02ff */
[C---:B------:R-:W-:Y:S02]  /*bc710*/  IMAD.SHL.U32 R14, R15.reuse, 0x40, RZ ;  /* 0x000000400f0e7824 */ /* 0x040fe400078e00ff */
[----:B------:R-:W-:-:S05]  /*bc720*/  IMAD.SHL.U32 R15, R15, 0x2, RZ ;  /* 0x000000020f0f7824 */ /* 0x000fca00078e00ff */
[----:B------:R-:W-:-:S04]  /*bc730*/  LOP3.LUT R15, R13, 0x10, R15, 0x78, !PT ;  /* 0x000000100d0f7812 */ /* 0x000fc800078e780f */
[----:B------:R-:W-:-:S04]  /*bc740*/  LOP3.LUT R15, R15, 0x400, R14, 0xf8, !PT ;  /* 0x000004000f0f7812 */ /* 0x000fc800078ef80e */
[----:B------:R-:W-:-:S06]  /*bc750*/  LOP3.LUT R15, R15, 0x20, RZ, 0x3c, !PT ;  /* 0x000000200f0f7812 */ /* 0x000fcc00078e3cff */
[----:B------:R-:W1:Y:S01]  /*bc760*/  LDSM.16.MT88.4 R12, [R15+UR4+0x23800] ;  /* 0x023800040f0c783b */ /* 0x000e620008004200 */
[----:B---3--:R-:W-:Y:S02]  /*bc770*/  IMAD.MOV.U32 R25, RZ, RZ, R10 ;  /* 0x000000ffff197224 */ /* 0x008fe400078e000a */
[----:B0-----:R-:W-:Y:S01]  /*bc780*/  IMAD.MOV.U32 R26, RZ, RZ, R11 ;  /* 0x000000ffff1a7224 */ /* 0x001fe200078e000b */
[----:B------:R-:W3:Y:S04]  /*bc790*/  LDL.LU R10, [R1+0x4574] ;  /* 0x00457400010a7983 */ /* 0x000ee80000300800 */
[----:B------:R-:W3:Y:S04]  /*bc7a0*/  LDL.LU R11, [R1+0x4570] ;  /* 0x00457000010b7983 */ /* 0x000ee80000300800 */
[----:B------:R-:W2:Y:S04]  /*bc7b0*/  LDL.LU R27, [R1+0x1dc] ;  /* 0x0001dc00011b7983 */ /* 0x000ea80000300800 */
[----:B-1----:R0:W-:Y:S04]  /*bc7c0*/  STL.64 [R1+0x4338], R14 ;  /* 0x0043380e01007387 */ /* 0x0021e80000100a00 */
[----:B------:R1:W-:Y:S01]  /*bc7d0*/  STL.64 [R1+0x4330], R12 ;  /* 0x0043300c01007387 */ /* 0x0003e20000100a00 */
[----:B0-----:R-:W-:-:S02]  /*bc7e0*/  IMAD.MOV.U32 R14, RZ, RZ, R2 ;  /* 0x000000ffff0e7224 */ /* 0x001fc400078e0002 */
[----:B-1----:R-:W-:Y:S02]  /*bc7f0*/  IMAD.MOV.U32 R12, RZ, RZ, R28 ;  /* 0x000000ffff0c7224 */ /* 0x002fe400078e001c */
[----:B------:R-:W-:Y:S02]  /*bc800*/  IMAD.MOV.U32 R13, RZ, RZ, R3 ;  /* 0x000000ffff0d7224 */ /* 0x000fe400078e0003 */
[----:B------:R-:W-:-:S07]  /*bc810*/  IMAD.MOV.U32 R15, RZ, RZ, R0 ;  /* 0x000000ffff0f7224 */ /* 0x000fce00078e0000 */
[----:B----4-:R-:W-:Y:S07]  /*bc820*/  HMMA.16816.F32 R12, R16, R8, R12 ;  /* 0x00000008100c723c */ /* 0x010fee000000180c */
[----:B------:R-:W-:Y:S01]  /*bc830*/  IMAD.MOV.U32 R9, RZ, RZ, R29 ;  /* 0x000000ffff097224 */ /* 0x000fe200078e001d */
[----:B---3--:R0:W-:-:S15]  /*bc840*/  STL.64 [R1+0x4358], R10 ;  /* 0x0043580a01007387 */ /* 0x0081de0000100a00 */
[----:B------:R-:W-:Y:S04]  /*bc850*/  STL.64 [R1+0x1e0], R12 ;  /* 0x0001e00c01007387 */ /* 0x000fe80000100a00 */
[----:B------:R2:W-:Y:S04]  /*bc860*/  STL.64 [R1+0x1e8], R14 ;  /* 0x0001e80e01007387 */ /* 0x0005e80000100a00 */
[----:B------:R1:W-:Y:S04]  /*bc870*/  STL.64 [R1+0x4518], R6 ;  /* 0x0045180601007387 */ /* 0x0003e80000100a00 */
[----:B------:R-:W3:Y:S04]  /*bc880*/  LDL.LU R8, [R1+0x920] ;  /* 0x0009200001087983 */ /* 0x000ee80000300800 */
[----:B------:R-:W4:Y:S04]  /*bc890*/  LDL.LU R29, [R1+0x456c] ;  /* 0x00456c00011d7983 */ /* 0x000f280000300800 */
[----:B0-----:R-:W3:Y:S04]  /*bc8a0*/  LDL.LU R10, [R1+0x928] ;  /* 0x00092800010a7983 */ /* 0x001ee80000300800 */
[----:B------:R-:W3:Y:S01]  /*bc8b0*/  LDL.LU R11, [R1+0x92c] ;  /* 0x00092c00010b7983 */ /* 0x000ee20000300800 */
[----:B--2---:R-:W-:Y:S03]  /*bc8c0*/  HMMA.16816.F32 R12, R16, R4, R24 ;  /* 0x00000004100c723c */ /* 0x004fe60000001818 */
[----:B------:R-:W2:Y:S04]  /*bc8d0*/  LDL.LU R24, [R1+0x940] ;  /* 0x0009400001187983 */ /* 0x000ea80000300800 */
[----:B------:R-:W2:Y:S04]  /*bc8e0*/  LDL.LU R25, [R1+0x944] ;  /* 0x0009440001197983 */ /* 0x000ea80000300800 */
[----:B------:R-:W3:Y:S01]  /*bc8f0*/  LDL.LU R26, [R1+0x948] ;  /* 0x00094800011a7983 */ /* 0x000ee20000300800 */
[----:B----4-:R-:W-:-:S03]  /*bc900*/  IMAD.MOV.U32 R27, RZ, RZ, R29 ;  /* 0x000000ffff1b7224 */ /* 0x010fc600078e001d */
[----:B------:R-:W4:Y:S04]  /*bc910*/  LDL.LU R29, [R1+0x4568] ;  /* 0x00456800011d7983 */ /* 0x000f280000300800 */
[----:B------:R-:W2:Y:S04]  /*bc920*/  LDL.LU R4, [R1+0x970] ;  /* 0x0009700001047983 */ /* 0x000ea80000300800 */
[----:B------:R-:W2:Y:S04]  /*bc930*/  LDL.LU R5, [R1+0x974] ;  /* 0x0009740001057983 */ /* 0x000ea80000300800 */
[----:B-1----:R-:W3:Y:S04]  /*bc940*/  LDL.LU R6, [R1+0x978] ;  /* 0x0009780001067983 */ /* 0x002ee80000300800 */
[----:B------:R-:W3:Y:S04]  /*bc950*/  LDL.LU R7, [R1+0x97c] ;  /* 0x00097c0001077983 */ /* 0x000ee80000300800 */
[----:B---3--:R0:W-:Y:S04]  /*bc960*/  STL.64 [R1+0x4528], R6 ;  /* 0x0045280601007387 */ /* 0x0081e80000100a00 */
[----:B--2---:R-:W-:Y:S04]  /*bc970*/  STL.64 [R1+0x4520], R4 ;  /* 0x0045200401007387 */ /* 0x004fe80000100a00 */
[----:B0-----:R-:W2:Y:S04]  /*bc980*/  LDL R6, [R1+0x1a8] ;  /* 0x0001a80001067983 */ /* 0x001ea80000100800 */
[----:B------:R-:W2:Y:S04]  /*bc990*/  LDL R7, [R1+0x1ac] ;  /* 0x0001ac0001077983 */ /* 0x000ea80000100800 */
[----:B--2---:R0:W-:Y:S04]  /*bc9a0*/  STL.64 [R1+0x4538], R6 ;  /* 0x0045380601007387 */ /* 0x0041e80000100a00 */
[----:B0-----:R-:W2:Y:S04]  /*bc9b0*/  LDL R6, [R1+0x1b8] ;  /* 0x0001b80001067983 */ /* 0x001ea80000100800 */
[----:B------:R-:W2:Y:S04]  /*bc9c0*/  LDL R7, [R1+0x1bc] ;  /* 0x0001bc0001077983 */ /* 0x000ea80000100800 */
[----:B------:R-:W3:Y:S04]  /*bc9d0*/  LDL.LU R16, [R1+0x9a0] ;  /* 0x0009a00001107983 */ /* 0x000ee80000300800 */
[----:B------:R-:W3:Y:S04]  /*bc9e0*/  LDL.LU R17, [R1+0x9a4] ;  /* 0x0009a40001117983 */ /* 0x000ee80000300800 */
[----:B------:R-:W3:Y:S04]  /*bc9f0*/  LDL.LU R18, [R1+0x9a8] ;  /* 0x0009a80001127983 */ /* 0x000ee80000300800 */
[----:B------:R-:W3:Y:S04]  /*bca00*/  LDL.LU R19, [R1+0x9ac] ;  /* 0x0009ac0001137983 */ /* 0x000ee80000300800 */
[----:B--2---:R-:W-:Y:S04]  /*bca10*/  STL.64 [R1+0x4550], R6 ;  /* 0x0045500601007387 */ /* 0x004fe80000100a00 */
[----:B------:R0:W-:Y:S04]  /*bca20*/  STL.64 [R1+0x44e8], R26 ;  /* 0x0044e81a01007387 */ /* 0x0001e80000100a00 */
[----:B------:R-:W-:Y:S04]  /*bca30*/  STL.64 [R1+0x44e0], R24 ;  /* 0x0044e01801007387 */ /* 0x000fe80000100a00 */
        /* <DEDUP_REMOVED lines=16> */
[----:B----4-:R0:W-:Y:S04]  /*bcb40*/  STL.64 [R1+0x4560], R26 ;  /* 0x0045601a01007387 */ /* 0x0101e80000100a00 */
[----:B--2---:R-:W-:Y:S04]  /*bcb50*/  STL.64 [R1+0x4558], R24 ;  /* 0x0045581801007387 */ /* 0x004fe80000100a00 */
[----:B0-----:R-:W3:Y:S04]  /*bcb60*/  LDL.64 R26, [R1+0x1c8] ;  /* 0x0001c800011a7983 */ /* 0x001ee80000100a00 */
[----:B------:R0:W-:Y:S04]  /*bcb70*/  STL.64 [R1+0x44d0], R10 ;  /* 0x0044d00a01007387 */ /* 0x0001e80000100a00 */
[----:B------:R1:W-:Y:S04]  /*bcb80*/  STL.64 [R1+0x44c8], R8 ;  /* 0x0044c80801007387 */ /* 0x0003e80000100a00 */
[----:B0-----:R-:W2:Y:S04]  /*bcb90*/  LDL.64 R10, [R1+0x168] ;  /* 0x00016800010a7983 */ /* 0x001ea80000100a00 */
[----:B--2---:R0:W-:Y:S04]  /*bcba0*/  STL.64 [R1+0x44f0], R10 ;  /* 0x0044f00a01007387 */ /* 0x0041e80000100a00 */
[----:B-1----:R-:W2:Y:S04]  /*bcbb0*/  LDL.LU R8, [R1+0x950] ;  /* 0x0009500001087983 */ /* 0x002ea80000300800 */
[----:B------:R-:W2:Y:S04]  /*bcbc0*/  LDL.LU R9, [R1+0x954] ;  /* 0x0009540001097983 */ /* 0x000ea80000300800 */
[----:B0-----:R-:W4:Y:S04]  /*bcbd0*/  LDL.LU R10, [R1+0x958] ;  /* 0x00095800010a7983 */ /* 0x001f280000300800 */
[----:B------:R-:W4:Y:S01]  /*bcbe0*/  LDL.LU R11, [R1+0x95c] ;  /* 0x00095c00010b7983 */ /* 0x000f220000300800 */
[----:B---3--:R-:W-:Y:S01]  /*bcbf0*/  HMMA.16816.F32 R4, R20, R26, R16 ;  /* 0x0000001a1404723c */ /* 0x008fe20000001810 */
[----:B------:R-:W-:-:S02]  /*bcc00*/  IMAD.MOV.U32 R2, RZ, RZ, R15 ;  /* 0x000000ffff027224 */ /* 0x000fc400078e000f */
[----:B------:R-:W-:Y:S02]  /*bcc10*/  IMAD.MOV.U32 R28, RZ, RZ, R14 ;  /* 0x000000ffff1c7224 */ /* 0x000fe400078e000e */
[----:B------:R-:W-:Y:S02]  /*bcc20*/  IMAD.MOV.U32 R3, RZ, RZ, R13 ;  /* 0x000000ffff037224 */ /* 0x000fe400078e000d */
[----:B------:R-:W-:Y:S02]  /*bcc30*/  IMAD.MOV.U32 R0, RZ, RZ, R12 ;  /* 0x000000ffff007224 */ /* 0x000fe400078e000c */
[----:B------:R-:W-:Y:S02]  /*bcc40*/  IMAD.MOV.U32 R17, RZ, RZ, R26 ;  /* 0x000000ffff117224 */ /* 0x000fe400078e001a */
[----:B------:R-:W-:Y:S01]  /*bcc50*/  IMAD.MOV.U32 R16, RZ, RZ, R27 ;  /* 0x000000ffff107224 */ /* 0x000fe200078e001b */
[----:B----4-:R-:W-:Y:S04]  /*bcc60*/  STL.64 [R1+0x4508], R10 ;  /* 0x0045080a01007387 */ /* 0x010fe80000100a00 */
[----:B--2---:R0:W-:Y:S04]  /*bcc70*/  STL.64 [R1+0x4500], R8 ;  /* 0x0045000801007387 */ /* 0x0041e80000100a00 */
[----:B0-----:R-:W2:Y:S04]  /*bcc80*/  LDL.LU R8, [R1+0x960] ;  /* 0x0009600001087983 */ /* 0x001ea80000300800 */
[----:B------:R-:W2:Y:S04]  /*bcc90*/  LDL.LU R9, [R1+0x964] ;  /* 0x0009640001097983 */ /* 0x000ea80000300800 */
[----:B------:R-:W2:Y:S04]  /*bcca0*/  LDL.LU R10, [R1+0x968] ;  /* 0x00096800010a7983 */ /* 0x000ea80000300800 */
[----:B------:R-:W3:Y:S04]  /*bccb0*/  LDL.64 R14, [R1+0x148] ;  /* 0x00014800010e7983 */ /* 0x000ee80000100a00 */
[----:B------:R-:W-:Y:S04]  /*bccc0*/  STL [R1+0x3d74], R2 ;  /* 0x003d740201007387 */ /* 0x000fe80000100800 */
[----:B------:R-:W-:Y:S04]  /*bccd0*/  STL [R1+0x3d70], R28 ;  /* 0x003d701c01007387 */ /* 0x000fe80000100800 */
[----:B------:R-:W-:Y:S04]  /*bcce0*/  STL [R1+0x3d6c], R3 ;  /* 0x003d6c0301007387 */ /* 0x000fe80000100800 */
[----:B------:R-:W-:Y:S04]  /*bccf0*/  STL [R1+0x3d68], R0 ;  /* 0x003d680001007387 */ /* 0x000fe80000100800 */
[----:B------:R-:W4:Y:S04]  /*bcd00*/  LDL.LU.64 R26, [R1+0x4560] ;  /* 0x00456000011a7983 */ /* 0x000f280000300a00 */
[----:B------:R-:W4:Y:S04]  /*bcd10*/  LDL.LU.64 R24, [R1+0x4558] ;  /* 0x0045580001187983 */ /* 0x000f280000300a00 */
[----:B------:R-:W-:Y:S04]  /*bcd20*/  STL.64 [R1+0x1190], R4 ;  /* 0x0011900401007387 */ /* 0x000fe80000100a00 */
[----:B------:R0:W-:Y:S04]  /*bcd30*/  STL.64 [R1+0x1198], R6 ;  /* 0x0011980601007387 */ /* 0x0001e80000100a00 */
[----:B0-----:R-:W4:Y:S01]  /*bcd40*/  LDL.LU.64 R6, [R1+0x4550] ;  /* 0x0045500001067983 */ /* 0x001f220000300a00 */
[----:B------:R-:W-:-:S02]  /*bcd50*/  IMAD.MOV.U32 R11, RZ, RZ, R29 ;  /* 0x000000ffff0b7224 */ /* 0x000fc400078e001d */
[----:B------:R-:W-:Y:S01]  /*bcd60*/  IMAD.MOV.U32 R29, RZ, RZ, R4 ;  /* 0x000000ffff1d7224 */ /* 0x000fe200078e0004 */
[----:B------:R-:W-:Y:S04]  /*bcd70*/  STL.64 [R1+0x4350], R16 ;  /* 0x0043501001007387 */ /* 0x000fe80000100a00 */
[----:B------:R-:W3:Y:S04]  /*bcd80*/  LDL.64 R18, [R1+0x158] ;  /* 0x0001580001127983 */ /* 0x000ee80000100a00 */
[----:B------:R-:W-:Y:S01]  /*bcd90*/  STL [R1+0x3acc], R29 ;  /* 0x003acc1d01007387 */ /* 0x000fe20000100800 */
[----:B----4-:R-:W-:Y:S03]  /*bcda0*/  HMMA.16816.F32 R4, R20, R6, R24 ;  /* 0x000000061404723c */ /* 0x010fe60000001818 */
[----:B------:R-:W4:Y:S04]  /*bcdb0*/  LDL.LU.64 R26, [R1+0x4548] ;  /* 0x00454800011a7983 */ /* 0x000f280000300a00 */
[----:B------:R-:W4:-:S15]  /*bcdc0*/  LDL.LU.64 R24, [R1+0x4540] ;  /* 0x0045400001187983 */ /* 0x000f1e0000300a00 */
[----:B------:R-:W-:-:S01]  /*bcdd0*/  NOP ;  /* 0x0000000000007918 */ /* 0x000fc20000000000 */
[----:B------:R-:W-:Y:S04]  /*bcde0*/  STL.64 [R1+0x1170], R4 ;  /* 0x0011700401007387 */ /* 0x000fe80000100a00 */
[----:B------:R0:W-:Y:S04]  /*bcdf0*/  STL.64 [R1+0x1178], R6 ;  /* 0x0011780601007387 */ /* 0x0001e80000100a00 */
[----:B0-----:R-:W4:Y:S02]  /*bce00*/  LDL.LU.64 R6, [R1+0x4538] ;  /* 0x0045380001067983 */ /* 0x001f240000300a00 */
        /* <DEDUP_REMOVED lines=9> */
[----:B------:R0:W-:Y:S04]  /*bcea0*/  STL.64 [R1+0x10f0], R4 ;  /* 0x0010f00401007387 */ /* 0x0001e80000100a00 */
[----:B------:R1:W-:Y:S01]  /*bceb0*/  STL.64 [R1+0x10f8], R6 ;  /* 0x0010f80601007387 */ /* 0x0003e20000100a00 */
[----:B0-----:R-:W-:-:S03]  /*bcec0*/  IMAD.MOV.U32 R5, RZ, RZ, R26 ;  /* 0x000000ffff057224 */ /* 0x001fc600078e001a */
[----:B-1----:R-:W4:Y:S01]  /*bced0*/  LDL.LU.64 R6, [R1+0x4518] ;  /* 0x0045180001067983 */ /* 0x002f220000300a00 */
[----:B------:R-:W-:-:S03]  /*bcee0*/  IMAD.MOV.U32 R4, RZ, RZ, R27 ;  /* 0x000000ffff047224 */ /* 0x000fc600078e001b */
[----:B------:R-:W2:Y:S02]  /*bcef0*/  LDL.LU.64 R26, [R1+0x4510] ;  /* 0x00451000011a7983 */ /* 0x000ea40000300a00 */
[----:B--2---:R-:W-:Y:S02]  /*bcf00*/  HMMA.16816.F32 R8, R20, R26, R8 ;  /* 0x0000001a1408723c */ /* 0x004fe40000001808 */
[----:B----4-:R-:W-:Y:S04]  /*bcf10*/  STL.64 [R1+0x4368], R6 ;  /* 0x0043680601007387 */ /* 0x010fe80000100a00 */
[----:B------:R0:W-:Y:S01]  /*bcf20*/  STL.64 [R1+0x4360], R4 ;  /* 0x0043600401007387 */ /* 0x0001e20000100a00 */
[----:B------:R-:W-:-:S03]  /*bcf30*/  IMAD.MOV.U32 R3, RZ, RZ, R27 ;  /* 0x000000ffff037224 */ /* 0x000fc600078e001b */
[----:B0-----:R-:W3:Y:S04]  /*bcf40*/  LDL.LU R4, [R1+0x930] ;  /* 0x0009300001047983 */ /* 0x001ee80000300800 */
[----:B------:R-:W3:Y:S04]  /*bcf50*/  LDL.LU R5, [R1+0x934] ;  /* 0x0009340001057983 */ /* 0x000ee80000300800 */
[----:B------:R-:W3:Y:S04]  /*bcf60*/  LDL.LU R6, [R1+0x938] ;  /* 0x0009380001067983 */ /* 0x000ee80000300800 */
[----:B------:R-:W3:Y:S04]  /*bcf70*/  LDL.LU R7, [R1+0x93c] ;  /* 0x00093c0001077983 */ /* 0x000ee80000300800 */
[----:B------:R-:W-:Y:S04]  /*bcf80*/  STL.64 [R1+0x10b0], R8 ;  /* 0x0010b00801007387 */ /* 0x000fe80000100a00 */
[----:B------:R0:W-:Y:S04]  /*bcf90*/  STL.64 [R1+0x10b8], R10 ;  /* 0x0010b80a01007387 */ /* 0x0001e80000100a00 */
[----:B0-----:R-:W2:Y:S04]  /*bcfa0*/  LDL.LU.64 R10, [R1+0x4508] ;  /* 0x00450800010a7983 */ /* 0x001ea80000300a00 */
[----:B------:R-:W2:Y:S04]  /*bcfb0*/  LDL.LU.64 R8, [R1+0x4500] ;  /* 0x0045000001087983 */ /* 0x000ea80000300a00 */
[----:B------:R-:W2:Y:S02]  /*bcfc0*/  LDL.LU.64 R26, [R1+0x44f8] ;  /* 0x0044f800011a7983 */ /* 0x000ea40000300a00 */
[----:B--2---:R-:W-:Y:S06]  /*bcfd0*/  HMMA.16816.F32 R8, R20, R26, R8 ;  /* 0x0000001a1408723c */ /* 0x004fec0000001808 */
[----:B------:R-:W-:Y:S01]  /*bcfe0*/  IMAD.MOV.U32 R2, RZ, RZ, R26 ;  /* 0x000000ffff027224 */ /* 0x000fe200078e001a */
[----:B------:R-:W-:-:S15]  /*bcff0*/  MOV R0, R27 ;  /* 0x0000001b00007202 */ /* 0x000fde0000000f00 */
[----:B------:R-:W-:-:S01]  /*bd000*/  NOP ;  /* 0x0000000000007918 */ /* 0x000fc20000000000 */
        /* <DEDUP_REMOVED lines=13> */
[----:B------:R-:W4:Y:S01]  /*bd0e0*/  LDL.LU.64 R8, [R1+0x44c8] ;  /* 0x0044c80001087983 */ /* 0x000f220000300a00 */
[----:B---3--:R-:W-:Y:S03]  /*bd0f0*/  HMMA.16816.F32 R4, R20, R18, R4 ;  /* 0x000000121404723c */ /* 0x008fe60000001804 */
[----:B------:R-:W-:Y:S04]  /*bd100*/  STL [R1+0x4234], R24 ;  /* 0x0042341801007387 */ /* 0x000fe80000100800 */
[----:B------:R-:W-:Y:S01]  /*bd110*/  STL [R1+0x4230], R25 ;  /* 0x0042301901007387 */ /* 0x000fe20000100800 */
[----:B------:R-:W-:-:S15]  /*bd120*/  IMAD.MOV.U32 R28, RZ, RZ, R19 ;  /* 0x000000ffff1c7224 */ /* 0x000fde00078e0013 */
[----:B------:R-:W-:Y:S04]  /*bd130*/  STL.64 [R1+0x1000], R4 ;  /* 0x0010000401007387 */ /* 0x000fe80000100a00 */
[----:B------:R4:W-:Y:S01]  /*bd140*/  STL.64 [R1+0x1008], R6 ;  /* 0x0010080601007387 */ /* 0x0009e20000100a00 */
[----:B------:R-:W-:-:S03]  /*bd150*/  IMAD.MOV.U32 R29, RZ, RZ, R18 ;  /* 0x000000ffff1d7224 */ /* 0x000fc600078e0012 */
[----:B------:R-:W-:Y:S04]  /*bd160*/  STL [R1+0x423c], R28 ;  /* 0x00423c1c01007387 */ /* 0x000fe80000100800 */
[----:B------:R-:W-:Y:S01]  /*bd170*/  STL [R1+0x4238], R29 ;  /* 0x0042381d01007387 */ /* 0x000fe20000100800 */
[----:B----4-:R-:W-:-:S15]  /*bd180*/  HMMA.16816.F32 R4, R20, R14, R8 ;  /* 0x0000000e1404723c */ /* 0x010fde0000001808 */
[----:B------:R-:W-:-:S08]  /*bd190*/  NOP ;  /* 0x0000000000007918 */ /* 0x000fd00000000000 */
[----:B------:R0:W-:Y:S04]  /*bd1a0*/  STL.64 [R1+0xfc0], R4 ;  /* 0x000fc00401007387 */ /* 0x0001e80000100a00 */
[----:B------:R1:W-:Y:S04]  /*bd1b0*/  STL.64 [R1+0xfc8], R6 ;  /* 0x000fc80601007387 */ /* 0x0003e80000100a00 */
[----:B0-----:R-:W3:Y:S04]  /*bd1c0*/  LDL.LU R4, [R1+0x8c0] ;  /* 0x0008c00001047983 */ /* 0x001ee80000300800 */
[----:B------:R-:W3:Y:S04]  /*bd1d0*/  LDL.LU R5, [R1+0x8c4] ;  /* 0x0008c40001057983 */ /* 0x000ee80000300800 */
[----:B-1----:R-:W4:Y:S04]  /*bd1e0*/  LDL.LU R6, [R1+0x8c8] ;  /* 0x0008c80001067983 */ /* 0x002f280000300800 */
[----:B------:R-:W4:Y:S04]  /*bd1f0*/  LDL.LU R7, [R1+0x8cc] ;  /* 0x0008cc0001077983 */ /* 0x000f280000300800 */
        /* <DEDUP_REMOVED lines=13> */
[----:B------:R-:W3:Y:S04]  /*bd2d0*/  LDL.LU R16, [R1+0x8d0] ;  /* 0x0008d00001107983 */ /* 0x000ee80000300800 */
[----:B------:R-:W3:Y:S04]  /*bd2e0*/  LDL.LU R17, [R1+0x8d4] ;  /* 0x0008d40001117983 */ /* 0x000ee80000300800 */
[----:B0-----:R-:W2:Y:S04]  /*bd2f0*/  LDL.LU R18, [R1+0x8d8] ;  /* 0x0008d80001127983 */ /* 0x001ea80000300800 */
        /* <DEDUP_REMOVED lines=89> */
[----:B------:R3:W-:Y:S02]  /*bd890*/  STL.64 [R1+0xe68], R6 ;  /* 0x000e680601007387 */ /* 0x0007e40000100a00 */
[----:B---3--:R-:W-:Y:S02]  /*bd8a0*/  HMMA.16816.F32 R4, R20, R14, R8 ;  /* 0x0000000e1404723c */ /* 0x008fe40000001808 */
[----:B------:R-:W-:Y:S04]  /*bd8b0*/  STL [R1+0x4274], R24 ;  /* 0x0042741801007387 */ /* 0x000fe80000100800 */
[----:B------:R-:W-:Y:S04]  /*bd8c0*/  STL [R1+0x4270], R25 ;  /* 0x0042701901007387 */ /* 0x000fe80000100800 */
[----:B------:R-:W-:-:S13]  /*bd8d0*/  STL.64 [R1+0x4448], R26 ;  /* 0x0044481a01007387 */ /* 0x000fda0000100a00 */
        /* <DEDUP_REMOVED lines=8> */
[----:B------:R-:W4:Y:S04]  /*bd960*/  LDL.LU R26, [R1+0x8a8] ;  /* 0x0008a800011a7983 */ /* 0x000f280000300800 */
[----:B------:R-:W4:Y:S04]  /*bd970*/  LDL.LU R27, [R1+0x8ac] ;  /* 0x0008ac00011b7983 */ /* 0x000f280000300800 */
        /* <DEDUP_REMOVED lines=10> */
[----:B------:R-:W2:Y:S04]  /*bda20*/  LDL.64 R18, [R1+0x78] ;  /* 0x0000780001127983 */ /* 0x000ea80000100a00 */
[----:B0-----:R-:W4:Y:S04]  /*bda30*/  LDL.64 R6, [R1+0xc8] ;  /* 0x0000c80001067983 */ /* 0x001f280000100a00 */
[----:B--2---:R0:W-:Y:S04]  /*bda40*/  STL.64 [R1+0x43f0], R18 ;  /* 0x0043f01201007387 */ /* 0x0041e80000100a00 */
[----:B------:R-:W2:Y:S04]  /*bda50*/  LDL.LU R16, [R1+0x860] ;  /* 0x0008600001107983 */ /* 0x000ea80000300800 */
[----:B------:R-:W2:Y:S04]  /*bda60*/  LDL.LU R17, [R1+0x864] ;  /* 0x0008640001117983 */ /* 0x000ea80000300800 */
[----:B0-----:R-:W3:Y:S04]  /*bda70*/  LDL.LU R18, [R1+0x868] ;  /* 0x0008680001127983 */ /* 0x001ee80000300800 */
        /* <DEDUP_REMOVED lines=29> */
[----:B------:R0:W-:Y:S04]  /*bdc50*/  STL.64 [R1+0xdf0], R24 ;  /* 0x000df01801007387 */ /* 0x0001e80000100a00 */
[----:B------:R1:W-:Y:S01]  /*bdc60*/  STL.64 [R1+0xdf8], R26 ;  /* 0x000df81a01007387 */ /* 0x0003e20000100a00 */
[----:B0-----:R-:W-:-:S03]  /*bdc70*/  IMAD.MOV.U32 R24, RZ, RZ, R6 ;  /* 0x000000ffff187224 */ /* 0x001fc600078e0006 */
[----:B-1----:R-:W3:Y:S01]  /*bdc80*/  LDL.LU.64 R26, [R1+0x4448] ;  /* 0x00444800011a7983 */ /* 0x002ee20000300a00 */
[----:B------:R-:W-:-:S03]  /*bdc90*/  IMAD.MOV.U32 R25, RZ, RZ, R7 ;  /* 0x000000ffff197224 */ /* 0x000fc600078e0007 */
        /* <DEDUP_REMOVED lines=41> */
[----:B------:R4:W-:Y:S04]  /*bdf30*/  STL [R1+0x42a4], R25 ;  /* 0x0042a41901007387 */ /* 0x0009e80000100800 */
[----:B------:R0:W-:Y:S01]  /*bdf40*/  STL [R1+0x42a0], R24 ;  /* 0x0042a01801007387 */ /* 0x0001e20000100800 */
[----:B----4-:R-:W-:-:S02]  /*bdf50*/  IMAD.MOV.U32 R25, RZ, RZ, R14 ;  /* 0x000000ffff197224 */ /* 0x010fc400078e000e */
[----:B0-----:R-:W-:Y:S01]  /*bdf60*/  IMAD.MOV.U32 R24, RZ, RZ, R15 ;  /* 0x000000ffff187224 */ /* 0x001fe200078e000f */
[----:B--2---:R-:W-:Y:S06]  /*bdf70*/  HMMA.16816.F32 R4, R20, R18, R4 ;  /* 0x000000121404723c */ /* 0x004fec0000001804 */
[----:B------:R-:W-:Y:S02]  /*bdf80*/  IMAD.MOV.U32 R29, RZ, RZ, R19 ;  /* 0x000000ffff1d7224 */ /* 0x000fe400078e0013 */
[----:B------:R-:W-:-:S15]  /*bdf90*/  IMAD.MOV.U32 R28, RZ, RZ, R18 ;  /* 0x000000ffff1c7224 */ /* 0x000fde00078e0012 */
[----:B------:R-:W-:Y:S04]  /*bdfa0*/  STL.64 [R1+0xcd0], R4 ;  /* 0x000cd00401007387 */ /* 0x000fe80000100a00 */
[----:B------:R3:W-:Y:S02]  /*bdfb0*/  STL.64 [R1+0xcd8], R6 ;  /* 0x000cd80601007387 */ /* 0x0007e40000100a00 */
[----:B---3--:R-:W-:Y:S02]  /*bdfc0*/  HMMA.16816.F32 R4, R20, R14, R8 ;  /* 0x0000000e1404723c */ /* 0x008fe40000001808 */
[----:B------:R-:W-:Y:S04]  /*bdfd0*/  STL [R1+0x42ac], R29 ;  /* 0x0042ac1d01007387 */ /* 0x000fe80000100800 */
[----:B------:R-:W-:-:S15]  /*bdfe0*/  STL [R1+0x42a8], R28 ;  /* 0x0042a81c01007387 */ /* 0x000fde0000100800 */
[----:B------:R-:W-:-:S02]  /*bdff0*/  NOP ;  /* 0x0000000000007918 */ /* 0x000fc40000000000 */
[----:B------:R0:W-:Y:S04]  /*be000*/  STL.64 [R1+0xc90], R4 ;  /* 0x000c900401007387 */ /* 0x0001e80000100a00 */
[----:B------:R1:W-:Y:S04]  /*be010*/  STL.64 [R1+0xc98], R6 ;  /* 0x000c980601007387 */ /* 0x0003e80000100a00 */
[----:B0-----:R-:W2:Y:S04]  /*be020*/  LDL.LU R4, [R1+0x7e0] ;  /* 0x0007e00001047983 */ /* 0x001ea80000300800 */
[----:B------:R-:W2:Y:S04]  /*be030*/  LDL.LU R5, [R1+0x7e4] ;  /* 0x0007e40001057983 */ /* 0x000ea80000300800 */
[----:B-1----:R-:W3:Y:S04]  /*be040*/  LDL.LU R6, [R1+0x7e8] ;  /* 0x0007e80001067983 */ /* 0x002ee80000300800 */
[----:B------:R-:W3:Y:S04]  /*be050*/  LDL.LU R7, [R1+0x7ec] ;  /* 0x0007ec0001077983 */ /* 0x000ee80000300800 */
[----:B------:R-:W4:Y:S04]  /*be060*/  LDL.64 R14, [R1+0x48] ;  /* 0x00004800010e7983 */ /* 0x000f280000100a00 */
[----:B----4-:R0:W-:Y:S04]  /*be070*/  STL.64 [R1+0x43c8], R14 ;  /* 0x0043c80e01007387 */ /* 0x0101e80000100a00 */
[----:B0-----:R-:W4:Y:S04]  /*be080*/  LDL.64 R14, [R1+0x58] ;  /* 0x00005800010e7983 */ /* 0x001f280000100a00 */
        /* <DEDUP_REMOVED lines=10> */
[----:B0-----:R-:W3:Y:S04]  /*be130*/  LDL.LU R6, [R1+0x828] ;  /* 0x0008280001067983 */ /* 0x001ee80000300800 */
[----:B------:R-:W3:Y:S04]  /*be140*/  LDL.LU R7, [R1+0x82c] ;  /* 0x00082c0001077983 */ /* 0x000ee80000300800 */
[----:B---3--:R-:W-:Y:S04]  /*be150*/  STL.64 [R1+0x43d8], R6 ;  /* 0x0043d80601007387 */ /* 0x008fe80000100a00 */
[----:B--2---:R0:W-:Y:S04]  /*be160*/  STL.64 [R1+0x43d0], R4 ;  /* 0x0043d00401007387 */ /* 0x0041e80000100a00 */
[----:B0-----:R-:W4:Y:S04]  /*be170*/  LDL.LU R4, [R1+0x830] ;  /* 0x0008300001047983 */ /* 0x001f280000300800 */
[----:B------:R-:W4:Y:S04]  /*be180*/  LDL.LU R5, [R1+0x834] ;  /* 0x0008340001057983 */ /* 0x000f280000300800 */
[----:B------:R-:W4:Y:S04]  /*be190*/  LDL.LU R6, [R1+0x838] ;  /* 0x0008380001067983 */ /* 0x000f280000300800 */
[----:B------:R-:W4:Y:S04]  /*be1a0*/  LDL.LU R7, [R1+0x83c] ;  /* 0x00083c0001077983 */ /* 0x000f280000300800 */
[----:B------:R-:W2:Y:S04]  /*be1b0*/  LDL.64 R10, [R1+0x8] ;  /* 0x00000800010a7983 */ /* 0x000ea80000100a00 */
[----:B--2---:R0:W-:Y:S04]  /*be1c0*/  STL.64 [R1+0x4380], R10 ;  /* 0x0043800a01007387 */ /* 0x0041e80000100a00 */
[----:B------:R-:W2:Y:S04]  /*be1d0*/  LDL.LU R8, [R1+0x7f0] ;  /* 0x0007f00001087983 */ /* 0x000ea80000300800 */
[----:B------:R-:W2:Y:S04]  /*be1e0*/  LDL.LU R9, [R1+0x7f4] ;  /* 0x0007f40001097983 */ /* 0x000ea80000300800 */
[----:B0-----:R-:W3:Y:S04]  /*be1f0*/  LDL.LU R10, [R1+0x7f8] ;  /* 0x0007f800010a7983 */ /* 0x001ee80000300800 */
        /* <DEDUP_REMOVED lines=20> */
[----:B------:R-:W-:Y:S04]  /*be340*/  STL [R1+0x42b4], R24 ;  /* 0x0042b41801007387 */ /* 0x000fe80000100800 */
[----:B------:R-:W-:Y:S04]  /*be350*/  STL [R1+0x42b0], R25 ;  /* 0x0042b01901007387 */ /* 0x000fe80000100800 */
[----:B------:R-:W-:Y:S04]  /*be360*/  STL.64 [R1+0xc50], R4 ;  /* 0x000c500401007387 */ /* 0x000fe80000100a00 */
[----:B------:R0:W-:Y:S04]  /*be370*/  STL.64 [R1+0xc58], R6 ;  /* 0x000c580601007387 */ /* 0x0001e80000100a00 */
[----:B0-----:R-:W4:Y:S04]  /*be380*/  LDL.LU.64 R6, [R1+0x43d8] ;  /* 0x0043d80001067983 */ /* 0x001f280000300a00 */
[----:B------:R-:W4:Y:S04]  /*be390*/  LDL.LU.64 R4, [R1+0x43d0] ;  /* 0x0043d00001047983 */ /* 0x000f280000300a00 */
[----:B------:R-:W4:Y:S04]  /*be3a0*/  LDL.LU.64 R14, [R1+0x43c8] ;  /* 0x0043c800010e7983 */ /* 0x000f280000300a00 */
[----:B------:R-:W-:Y:S04]  /*be3b0*/  STL [R1+0x42bc], R28 ;  /* 0x0042bc1c01007387 */ /* 0x000fe80000100800 */
[----:B------:R-:W-:Y:S01]  /*be3c0*/  STL [R1+0x42b8], R29 ;  /* 0x0042b81d01007387 */ /* 0x000fe20000100800 */
[----:B----4-:R-:W-:-:S15]  /*be3d0*/  HMMA.16816.F32 R4, R20, R14, R4 ;  /* 0x0000000e1404723c */ /* 0x010fde0000001804 */
[----:B------:R-:W-:-:S08]  /*be3e0*/  NOP ;  /* 0x0000000000007918 */ /* 0x000fd00000000000 */
[----:B------:R-:W-:Y:S04]  /*be3f0*/  STL.64 [R1+0xc20], R4 ;  /* 0x000c200401007387 */ /* 0x000fe80000100a00 */
[----:B------:R0:W-:Y:S04]  /*be400*/  STL.64 [R1+0xc28], R6 ;  /* 0x000c280601007387 */ /* 0x0001e80000100a00 */
[----:B0-----:R-:W2:Y:S01]  /*be410*/  LDL.LU.64 R6, [R1+0x43c0] ;  /* 0x0043c00001067983 */ /* 0x001ea20000300a00 */
[----:B------:R-:W-:Y:S02]  /*be420*/  IMAD.MOV.U32 R25, RZ, RZ, R15 ;  /* 0x000000ffff197224 */ /* 0x000fe400078e000f */
[----:B------:R-:W-:Y:S01]  /*be430*/  IMAD.MOV.U32 R24, RZ, RZ, R14 ;  /* 0x000000ffff187224 */ /* 0x000fe200078e000e */
[----:B------:R-:W4:Y:S04]  /*be440*/  LDL.LU R12, [R1+0x7c0] ;  /* 0x0007c000010c7983 */ /* 0x000f280000300800 */
[----:B------:R-:W4:Y:S01]  /*be450*/  LDL.LU R13, [R1+0x7c4] ;  /* 0x0007c400010d7983 */ /* 0x000f220000300800 */
[----:B------:R-:W-:-:S03]  /*be460*/  IMAD.MOV.U32 R14, RZ, RZ, R26 ;  /* 0x000000ffff0e7224 */ /* 0x000fc600078e001a */
[----:B------:R-:W3:Y:S01]  /*be470*/  LDL.LU R26, [R1+0x43bc] ;  /* 0x0043bc00011a7983 */ /* 0x000ee20000300800 */
[----:B------:R-:W-:-:S03]  /*be480*/  IMAD.MOV.U32 R15, RZ, RZ, R27 ;  /* 0x000000ffff0f7224 */ /* 0x000fc600078e001b */
[----:B------:R-:W3:Y:S04]  /*be490*/  LDL.LU R27, [R1+0x43b8] ;  /* 0x0043b800011b7983 */ /* 0x000ee80000300800 */
        /* <DEDUP_REMOVED lines=30> */
[C---:B---3--:R-:W-:Y:S06]  /*be680*/  HMMA.16816.F32 R16, R20.reuse, R26, R16 ;  /* 0x0000001a1410723c */ /* 0x048fec0000001810 */
[----:B--2---:R-:W-:-:S15]  /*be690*/  HMMA.16816.F32 R4, R20, R10, R4 ;  /* 0x0000000a1404723c */ /* 0x004fde0000001804 */
[----:B------:R-:W-:-:S08]  /*be6a0*/  NOP ;  /* 0x0000000000007918 */ /* 0x000fd00000000000 */
[----:B------:R-:W-:Y:S04]  /*be6b0*/  STL.64 [R1+0xb30], R4 ;  /* 0x000b300401007387 */ /* 0x000fe80000100a00 */
[----:B------:R0:W-:Y:S04]  /*be6c0*/  STL.64 [R1+0xb38], R6 ;  /* 0x000b380601007387 */ /* 0x0001e80000100a00 */
[----:B0-----:R-:W2:Y:S04]  /*be6d0*/  LDL.LU.64 R6, [R1+0x4368] ;  /* 0x0043680001067983 */ /* 0x001ea80000300a00 */
[----:B------:R-:W3:Y:S01]  /*be6e0*/  LDL.LU.64 R4, [R1+0x4360] ;  /* 0x0043600001047983 */ /* 0x000ee20000300a00 */
[----:B------:R-:W-:Y:S01]  /*be6f0*/  MOV R24, R10 ;  /* 0x0000000a00187202 */ /* 0x000fe20000000f00 */
[----:B------:R-:W-:-:S02]  /*be700*/  IMAD.MOV.U32 R25, RZ, RZ, R11 ;  /* 0x000000ffff197224 */ /* 0x000fc400078e000b */
[----:B------:R-:W4:Y:S04]  /*be710*/  LDL.LU.64 R10, [R1+0x4358] ;  /* 0x00435800010a7983 */ /* 0x000f280000300a00 */
[----:B------:R0:W-:Y:S04]  /*be720*/  STL.64 [R1+0xaf0], R16 ;  /* 0x000af01001007387 */ /* 0x0001e80000100a00 */
[----:B------:R-:W-:Y:S01]  /*be730*/  STL.64 [R1+0xaf8], R18 ;  /* 0x000af81201007387 */ /* 0x000fe20000100a00 */
[----:B------:R-:W-:-:S03]  /*be740*/  IMAD.MOV.U32 R8, RZ, RZ, R16 ;  /* 0x000000ffff087224 */ /* 0x000fc600078e0010 */
[----:B0-----:R-:W2:Y:S04]  /*be750*/  LDL.LU.64 R16, [R1+0x4350] ;  /* 0x0043500001107983 */ /* 0x001ea80000300a00 */
[----:B------:R3:W-:Y:S04]  /*be760*/  STL.64 [R1+0x40e8], R26 ;  /* 0x0040e81a01007387 */ /* 0x0007e80000100a00 */
[----:B------:R-:W-:Y:S01]  /*be770*/  STL.64 [R1+0x42d8], R24 ;  /* 0x0042d81801007387 */ /* 0x000fe20000100a00 */
[----:B---3--:R-:W-:Y:S02]  /*be780*/  IMAD.MOV.U32 R26, RZ, RZ, R5 ;  /* 0x000000ffff1a7224 */ /* 0x008fe400078e0005 */
[----:B------:R-:W-:-:S05]  /*be790*/  IMAD.MOV.U32 R27, RZ, RZ, R4 ;  /* 0x000000ffff1b7224 */ /* 0x000fca00078e0004 */
[----:B------:R0:W-:Y:S04]  /*be7a0*/  STL.64 [R1+0x42e8], R26 ;  /* 0x0042e81a01007387 */ /* 0x0001e80000100a00 */
[----:B0-----:R-:W3:Y:S01]  /*be7b0*/  LDL.64 R26, [R1+0x1a8] ;  /* 0x0001a800011a7983 */ /* 0x001ee20000100a00 */
[----:B----4-:R-:W-:Y:S01]  /*be7c0*/  HMMA.16816.F32 R12, R20, R10, R12 ;  /* 0x0000000a140c723c */ /* 0x010fe2000000180c */
[----:B------:R-:W-:Y:S02]  /*be7d0*/  IMAD.MOV.U32 R9, RZ, RZ, R18 ;  /* 0x000000ffff097224 */ /* 0x000fe400078e0012 */
[----:B---3--:R0:W-:Y:S04]  /*be7e0*/  STL.64 [R1+0x4300], R26 ;  /* 0x0043001a01007387 */ /* 0x0081e80000100a00 */
[----:B0-----:R-:W3:-:S15]  /*be7f0*/  LDL.64 R26, [R1+0x1b8] ;  /* 0x0001b800011a7983 */ /* 0x001ede0000100a00 */
[----:B------:R-:W-:-:S02]  /*be800*/  NOP ;  /* 0x0000000000007918 */ /* 0x000fc40000000000 */
[----:B------:R-:W-:Y:S02]  /*be810*/  IMAD.MOV.U32 R4, RZ, RZ, R12 ;  /* 0x000000ffff047224 */ /* 0x000fe400078e000c */
[----:B------:R-:W-:Y:S01]  /*be820*/  IMAD.MOV.U32 R5, RZ, RZ, R14 ;  /* 0x000000ffff057224 */ /* 0x000fe200078e000e */
[----:B---3--:R-:W-:Y:S04]  /*be830*/  STL.64 [R1+0x4318], R26 ;  /* 0x0043181a01007387 */ /* 0x008fe80000100a00 */
        /* <DEDUP_REMOVED lines=8> */
[----:B------:R0:W-:Y:S02]  /*be8c0*/  STL.64 [R1+0x4010], R10 ;  /* 0x0040100a01007387 */ /* 0x0001e40000100a00 */
[----:B0-----:R-:W-:-:S02]  /*be8d0*/  IMAD.MOV.U32 R10, RZ, RZ, R2 ;  /* 0x000000ffff0a7224 */ /* 0x001fc400078e0002 */
[----:B------:R-:W-:-:S05]  /*be8e0*/  IMAD.MOV.U32 R11, RZ, RZ, R0 ;  /* 0x000000ffff0b7224 */ /* 0x000fca00078e0000 */
[----:B------:R2:W-:Y:S04]  /*be8f0*/  STL.64 [R1+0x42e0], R10 ;  /* 0x0042e00a01007387 */ /* 0x0005e80000100a00 */
[----:B------:R-:W4:Y:S04]  /*be900*/  LDL.LU R8, [R1+0x7a0] ;  /* 0x0007a00001087983 */ /* 0x000f280000300800 */
[----:B------:R-:W4:Y:S01]  /*be910*/  LDL.LU R9, [R1+0x7a4] ;  /* 0x0007a40001097983 */ /* 0x000f220000300800 */
[----:B--2---:R-:W-:Y:S02]  /*be920*/  IMAD.MOV.U32 R10, RZ, RZ, R7 ;  /* 0x000000ffff0a7224 */ /* 0x004fe400078e0007 */
[----:B------:R-:W-:Y:S01]  /*be930*/  IMAD.MOV.U32 R11, RZ, RZ, R6 ;  /* 0x000000ffff0b7224 */ /* 0x000fe200078e0006 */
[----:B------:R-:W2:Y:S04]  /*be940*/  LDL.LU R7, [R1+0x434c] ;  /* 0x00434c0001077983 */ /* 0x000ea80000300800 */
[----:B------:R-:W3:Y:S04]  /*be950*/  LDL.LU R6, [R1+0x4348] ;  /* 0x0043480001067983 */ /* 0x000ee80000300800 */
[----:B------:R-:W-:Y:S04]  /*be960*/  STL.64 [R1+0x42f8], R10 ;  /* 0x0042f80a01007387 */ /* 0x000fe80000100a00 */
[----:B----4-:R0:W-:Y:S04]  /*be970*/  STL.64 [R1+0x42f0], R8 ;  /* 0x0042f00801007387 */ /* 0x0101e80000100a00 */
[----:B0-----:R-:W4:Y:S04]  /*be980*/  LDL.LU R8, [R1+0x7b0] ;  /* 0x0007b00001087983 */ /* 0x001f280000300800 */
[----:B------:R-:W4:Y:S04]  /*be990*/  LDL.LU R9, [R1+0x7b4] ;  /* 0x0007b40001097983 */ /* 0x000f280000300800 */
[----:B------:R-:W2:Y:S04]  /*be9a0*/  LDL.LU R10, [R1+0x7b8] ;  /* 0x0007b800010a7983 */ /* 0x000ea80000300800 */
[----:B------:R-:W2:Y:S04]  /*be9b0*/  LDL.LU R11, [R1+0x7bc] ;  /* 0x0007bc00010b7983 */ /* 0x000ea80000300800 */
[----:B--2---:R-:W-:Y:S04]  /*be9c0*/  STL.64 [R1+0x4310], R10 ;  /* 0x0043100a01007387 */ /* 0x004fe80000100a00 */
[----:B----4-:R0:W-:Y:S04]  /*be9d0*/  STL.64 [R1+0x4308], R8 ;  /* 0x0043080801007387 */ /* 0x0101e80000100a00 */
[----:B0-----:R-:W2:Y:S04]  /*be9e0*/  LDL.LU R8, [R1+0x3e0] ;  /* 0x0003e00001087983 */ /* 0x001ea80000300800 */
[----:B------:R-:W2:Y:S01]  /*be9f0*/  LDL.LU R9, [R1+0x3e4] ;  /* 0x0003e40001097983 */ /* 0x000ea20000300800 */
[----:B---3--:R-:W-:-:S02]  /*bea00*/  IMAD.MOV.U32 R10, RZ, RZ, R6 ;  /* 0x000000ffff0a7224 */ /* 0x008fc400078e0006 */
[----:B------:R-:W-:Y:S01]  /*bea10*/  IMAD.MOV.U32 R11, RZ, RZ, R7 ;  /* 0x000000ffff0b7224 */ /* 0x000fe200078e0007 */
[----:B------:R-:W3:Y:S04]  /*bea20*/  LDL.LU R6, [R1+0x4344] ;  /* 0x0043440001067983 */ /* 0x000ee80000300800 */
[----:B------:R-:W3:Y:S04]  /*bea30*/  LDL.LU R7, [R1+0x4340] ;  /* 0x0043400001077983 */ /* 0x000ee80000300800 */
[----:B------:R-:W-:Y:S04]  /*bea40*/  STL.64 [R1+0x4328], R10 ;  /* 0x0043280a01007387 */ /* 0x000fe80000100a00 */
[----:B--2---:R0:W-:Y:S01]  /*bea50*/  STL.64 [R1+0x4320], R8 ;  /* 0x0043200801007387 */ /* 0x0041e20000100a00 */
[----:B---3--:R-:W-:Y:S03]  /*bea60*/  HMMA.16816.F32 R20, R20, R6, R12 ;  /* 0x000000061414723c */ /* 0x008fe6000000180c */
[----:B0-----:R-:W2:Y:S04]  /*bea70*/  LDL.LU R8, [R1+0x3f0] ;  /* 0x0003f00001087983 */ /* 0x001ea80000300800 */
[----:B------:R-:W2:Y:S04]  /*bea80*/  LDL.LU R9, [R1+0x3f4] ;  /* 0x0003f40001097983 */ /* 0x000ea80000300800 */
[----:B------:R-:W2:Y:S04]  /*bea90*/  LDL.LU R10, [R1+0x3f8] ;  /* 0x0003f800010a7983 */ /* 0x000ea80000300800 */
[----:B------:R-:W2:Y:S04]  /*beaa0*/  LDL.LU R11, [R1+0x3fc] ;  /* 0x0003fc00010b7983 */ /* 0x000ea80000300800 */
[----:B------:R-:W-:Y:S04]  /*beab0*/  STL [R1+0x3adc], R4 ;  /* 0x003adc0401007387 */ /* 0x000fe80000100800 */
[----:B------:R-:W-:Y:S04]  /*beac0*/  STL [R1+0x3ad8], R5 ;  /* 0x003ad80501007387 */ /* 0x000fe80000100800 */
[----:B------:R-:W2:Y:S04]  /*bead0*/  LDL.LU.64 R14, [R1+0x4338] ;  /* 0x00433800010e7983 */ /* 0x000ea80000300a00 */
[----:B------:R-:W2:Y:S01]  /*beae0*/  LDL.LU.64 R12, [R1+0x4330] ;  /* 0x00433000010c7983 */ /* 0x000ea20000300a00 */
[----:B------:R-:W-:-:S02]  /*beaf0*/  IMAD.MOV.U32 R26, RZ, RZ, R17 ;  /* 0x000000ffff1a7224 */ /* 0x000fc400078e0011 */
[----:B------:R-:W-:Y:S01]  /*beb00*/  IMAD.MOV.U32 R27, RZ, RZ, R16 ;  /* 0x000000ffff1b7224 */ /* 0x000fe200078e0010 */
        /* <DEDUP_REMOVED lines=14> */
[----:B--2---:R-:W-:Y:S06]  /*bebf0*/  HMMA.16816.F32 R8, R12, R26, R8 ;  /* 0x0000001a0c08723c */ /* 0x004fec0000001808 */
[----:B------:R-:W-:-:S02]  /*bec00*/  IMAD.MOV.U32 R2, RZ, RZ, R26 ;  /* 0x000000ffff027224 */ /* 0x000fc400078e001a */
[----:B------:R-:W-:-:S15]  /*bec10*/  IMAD.MOV.U32 R0, RZ, RZ, R27 ;  /* 0x000000ffff007224 */ /* 0x000fde00078e001b */
[----:B------:R-:W-:Y:S04]  /*bec20*/  STL.64 [R1+0x1130], R8 ;  /* 0x0011300801007387 */ /* 0x000fe80000100a00 */
[----:B------:R1:W-:Y:S04]  /*bec30*/  STL.64 [R1+0x1138], R10 ;  /* 0x0011380a01007387 */ /* 0x0003e80000100a00 */
[----:B-1----:R-:W2:Y:S04]  /*bec40*/  LDL.LU.64 R10, [R1+0x4310] ;  /* 0x00431000010a7983 */ /* 0x002ea80000300a00 */
[----:B------:R-:W2:Y:S04]  /*bec50*/  LDL.LU.64 R8, [R1+0x4308] ;  /* 0x0043080001087983 */ /* 0x000ea80000300a00 */
[----:B------:R-:W2:Y:S01]  /*bec60*/  LDL.LU.64 R26, [R1+0x4300] ;  /* 0x00430000011a7983 */ /* 0x000ea20000300a00 */
        /* <DEDUP_REMOVED lines=10> */
[----:B0-----:R-:W4:Y:S01]  /*bed10*/  LDL R18, [R1+0x188] ;  /* 0x0001880001127983 */ /* 0x001f220000100800 */
        /* <DEDUP_REMOVED lines=10> */
[----:B------:R0:W-:Y:S04]  /*bedc0*/  STL [R1+0x4028], R4 ;  /* 0x0040280401007387 */ /* 0x0001e80000100800 */
[----:B0-----:R-:W4:Y:S04]  /*bedd0*/  LDL.LU R4, [R1+0x790] ;  /* 0x0007900001047983 */ /* 0x001f280000300800 */
[----:B------:R-:W4:Y:S04]  /*bede0*/  LDL.LU R5, [R1+0x794] ;  /* 0x0007940001057983 */ /* 0x000f280000300800 */
[----:B------:R-:W4:Y:S04]  /*bedf0*/  LDL.LU R6, [R1+0x798] ;  /* 0x0007980001067983 */ /* 0x000f280000300800 */
[----:B------:R-:W4:Y:S01]  /*bee00*/  LDL.LU R7, [R1+0x79c] ;  /* 0x00079c0001077983 */ /* 0x000f220000300800 */
[----:B--2---:R-:W-:Y:S03]  /*bee10*/  HMMA.16816.F32 R24, R12, R26, R8 ;  /* 0x0000001a0c18723c */ /* 0x004fe60000001808 */
[----:B------:R-:W3:-:S15]  /*bee20*/  LDL.LU.64 R10, [R1+0x42e0] ;  /* 0x0042e000010a7983 */ /* 0x000ede0000300a00 */
[----:B------:R-:W-:-:S05]  /*bee30*/  NOP ;  /* 0x0000000000007918 */ /* 0x000fca0000000000 */
[----:B------:R0:W-:Y:S04]  /*bee40*/  STL.64 [R1+0x10e0], R24 ;  /* 0x0010e01801007387 */ /* 0x0001e80000100a00 */
[----:B------:R-:W-:Y:S04]  /*bee50*/  STL.64 [R1+0x10e8], R26 ;  /* 0x0010e81a01007387 */ /* 0x000fe80000100a00 */
[----:B0-----:R-:W2:Y:S01]  /*bee60*/  LDL.LU.64 R24, [R1+0x42d8] ;  /* 0x0042d80001187983 */ /* 0x001ea20000300a00 */
        /* <DEDUP_REMOVED lines=8> */
[----:B------:R-:W-:Y:S04]  /*beef0*/  STL.64 [R1+0x1060], R4 ;  /* 0x0010600401007387 */ /* 0x000fe80000100a00 */
[----:B------:R0:W-:Y:S04]  /*bef00*/  STL.64 [R1+0x1068], R6 ;  /* 0x0010680601007387 */ /* 0x0001e80000100a00 */
[----:B------:R-:W3:Y:S04]  /*bef10*/  LDL.LU R25, [R1+0x42d0] ;  /* 0x0042d00001197983 */ /* 0x000ee80000300800 */
[----:B------:R1:W-:Y:S01]  /*bef20*/  STL.64 [R1+0x4038], R22 ;  /* 0x0040381601007387 */ /* 0x0003e20000100a00 */
[----:B0-----:R-:W-:-:S02]  /*bef30*/  IMAD.MOV.U32 R6, RZ, RZ, R29 ;  /* 0x000000ffff067224 */ /* 0x001fc400078e001d */
[----:B------:R-:W-:Y:S01]  /*bef40*/  IMAD.MOV.U32 R7, RZ, RZ, R28 ;  /* 0x000000ffff077224 */ /* 0x000fe200078e001c */
[----:B------:R-:W4:Y:S04]  /*bef50*/  LDL.LU R29, [R1+0x42cc] ;  /* 0x0042cc00011d7983 */ /* 0x000f280000300800 */
[----:B------:R-:W4:Y:S04]  /*bef60*/  LDL.LU R28, [R1+0x42c8] ;  /* 0x0042c800011c7983 */ /* 0x000f280000300800 */
[----:B------:R2:W-:Y:S04]  /*bef70*/  STL.64 [R1+0x4040], R6 ;  /* 0x0040400601007387 */ /* 0x0005e80000100a00 */
[----:B------:R-:W4:Y:S04]  /*bef80*/  LDL.LU R20, [R1+0x620] ;  /* 0x0006200001147983 */ /* 0x000f280000300800 */
[----:B------:R-:W4:Y:S04]  /*bef90*/  LDL.LU R21, [R1+0x624] ;  /* 0x0006240001157983 */ /* 0x000f280000300800 */
[----:B-1----:R-:W4:Y:S04]  /*befa0*/  LDL.LU R22, [R1+0x628] ;  /* 0x0006280001167983 */ /* 0x002f280000300800 */
        /* <DEDUP_REMOVED lines=19> */
[----:B---3--:R-:W-:-:S02]  /*bf0e0*/  IMAD.MOV.U32 R6, RZ, RZ, R24 ;  /* 0x000000ffff067224 */ /* 0x008fc400078e0018 */
        /* <DEDUP_REMOVED lines=8> */
[----:B--2---:R-:W-:-:S02]  /*bf170*/  IMAD.MOV.U32 R7, RZ, RZ, R28 ;  /* 0x000000ffff077224 */ /* 0x004fc400078e001c */
[----:B----4-:R-:W-:Y:S02]  /*bf180*/  IMAD.MOV.U32 R6, RZ, RZ, R29 ;  /* 0x000000ffff067224 */ /* 0x010fe400078e001d */
[----:B------:R-:W2:Y:S04]  /*bf190*/  LDL.LU R29, [R1+0x42ac] ;  /* 0x0042ac00011d7983 */ /* 0x000ea80000300800 */
[----:B------:R-:W4:Y:S04]  /*bf1a0*/  LDL.LU R28, [R1+0x42a8] ;  /* 0x0042a800011c7983 */ /* 0x000f280000300800 */
[----:B------:R-:W-:Y:S04]  /*bf1b0*/  STL.64 [R1+0x40a0], R6 ;  /* 0x0040a00601007387 */ /* 0x000fe80000100a00 */
[----:B---3--:R-:W-:Y:S04]  /*bf1c0*/  STL.64 [R1+0x4080], R22 ;  /* 0x0040801601007387 */ /* 0x008fe80000100a00 */
[----:B------:R0:W-:Y:S04]  /*bf1d0*/  STL.64 [R1+0x4078], R20 ;  /* 0x0040781401007387 */ /* 0x0001e80000100a00 */
[----:B0-----:R-:W3:Y:S04]  /*bf1e0*/  LDL.LU R20, [R1+0x650] ;  /* 0x0006500001147983 */ /* 0x001ee80000300800 */
[----:B------:R-:W3:Y:S04]  /*bf1f0*/  LDL.LU R21, [R1+0x654] ;  /* 0x0006540001157983 */ /* 0x000ee80000300800 */
[----:B------:R-:W3:Y:S04]  /*bf200*/  LDL.LU R22, [R1+0x658] ;  /* 0x0006580001167983 */ /* 0x000ee80000300800 */
[----:B------:R-:W3:Y:S01]  /*bf210*/  LDL.LU R23, [R1+0x65c] ;  /* 0x00065c0001177983 */ /* 0x000ee20000300800 */
[----:B------:R-:W-:-:S02]  /*bf220*/  IMAD.MOV.U32 R6, RZ, RZ, R25 ;  /* 0x000000ffff067224 */ /* 0x000fc400078e0019 */
[----:B------:R-:W-:Y:S01]  /*bf230*/  IMAD.MOV.U32 R7, RZ, RZ, R24 ;  /* 0x000000ffff077224 */ /* 0x000fe200078e0018 */
[----:B------:R-:W3:Y:S04]  /*bf240*/  LDL.LU R25, [R1+0x42a4] ;  /* 0x0042a40001197983 */ /* 0x000ee80000300800 */
[----:B------:R-:W3:Y:S04]  /*bf250*/  LDL.LU R24, [R1+0x42a0] ;  /* 0x0042a00001187983 */ /* 0x000ee80000300800 */
[----:B------:R2:W-:Y:S02]  /*bf260*/  STL.64 [R1+0x40b8], R6 ;  /* 0x0040b80601007387 */ /* 0x0005e40000100a00 */
[----:B--2---:R-:W-:-:S02]  /*bf270*/  IMAD.MOV.U32 R7, RZ, RZ, R29 ;  /* 0x000000ffff077224 */ /* 0x004fc400078e001d */
[----:B----4-:R-:W-:Y:S01]  /*bf280*/  IMAD.MOV.U32 R6, RZ, RZ, R28 ;  /* 0x000000ffff067224 */ /* 0x010fe200078e001c */
[----:B---3--:R-:W-:Y:S04]  /*bf290*/  STL.64 [R1+0x4098], R22 ;  /* 0x0040981601007387 */ /* 0x008fe80000100a00 */
[----:B------:R0:W-:Y:S04]  /*bf2a0*/  STL.64 [R1+0x4090], R20 ;  /* 0x0040901401007387 */ /* 0x0001e80000100a00 */
[----:B0-----:R-:W2:Y:S04]  /*bf2b0*/  LDL.LU R20, [R1+0x660] ;  /* 0x0006600001147983 */ /* 0x001ea80000300800 */
[----:B------:R-:W2:Y:S04]  /*bf2c0*/  LDL.LU R21, [R1+0x664] ;  /* 0x0006640001157983 */ /* 0x000ea80000300800 */
[----:B------:R-:W3:Y:S04]  /*bf2d0*/  LDL.LU R22, [R1+0x668] ;  /* 0x0006680001167983 */ /* 0x000ee80000300800 */
[----:B------:R-:W3:Y:S04]  /*bf2e0*/  LDL.LU R23, [R1+0x66c] ;  /* 0x00066c0001177983 */ /* 0x000ee80000300800 */
        /* <DEDUP_REMOVED lines=9> */
[----:B--2---:R0:W-:Y:S01]  /*bf380*/  STL.64 [R1+0x40a8], R20 ;  /* 0x0040a81401007387 */ /* 0x0041e20000100a00 */
[----:B----4-:R-:W-:-:S02]  /*bf390*/  IMAD.MOV.U32 R26, RZ, RZ, R29 ;  /* 0x000000ffff1a7224 */ /* 0x010fc400078e001d */
[----:B------:R-:W-:Y:S01]  /*bf3a0*/  IMAD.MOV.U32 R27, RZ, RZ, R28 ;  /* 0x000000ffff1b7224 */ /* 0x000fe200078e001c */
[----:B0-----:R-:W2:Y:S04]  /*bf3b0*/  LDL.LU R20, [R1+0x670] ;  /* 0x0006700001147983 */ /* 0x001ea80000300800 */
[----:B------:R-:W2:Y:S04]  /*bf3c0*/  LDL.LU R21, [R1+0x674] ;  /* 0x0006740001157983 */ /* 0x000ea80000300800 */
[----:B------:R-:W3:Y:S04]  /*bf3d0*/  LDL.LU R22, [R1+0x678] ;  /* 0x0006780001167983 */ /* 0x000ee80000300800 */
[----:B------:R-:W3:Y:S04]  /*bf3e0*/  LDL.LU R23, [R1+0x67c] ;  /* 0x00067c0001177983 */ /* 0x000ee80000300800 */
[----:B------:R-:W4:Y:S04]  /*bf3f0*/  LDL.LU R29, [R1+0x428c] ;  /* 0x00428c00011d7983 */ /* 0x000f280000300800 */
        /* <DEDUP_REMOVED lines=28> */
[----:B-1----:R-:W-:Y:S01]  /*bf5c0*/  MOV R26, R24 ;  /* 0x00000018001a7202 */ /* 0x002fe20000000f00 */
[----:B------:R-:W-:-:S02]  /*bf5d0*/  IMAD.MOV.U32 R27, RZ, RZ, R25 ;  /* 0x000000ffff1b7224 */ /* 0x000fc400078e0019 */
        /* <DEDUP_REMOVED lines=120> */
[C---:B--2---:R-:W-:Y:S03]  /*bfd60*/  HMMA.16816.F32 R24, R12.reuse, R26, R4 ;  /* 0x0000001a0c18723c */ /* 0x044fe60000001804 */
        /* <DEDUP_REMOVED lines=15> */
[----:B------:R-:W2:Y:S04]  /*bfe60*/  LDL.LU.64 R4, [R1+0x4220] ;  /* 0x0042200001047983 */ /* 0x000ea80000300a00 */
        /* <DEDUP_REMOVED lines=88> */
[----:B------:R-:W2:-:S15]  /*c03f0*/  LDL.LU.64 R6, [R1+0x40f0] ;  /* 0x0040f00001067983 */ /* 0x000e9e0000300a00 */
[----:B------:R-:W-:-:S06]  /*c0400*/  NOP ;  /* 0x0000000000007918 */ /* 0x000fcc0000000000 */
[----:B------:R-:W-:Y:S04]  /*c0410*/  STL.64 [R1+0xd30], R24 ;  /* 0x000d301801007387 */ /* 0x000fe80000100a00 */
[----:B------:R0:W-:Y:S04]  /*c0420*/  STL.64 [R1+0xd38], R26 ;  /* 0x000d381a01007387 */ /* 0x0001e80000100a00 */
[----:B0-----:R-:W4:Y:S01]  /*c0430*/  LDL.LU.64 R26, [R1+0x40e8] ;  /* 0x0040e800011a7983 */ /* 0x001f220000300a00 */
        /* <DEDUP_REMOVED lines=48> */
[----:B0-----:R-:W2:Y:S01]  /*c0740*/  LDL.LU.64 R6, [R1+0x4040] ;  /* 0x0040400001067983 */ /* 0x001ea20000300a00 */
[----:B------:R-:W0:Y:S01]  /*c0750*/  S2R R25, SR_TID.X ;  /* 0x0000000000197919 */ /* 0x000e220000002100 */
[----:B--2---:R-:W-:Y:S02]  /*c0760*/  HMMA.16816.F32 R4, R12, R6, R20 ;  /* 0x000000060c04723c */ /* 0x004fe40000001814 */
[----:B------:R-:W3:Y:S01]  /*c0770*/  LDL.LU.64 R22, [R1+0x4038] ;  /* 0x0040380001167983 */ /* 0x000ee20000300a00 */
[----:B0-----:R-:W-:-:S05]  /*c0780*/  LOP3.LUT R24, R25, 0x7, RZ, 0xc0, !PT ;  /* 0x0000000719187812 */ /* 0x001fca00078ec0ff */
[----:B------:R-:W-:Y:S02]  /*c0790*/  IMAD R28, R24, 0x90, RZ ;  /* 0x00000090181c7824 */ /* 0x000fe400078e02ff */
[C---:B------:R-:W-:Y:S02]  /*c07a0*/  IMAD.SHL.U32 R24, R25.reuse, 0x40, RZ ;  /* 0x0000004019187824 */ /* 0x040fe400078e00ff */
[----:B------:R-:W-:-:S05]  /*c07b0*/  IMAD.SHL.U32 R25, R25, 0x2, RZ ;  /* 0x0000000219197824 */ /* 0x000fca00078e00ff */
[----:B------:R-:W-:-:S04]  /*c07c0*/  LOP3.LUT R25, R28, 0x10, R25, 0x78, !PT ;  /* 0x000000101c197812 */ /* 0x000fc800078e7819 */
[----:B------:R-:W-:Y:S02]  /*c07d0*/  LOP3.LUT R25, R25, 0x400, R24, 0xf8, !PT ;  /* 0x0000040019197812 */ /* 0x000fe400078ef818 */
[----:B------:R-:W-:Y:S04]  /*c07e0*/  STL.64 [R1+0xb50], R4 ;  /* 0x000b500401007387 */ /* 0x000fe80000100a00 */
[----:B------:R0:W-:Y:S01]  /*c07f0*/  STL.64 [R1+0xb58], R6 ;  /* 0x000b580601007387 */ /* 0x0001e20000100a00 */
[----:B------:R-:W-:-:S03]  /*c0800*/  LOP3.LUT R25, R25, 0x60, RZ, 0x3c, !PT ;  /* 0x0000006019197812 */ /* 0x000fc600078e3cff */
[----:B0-----:R-:W2:Y:S04]  /*c0810*/  LDL.LU.64 R6, [R1+0x4030] ;  /* 0x0040300001067983 */ /* 0x001ea80000300a00 */
[----:B------:R-:W2:Y:S01]  /*c0820*/  LDL.LU R4, [R1+0x4028] ;  /* 0x0040280001047983 */ /* 0x000ea20000300800 */
[C---:B----4-:R-:W-:Y:S06]  /*c0830*/  HMMA.16816.F32 R8, R12.reuse, R26, R8 ;  /* 0x0000001a0c08723c */ /* 0x050fec0000001808 */
[----:B---3--:R-:W-:Y:S01]  /*c0840*/  HMMA.16816.F32 R20, R12, R22, R16 ;  /* 0x000000160c14723c */ /* 0x008fe20000001810 */
[----:B------:R-:W3:Y:S04]  /*c0850*/  LDL.LU.64 R18, [R1+0x4020] ;  /* 0x0040200001127983 */ /* 0x000ee80000300a00 */
[----:B------:R-:W3:-:S15]  /*c0860*/  LDL.LU.64 R16, [R1+0x4018] ;  /* 0x0040180001107983 */ /* 0x000ede0000300a00 */
[----:B------:R-:W-:-:S03]  /*c0870*/  NOP ;  /* 0x0000000000007918 */ /* 0x000fc60000000000 */
[----:B------:R-:W-:Y:S04]  /*c0880*/  STL.64 [R1+0xb20], R20 ;  /* 0x000b201401007387 */ /* 0x000fe80000100a00 */
[----:B------:R-:W-:Y:S04]  /*c0890*/  STL.64 [R1+0xb28], R22 ;  /* 0x000b281601007387 */ /* 0x000fe80000100a00 */
[----:B------:R-:W0:Y:S04]  /*c08a0*/  LDSM.16.MT88.4 R20, [R25+UR4+0x23800] ;  /* 0x023800041914783b */ /* 0x000e280008004200 */
[----:B0-----:R-:W-:Y:S04]  /*c08b0*/  STL.64 [R1+0x3e58], R22 ;  /* 0x003e581601007387 */ /* 0x001fe80000100a00 */
[----:B------:R0:W-:Y:S04]  /*c08c0*/  STL.64 [R1+0x3e50], R20 ;  /* 0x003e501401007387 */ /* 0x0001e80000100a00 */
[----:B0-----:R-:W2:Y:S04]  /*c08d0*/  LDL.LU R20, [R1+0x600] ;  /* 0x0006000001147983 */ /* 0x001ea80000300800 */
[----:B------:R-:W2:Y:S04]  /*c08e0*/  LDL.LU R21, [R1+0x604] ;  /* 0x0006040001157983 */ /* 0x000ea80000300800 */
[----:B------:R-:W2:Y:S04]  /*c08f0*/  LDL.LU R22, [R1+0x608] ;  /* 0x0006080001167983 */ /* 0x000ea80000300800 */
[----:B------:R-:W2:Y:S04]  /*c0900*/  LDL.LU R23, [R1+0x60c] ;  /* 0x00060c0001177983 */ /* 0x000ea80000300800 */
[----:B------:R-:W-:Y:S04]  /*c0910*/  STL.64 [R1+0xae0], R8 ;  /* 0x000ae00801007387 */ /* 0x000fe80000100a00 */
[----:B------:R0:W-:Y:S04]  /*c0920*/  STL.64 [R1+0xae8], R10 ;  /* 0x000ae80a01007387 */ /* 0x0001e80000100a00 */
[----:B0-----:R-:W4:Y:S04]  /*c0930*/  LDL.LU.64 R10, [R1+0x4010] ;  /* 0x00401000010a7983 */ /* 0x001f280000300a00 */
[----:B------:R0:W-:Y:S04]  /*c0940*/  STL.64 [R1+0x3e90], R26 ;  /* 0x003e901a01007387 */ /* 0x0001e80000100a00 */
[----:B0-----:R-:W3:Y:S04]  /*c0950*/  LDL.LU.64 R26, [R1+0x168] ;  /* 0x00016800011a7983 */ /* 0x001ee80000300a00 */
[----:B---3--:R0:W-:Y:S04]  /*c0960*/  STL.64 [R1+0x3f90], R26 ;  /* 0x003f901a01007387 */ /* 0x0081e80000100a00 */
[----:B0-----:R-:W3:Y:S04]  /*c0970*/  LDL.LU.64 R26, [R1+0x178] ;  /* 0x00017800011a7983 */ /* 0x001ee80000300a00 */
[----:B---3--:R0:W-:Y:S04]  /*c0980*/  STL.64 [R1+0x3fa8], R26 ;  /* 0x003fa81a01007387 */ /* 0x0081e80000100a00 */
[----:B0-----:R-:W3:Y:S04]  /*c0990*/  LDL.LU.64 R26, [R1+0x188] ;  /* 0x00018800011a7983 */ /* 0x001ee80000300a00 */
[----:B---3--:R0:W-:Y:S04]  /*c09a0*/  STL.64 [R1+0x3fc0], R26 ;  /* 0x003fc01a01007387 */ /* 0x0081e80000100a00 */
[----:B------:R-:W4:Y:S04]  /*c09b0*/  LDL.LU R24, [R1+0x9d0] ;  /* 0x0009d00001187983 */ /* 0x000f280000300800 */
[----:B------:R-:W4:Y:S04]  /*c09c0*/  LDL.LU R25, [R1+0x9d4] ;  /* 0x0009d40001197983 */ /* 0x000f280000300800 */
[----:B0-----:R-:W4:Y:S04]  /*c09d0*/  LDL.LU R26, [R1+0x9d8] ;  /* 0x0009d800011a7983 */ /* 0x001f280000300800 */
[----:B------:R-:W4:Y:S02]  /*c09e0*/  LDL.LU R27, [R1+0x9dc] ;  /* 0x0009dc00011b7983 */ /* 0x000f240000300800 */
[----:B----4-:R-:W-:-:S15]  /*c09f0*/  HMMA.16816.F32 R24, R12, R10, R24 ;  /* 0x0000000a0c18723c */ /* 0x010fde0000001818 */
[----:B------:R-:W-:-:S08]  /*c0a00*/  NOP ;  /* 0x0000000000007918 */ /* 0x000fd00000000000 */
[----:B------:R-:W-:Y:S04]  /*c0a10*/  STL.64 [R1+0xac0], R24 ;  /* 0x000ac01801007387 */ /* 0x000fe80000100a00 */
[----:B------:R0:W-:Y:S04]  /*c0a20*/  STL.64 [R1+0xac8], R26 ;  /* 0x000ac81a01007387 */ /* 0x0001e80000100a00 */
[----:B0-----:R-:W3:Y:S04]  /*c0a30*/  LDL.LU.64 R26, [R1+0x198] ;  /* 0x00019800011a7983 */ /* 0x001ee80000300a00 */
[----:B---3--:R-:W-:Y:S04]  /*c0a40*/  STL.64 [R1+0x3fd8], R26 ;  /* 0x003fd81a01007387 */ /* 0x008fe80000100a00 */
[----:B------:R-:W-:Y:S04]  /*c0a50*/  STL [R1+0x3e74], R10 ;  /* 0x003e740a01007387 */ /* 0x000fe80000100800 */
[----:B------:R2:W-:Y:S02]  /*c0a60*/  STL [R1+0x3e70], R11 ;  /* 0x003e700b01007387 */ /* 0x0005e40000100800 */
[----:B--2---:R-:W-:Y:S01]  /*c0a70*/  HMMA.16816.F32 R8, R12, R6, R20 ;  /* 0x000000060c08723c */ /* 0x004fe20000001814 */
[----:B------:R-:W-:-:S02]  /*c0a80*/  IMAD.MOV.U32 R26, RZ, RZ, R4 ;  /* 0x000000ffff1a7224 */ /* 0x000fc400078e0004 */
[----:B------:R-:W-:-:S15]  /*c0a90*/  IMAD.MOV.U32 R27, RZ, RZ, R3 ;  /* 0x000000ffff1b7224 */ /* 0x000fde00078e0003 */
[----:B------:R-:W-:-:S05]  /*c0aa0*/  NOP ;  /* 0x0000000000007918 */ /* 0x000fca0000000000 */
[----:B------:R-:W-:Y:S04]  /*c0ab0*/  STL.64 [R1+0xa90], R8 ;  /* 0x000a900801007387 */ /* 0x000fe80000100a00 */
[----:B------:R-:W-:Y:S04]  /*c0ac0*/  STL.64 [R1+0xa98], R10 ;  /* 0x000a980a01007387 */ /* 0x000fe80000100a00 */
[----:B------:R0:W-:Y:S04]  /*c0ad0*/  STL.64 [R1+0x3ff0], R26 ;  /* 0x003ff01a01007387 */ /* 0x0001e80000100a00 */
[----:B------:R-:W2:Y:S04]  /*c0ae0*/  LDL.LU R12, [R1+0x580] ;  /* 0x00058000010c7983 */ /* 0x000ea80000300800 */
[----:B------:R-:W2:Y:S04]  /*c0af0*/  LDL.LU R13, [R1+0x584] ;  /* 0x00058400010d7983 */ /* 0x000ea80000300800 */
[----:B------:R-:W3:Y:S04]  /*c0b00*/  LDL.LU R14, [R1+0x588] ;  /* 0x00058800010e7983 */ /* 0x000ee80000300800 */
[----:B------:R-:W3:Y:S01]  /*c0b10*/  LDL.LU R15, [R1+0x58c] ;  /* 0x00058c00010f7983 */ /* 0x000ee20000300800 */
[----:B0-----:R-:W-:-:S02]  /*c0b20*/  IMAD.MOV.U32 R26, RZ, RZ, R2 ;  /* 0x000000ffff1a7224 */ /* 0x001fc400078e0002 */
        /* <DEDUP_REMOVED lines=39> */
[----:B------:R0:W-:Y:S04]  /*c0da0*/  STL.64 [R1+0x3f28], R6 ;  /* 0x003f280601007387 */ /* 0x0001e80000100a00 */
[----:B------:R-:W4:Y:S04]  /*c0db0*/  LDL.LU R4, [R1+0x590] ;  /* 0x0005900001047983 */ /* 0x000f280000300800 */
[----:B------:R-:W4:Y:S04]  /*c0dc0*/  LDL.LU R5, [R1+0x594] ;  /* 0x0005940001057983 */ /* 0x000f280000300800 */
[----:B0-----:R-:W4:Y:S04]  /*c0dd0*/  LDL.LU R6, [R1+0x598] ;  /* 0x0005980001067983 */ /* 0x001f280000300800 */
[----:B------:R-:W4:Y:S04]  /*c0de0*/  LDL.LU R7, [R1+0x59c] ;  /* 0x00059c0001077983 */ /* 0x000f280000300800 */
[----:B------:R-:W-:Y:S04]  /*c0df0*/  STL.64 [R1+0x1180], R8 ;  /* 0x0011800801007387 */ /* 0x000fe80000100a00 */
[----:B------:R0:W-:Y:S02]  /*c0e00*/  STL.64 [R1+0x1188], R10 ;  /* 0x0011880a01007387 */ /* 0x0001e40000100a00 */
[----:B0-----:R-:W-:-:S02]  /*c0e10*/  IMAD.MOV.U32 R10, RZ, RZ, R26 ;  /* 0x000000ffff0a7224 */ /* 0x001fc400078e001a */
        /* <DEDUP_REMOVED lines=46> */
[C---:B----4-:R-:W-:Y:S06]  /*c1100*/  HMMA.16816.F32 R4, R16.reuse, R26, R4 ;  /* 0x0000001a1004723c */ /* 0x050fec0000001804 */
[----:B---3--:R-:W-:Y:S01]  /*c1110*/  HMMA.16816.F32 R12, R16, R22, R12 ;  /* 0x00000016100c723c */ /* 0x008fe2000000180c */
        /* <DEDUP_REMOVED lines=19> */
[----:B0-----:R-:W3:Y:S01]  /*c1250*/  LDL.LU.64 R14, [R1+0x128] ;  /* 0x00012800010e7983 */ /* 0x001ee20000300a00 */
[----:B------:R-:W-:-:S02]  /*c1260*/  IMAD.MOV.U32 R0, RZ, RZ, R22 ;  /* 0x000000ffff007224 */ /* 0x000fc400078e0016 */
[----:B------:R-:W-:Y:S01]  /*c1270*/  IMAD.MOV.U32 R8, RZ, RZ, R23 ;  /* 0x000000ffff087224 */ /* 0x000fe200078e0017 */
[----:B---3--:R0:W-:Y:S04]  /*c1280*/  STL.64 [R1+0x3f78], R14 ;  /* 0x003f780e01007387 */ /* 0x0081e80000100a00 */
[----:B0-----:R-:W3:Y:S04]  /*c1290*/  LDL.LU.64 R14, [R1+0x138] ;  /* 0x00013800010e7983 */ /* 0x001ee80000300a00 */
[----:B------:R-:W4:Y:S04]  /*c12a0*/  LDL.LU.64 R22, [R1+0xf8] ;  /* 0x0000f80001167983 */ /* 0x000f280000300a00 */
[----:B----4-:R0:W-:Y:S04]  /*c12b0*/  STL.64 [R1+0x3f40], R22 ;  /* 0x003f401601007387 */ /* 0x0101e80000100a00 */
[----:B0-----:R-:W4:Y:S04]  /*c12c0*/  LDL.LU.64 R22, [R1+0x108] ;  /* 0x0001080001167983 */ /* 0x001f280000300a00 */
[----:B----4-:R0:W-:Y:S04]  /*c12d0*/  STL.64 [R1+0x3f58], R22 ;  /* 0x003f581601007387 */ /* 0x0101e80000100a00 */
[----:B0-----:R-:W4:Y:S01]  /*c12e0*/  LDL.LU.64 R22, [R1+0x118] ;  /* 0x0001180001167983 */ /* 0x001f220000300a00 */
[----:B--2---:R-:W-:Y:S03]  /*c12f0*/  HMMA.16816.F32 R4, R16, R26, R4 ;  /* 0x0000001a1004723c */ /* 0x004fe60000001804 */
[----:B----4-:R0:W-:Y:S04]  /*c1300*/  STL.64 [R1+0x3f70], R22 ;  /* 0x003f701601007387 */ /* 0x0101e80000100a00 */
        /* <DEDUP_REMOVED lines=8> */
[----:B------:R-:W2:Y:S04]  /*c1390*/  LDL.LU R22, [R1+0x568] ;  /* 0x0005680001167983 */ /* 0x000ea80000300800 */
[----:B------:R-:W2:Y:S04]  /*c13a0*/  LDL.LU R23, [R1+0x56c] ;  /* 0x00056c0001177983 */ /* 0x000ea80000300800 */
[----:B------:R-:W-:Y:S04]  /*c13b0*/  STL [R1+0x3d9c], R8 ;  /* 0x003d9c0801007387 */ /* 0x000fe80000100800 */
[----:B------:R-:W-:Y:S04]  /*c13c0*/  STL [R1+0x3d98], R0 ;  /* 0x003d980001007387 */ /* 0x000fe80000100800 */
[----:B------:R0:W-:Y:S04]  /*c13d0*/  STL.64 [R1+0xfa0], R4 ;  /* 0x000fa00401007387 */ /* 0x0001e80000100a00 */
[----:B------:R1:W-:Y:S04]  /*c13e0*/  STL.64 [R1+0xfa8], R6 ;  /* 0x000fa80601007387 */ /* 0x0003e80000100a00 */
[----:B0-----:R-:W4:Y:S04]  /*c13f0*/  LDL.LU R4, [R1+0x510] ;  /* 0x0005100001047983 */ /* 0x001f280000300800 */
[----:B------:R-:W4:Y:S04]  /*c1400*/  LDL.LU R5, [R1+0x514] ;  /* 0x0005140001057983 */ /* 0x000f280000300800 */
[----:B-1----:R-:W4:Y:S04]  /*c1410*/  LDL.LU R6, [R1+0x518] ;  /* 0x0005180001067983 */ /* 0x002f280000300800 */
[----:B------:R-:W4:Y:S01]  /*c1420*/  LDL.LU R7, [R1+0x51c] ;  /* 0x00051c0001077983 */ /* 0x000f220000300800 */
[----:B------:R-:W-:-:S02]  /*c1430*/  IMAD.MOV.U32 R29, RZ, RZ, R27 ;  /* 0x000000ffff1d7224 */ /* 0x000fc400078e001b */
[----:B------:R-:W-:Y:S02]  /*c1440*/  IMAD.MOV.U32 R28, RZ, RZ, R26 ;  /* 0x000000ffff1c7224 */ /* 0x000fe400078e001a */
[----:B---3--:R-:W-:Y:S02]  /*c1450*/  IMAD.MOV.U32 R9, RZ, RZ, R14 ;  /* 0x000000ffff097224 */ /* 0x008fe400078e000e */
[----:B------:R-:W-:Y:S01]  /*c1460*/  IMAD.MOV.U32 R3, RZ, RZ, R15 ;  /* 0x000000ffff037224 */ /* 0x000fe200078e000f */
[C---:B--2---:R-:W-:Y:S01]  /*c1470*/  HMMA.16816.F32 R20, R16.reuse, R14, R20 ;  /* 0x0000000e1014723c */ /* 0x044fe20000001814 */
[----:B----4-:R-:W-:Y:S04]  /*c1480*/  STL.64 [R1+0x3f50], R6 ;  /* 0x003f500601007387 */ /* 0x010fe80000100a00 */
[----:B------:R0:W-:Y:S04]  /*c1490*/  STL.64 [R1+0x3f48], R4 ;  /* 0x003f480401007387 */ /* 0x0001e80000100a00 */
[----:B0-----:R-:W2:Y:S04]  /*c14a0*/  LDL.LU R4, [R1+0x530] ;  /* 0x0005300001047983 */ /* 0x001ea80000300800 */
[----:B------:R-:W2:Y:S04]  /*c14b0*/  LDL.LU R5, [R1+0x534] ;  /* 0x0005340001057983 */ /* 0x000ea80000300800 */
[----:B------:R-:W2:Y:S04]  /*c14c0*/  LDL.LU R6, [R1+0x538] ;  /* 0x0005380001067983 */ /* 0x000ea80000300800 */
[----:B------:R-:W2:Y:S04]  /*c14d0*/  LDL.LU R7, [R1+0x53c] ;  /* 0x00053c0001077983 */ /* 0x000ea80000300800 */
        /* <DEDUP_REMOVED lines=71> */
[----:B------:R-:W4:Y:S01]  /*c1950*/  LDL.LU.64 R26, [R1+0x88] ;  /* 0x00008800011a7983 */ /* 0x000f220000300a00 */
[----:B--2---:R-:W-:Y:S03]  /*c1960*/  HMMA.16816.F32 R12, R16, R22, R12 ;  /* 0x00000016100c723c */ /* 0x004fe6000000180c */
[----:B----4-:R0:W-:Y:S04]  /*c1970*/  STL.64 [R1+0x3ef8], R26 ;  /* 0x003ef81a01007387 */ /* 0x0101e80000100a00 */
[----:B------:R-:W2:Y:S04]  /*c1980*/  LDL.LU R24, [R1+0x4c0] ;  /* 0x0004c00001187983 */ /* 0x000ea80000300800 */
[----:B------:R-:W2:Y:S04]  /*c1990*/  LDL.LU R25, [R1+0x4c4] ;  /* 0x0004c40001197983 */ /* 0x000ea80000300800 */
[----:B0-----:R-:W4:Y:S04]  /*c19a0*/  LDL.LU R26, [R1+0x4c8] ;  /* 0x0004c800011a7983 */ /* 0x001f280000300800 */
[----:B------:R-:W4:Y:S04]  /*c19b0*/  LDL.LU R27, [R1+0x4cc] ;  /* 0x0004cc00011b7983 */ /* 0x000f280000300800 */
[----:B------:R-:W3:Y:S04]  /*c19c0*/  LDL.LU R8, [R1+0x4d0] ;  /* 0x0004d00001087983 */ /* 0x000ee80000300800 */
[----:B------:R-:W3:Y:S04]  /*c19d0*/  LDL.LU R9, [R1+0x4d4] ;  /* 0x0004d40001097983 */ /* 0x000ee80000300800 */
[----:B------:R-:W2:Y:S04]  /*c19e0*/  LDL.LU R10, [R1+0x4d8] ;  /* 0x0004d800010a7983 */ /* 0x000ea80000300800 */
[----:B------:R-:W2:Y:S01]  /*c19f0*/  LDL.LU R11, [R1+0x4dc] ;  /* 0x0004dc00010b7983 */ /* 0x000ea20000300800 */
[----:B------:R-:W-:-:S03]  /*c1a00*/  IMAD.MOV.U32 R2, RZ, RZ, R23 ;  /* 0x000000ffff027224 */ /* 0x000fc600078e0017 */
[----:B--2---:R0:W-:Y:S04]  /*c1a10*/  STL.64 [R1+0x3f20], R10 ;  /* 0x003f200a01007387 */ /* 0x0041e80000100a00 */
[----:B---3--:R-:W-:Y:S04]  /*c1a20*/  STL.64 [R1+0x3f18], R8 ;  /* 0x003f180801007387 */ /* 0x008fe80000100a00 */
[----:B0-----:R-:W2:Y:S04]  /*c1a30*/  LDL.LU.64 R10, [R1+0xb8] ;  /* 0x0000b800010a7983 */ /* 0x001ea80000300a00 */
[----:B----4-:R0:W-:Y:S04]  /*c1a40*/  STL.64 [R1+0x3f08], R26 ;  /* 0x003f081a01007387 */ /* 0x0101e80000100a00 */
[----:B------:R-:W-:Y:S04]  /*c1a50*/  STL.64 [R1+0x3f00], R24 ;  /* 0x003f001801007387 */ /* 0x000fe80000100a00 */
[----:B0-----:R-:W3:Y:S04]  /*c1a60*/  LDL.LU.64 R26, [R1+0xa8] ;  /* 0x0000a800011a7983 */ /* 0x001ee80000300a00 */
[----:B------:R-:W-:Y:S04]  /*c1a70*/  STL [R1+0x3dd4], R3 ;  /* 0x003dd40301007387 */ /* 0x000fe80000100800 */
[----:B------:R-:W-:Y:S04]  /*c1a80*/  STL [R1+0x3dd0], R0 ;  /* 0x003dd00001007387 */ /* 0x000fe80000100800 */
[----:B------:R-:W-:Y:S04]  /*c1a90*/  STL.64 [R1+0xe00], R12 ;  /* 0x000e000c01007387 */ /* 0x000fe80000100a00 */
[----:B------:R0:W-:Y:S02]  /*c1aa0*/  STL.64 [R1+0xe08], R14 ;  /* 0x000e080e01007387 */ /* 0x0001e40000100a00 */
[----:B0-----:R-:W-:-:S02]  /*c1ab0*/  IMAD.MOV.U32 R14, RZ, RZ, R22 ;  /* 0x000000ffff0e7224 */ /* 0x001fc400078e0016 */
[----:B------:R-:W4:Y:S04]  /*c1ac0*/  LDL.LU.64 R22, [R1+0x78] ;  /* 0x0000780001167983 */ /* 0x000f280000300a00 */
[----:B------:R-:W-:Y:S04]  /*c1ad0*/  STL [R1+0x3ddc], R2 ;  /* 0x003ddc0201007387 */ /* 0x000fe80000100800 */
[----:B------:R0:W-:Y:S04]  /*c1ae0*/  STL [R1+0x3dd8], R14 ;  /* 0x003dd80e01007387 */ /* 0x0001e80000100800 */
[----:B0-----:R-:W2:Y:S02]  /*c1af0*/  LDL.LU.64 R14, [R1+0xc8] ;  /* 0x0000c800010e7983 */ /* 0x001ea40000300a00 */
[----:B--2---:R-:W-:-:S15]  /*c1b00*/  HMMA.16816.F32 R4, R16, R14, R4 ;  /* 0x0000000e1004723c */ /* 0x004fde0000001804 */
[----:B------:R-:W-:-:S08]  /*c1b10*/  NOP ;  /* 0x0000000000007918 */ /* 0x000fd00000000000 */
[----:B------:R-:W-:Y:S04]  /*c1b20*/  STL.64 [R1+0xdd0], R4 ;  /* 0x000dd00401007387 */ /* 0x000fe80000100a00 */
[----:B------:R0:W-:Y:S04]  /*c1b30*/  STL.64 [R1+0xdd8], R6 ;  /* 0x000dd80601007387 */ /* 0x0001e80000100a00 */
[----:B0-----:R-:W2:Y:S04]  /*c1b40*/  LDL.LU.64 R6, [R1+0x3f38] ;  /* 0x003f380001067983 */ /* 0x001ea80000300a00 */
[----:B------:R-:W2:Y:S01]  /*c1b50*/  LDL.LU.64 R4, [R1+0x3f30] ;  /* 0x003f300001047983 */ /* 0x000ea20000300a00 */
[----:B------:R-:W-:-:S03]  /*c1b60*/  IMAD.MOV.U32 R28, RZ, RZ, R14 ;  /* 0x000000ffff1c7224 */ /* 0x000fc600078e000e */
[----:B------:R0:W-:Y:S04]  /*c1b70*/  STL [R1+0x3de4], R15 ;  /* 0x003de40f01007387 */ /* 0x0001e80000100800 */
[----:B------:R-:W4:Y:S04]  /*c1b80*/  LDL.LU R12, [R1+0x4b0] ;  /* 0x0004b000010c7983 */ /* 0x000f280000300800 */
[----:B------:R-:W4:Y:S04]  /*c1b90*/  LDL.LU R13, [R1+0x4b4] ;  /* 0x0004b400010d7983 */ /* 0x000f280000300800 */
[----:B------:R-:W4:Y:S04]  /*c1ba0*/  LDL.LU R14, [R1+0x4b8] ;  /* 0x0004b800010e7983 */ /* 0x000f280000300800 */
[----:B0-----:R-:W4:Y:S04]  /*c1bb0*/  LDL.LU R15, [R1+0x4bc] ;  /* 0x0004bc00010f7983 */ /* 0x001f280000300800 */
[----:B------:R-:W-:Y:S01]  /*c1bc0*/  STL [R1+0x3de0], R28 ;  /* 0x003de01c01007387 */ /* 0x000fe20000100800 */
[----:B--2---:R-:W-:-:S15]  /*c1bd0*/  HMMA.16816.F32 R4, R16, R10, R4 ;  /* 0x0000000a1004723c */ /* 0x004fde0000001804 */
[----:B------:R-:W-:-:S08]  /*c1be0*/  NOP ;  /* 0x0000000000007918 */ /* 0x000fd00000000000 */
[----:B------:R0:W-:Y:S04]  /*c1bf0*/  STL.64 [R1+0xd90], R4 ;  /* 0x000d900401007387 */ /* 0x0001e80000100a00 */
[----:B------:R1:W-:Y:S01]  /*c1c00*/  STL.64 [R1+0xd98], R6 ;  /* 0x000d980601007387 */ /* 0x0003e20000100a00 */
[----:B0-----:R-:W-:-:S03]  /*c1c10*/  IMAD.MOV.U32 R5, RZ, RZ, R10 ;  /* 0x000000ffff057224 */ /* 0x001fc600078e000a */
[----:B-1----:R-:W2:Y:S01]  /*c1c20*/  LDL.LU.64 R6, [R1+0x3f28] ;  /* 0x003f280001067983 */ /* 0x002ea20000300a00 */
[----:B------:R-:W-:-:S03]  /*c1c30*/  IMAD.MOV.U32 R4, RZ, RZ, R11 ;  /* 0x000000ffff047224 */ /* 0x000fc600078e000b */
[----:B------:R-:W3:Y:S04]  /*c1c40*/  LDL.LU.64 R10, [R1+0x3f20] ;  /* 0x003f2000010a7983 */ /* 0x000ee80000300a00 */
[----:B------:R-:W3:Y:S04]  /*c1c50*/  LDL.LU.64 R8, [R1+0x3f18] ;  /* 0x003f180001087983 */ /* 0x000ee80000300a00 */
[----:B------:R0:W-:Y:S04]  /*c1c60*/  STL [R1+0x3dec], R4 ;  /* 0x003dec0401007387 */ /* 0x0001e80000100800 */
[----:B------:R1:W-:Y:S01]  /*c1c70*/  STL [R1+0x3de8], R5 ;  /* 0x003de80501007387 */ /* 0x0003e20000100800 */
[----:B---3--:R-:W-:Y:S03]  /*c1c80*/  HMMA.16816.F32 R8, R16, R26, R8 ;  /* 0x0000001a1008723c */ /* 0x008fe60000001808 */
[----:B--2---:R2:W-:Y:S04]  /*c1c90*/  STL.64 [R1+0x3ef0], R6 ;  /* 0x003ef00601007387 */ /* 0x0045e80000100a00 */
[----:B0-----:R-:W3:Y:S04]  /*c1ca0*/  LDL.LU R4, [R1+0x4a0] ;  /* 0x0004a00001047983 */ /* 0x001ee80000300800 */
[----:B-1----:R-:W3:Y:S04]  /*c1cb0*/  LDL.LU R5, [R1+0x4a4] ;  /* 0x0004a40001057983 */ /* 0x002ee80000300800 */
[----:B--2---:R-:W3:Y:S04]  /*c1cc0*/  LDL.LU R6, [R1+0x4a8] ;  /* 0x0004a80001067983 */ /* 0x004ee80000300800 */
[----:B------:R-:W3:Y:S04]  /*c1cd0*/  LDL.LU R7, [R1+0x4ac] ;  /* 0x0004ac0001077983 */ /* 0x000ee80000300800 */
[----:B------:R-:W-:Y:S04]  /*c1ce0*/  STL.64 [R1+0xd50], R8 ;  /* 0x000d500801007387 */ /* 0x000fe80000100a00 */
[----:B------:R0:W-:Y:S04]  /*c1cf0*/  STL.64 [R1+0xd58], R10 ;  /* 0x000d580a01007387 */ /* 0x0001e80000100a00 */
[----:B0-----:R-:W2:Y:S01]  /*c1d00*/  LDL.LU.64 R10, [R1+0x3f10] ;  /* 0x003f1000010a7983 */ /* 0x001ea20000300a00 */
[----:B------:R-:W-:-:S02]  /*c1d10*/  IMAD.MOV.U32 R8, RZ, RZ, R27 ;  /* 0x000000ffff087224 */ /* 0x000fc400078e001b */
[----:B------:R-:W-:Y:S02]  /*c1d20*/  IMAD.MOV.U32 R9, RZ, RZ, R26 ;  /* 0x000000ffff097224 */ /* 0x000fe400078e001a */
[----:B------:R-:W4:Y:S04]  /*c1d30*/  LDL.LU.64 R26, [R1+0x3f08] ;  /* 0x003f0800011a7983 */ /* 0x000f280000300a00 */
[----:B------:R-:W4:Y:S04]  /*c1d40*/  LDL.LU.64 R24, [R1+0x3f00] ;  /* 0x003f000001187983 */ /* 0x000f280000300a00 */
[----:B------:R-:W-:Y:S04]  /*c1d50*/  STL [R1+0x3df4], R8 ;  /* 0x003df40801007387 */ /* 0x000fe80000100800 */
[----:B------:R-:W-:Y:S04]  /*c1d60*/  STL [R1+0x3df0], R9 ;  /* 0x003df00901007387 */ /* 0x000fe80000100800 */
[----:B--2---:R0:W-:Y:S04]  /*c1d70*/  STL.64 [R1+0x3ee8], R10 ;  /* 0x003ee80a01007387 */ /* 0x0041e80000100a00 */
[----:B0-----:R-:W4:Y:S02]  /*c1d80*/  LDL.LU.64 R10, [R1+0x98] ;  /* 0x00009800010a7983 */ /* 0x001f240000300a00 */
[----:B----4-:R-:W-:-:S15]  /*c1d90*/  HMMA.16816.F32 R24, R16, R10, R24 ;  /* 0x0000000a1018723c */ /* 0x010fde0000001818 */
[----:B------:R-:W-:-:S08]  /*c1da0*/  NOP ;  /* 0x0000000000007918 */ /* 0x000fd00000000000 */
[----:B------:R-:W-:Y:S04]  /*c1db0*/  STL.64 [R1+0xd20], R24 ;  /* 0x000d201801007387 */ /* 0x000fe80000100a00 */
[----:B------:R0:W-:Y:S04]  /*c1dc0*/  STL.64 [R1+0xd28], R26 ;  /* 0x000d281a01007387 */ /* 0x0001e80000100a00 */
[----:B0-----:R-:W2:Y:S01]  /*c1dd0*/  LDL.LU.64 R26, [R1+0x3ef8] ;  /* 0x003ef800011a7983 */ /* 0x001ea20000300a00 */
[----:B------:R-:W-:Y:S02]  /*c1de0*/  IMAD.MOV.U32 R0, RZ, RZ, R10 ;  /* 0x000000ffff007224 */ /* 0x000fe400078e000a */
[----:B------:R-:W-:-:S05]  /*c1df0*/  IMAD.MOV.U32 R29, RZ, RZ, R11 ;  /* 0x000000ffff1d7224 */ /* 0x000fca00078e000b */
[----:B------:R-:W-:Y:S04]  /*c1e00*/  STL [R1+0x3dfc], R29 ;  /* 0x003dfc1d01007387 */ /* 0x000fe80000100800 */
[----:B------:R-:W-:Y:S01]  /*c1e10*/  STL [R1+0x3df8], R0 ;  /* 0x003df80001007387 */ /* 0x000fe20000100800 */
[----:B--2---:R-:W-:Y:S06]  /*c1e20*/  HMMA.16816.F32 R8, R16, R26, R12 ;  /* 0x0000001a1008723c */ /* 0x004fec000000180c */
[----:B------:R-:W-:-:S02]  /*c1e30*/  IMAD.MOV.U32 R3, RZ, RZ, R27 ;  /* 0x000000ffff037224 */ /* 0x000fc400078e001b */
[----:B------:R-:W-:-:S15]  /*c1e40*/  IMAD.MOV.U32 R14, RZ, RZ, R26 ;  /* 0x000000ffff0e7224 */ /* 0x000fde00078e001a */
[----:B------:R-:W-:Y:S04]  /*c1e50*/  STL.64 [R1+0xce0], R8 ;  /* 0x000ce00801007387 */ /* 0x000fe80000100a00 */
[----:B------:R-:W-:Y:S04]  /*c1e60*/  STL.64 [R1+0xce8], R10 ;  /* 0x000ce80a01007387 */ /* 0x000fe80000100a00 */
[----:B------:R-:W2:Y:S01]  /*c1e70*/  LDL.LU.64 R26, [R1+0x18] ;  /* 0x00001800011a7983 */ /* 0x000ea20000300a00 */
[----:B---3--:R-:W-:Y:S03]  /*c1e80*/  HMMA.16816.F32 R4, R16, R22, R4 ;  /* 0x000000161004723c */ /* 0x008fe60000001804 */
[----:B--2---:R0:W-:Y:S04]  /*c1e90*/  STL.64 [R1+0x3e98], R26 ;  /* 0x003e981a01007387 */ /* 0x0041e80000100a00 */
[----:B0-----:R-:W2:Y:S04]  /*c1ea0*/  LDL.LU.64 R26, [R1+0x28] ;  /* 0x00002800011a7983 */ /* 0x001ea80000300a00 */
[----:B--2---:R-:W-:Y:S04]  /*c1eb0*/  STL.64 [R1+0x3eb0], R26 ;  /* 0x003eb01a01007387 */ /* 0x004fe80000100a00 */
[----:B------:R-:W-:Y:S04]  /*c1ec0*/  STL [R1+0x3e04], R3 ;  /* 0x003e040301007387 */ /* 0x000fe80000100800 */
[----:B------:R-:W-:Y:S04]  /*c1ed0*/  STL [R1+0x3e00], R14 ;  /* 0x003e000e01007387 */ /* 0x000fe80000100800 */
[----:B------:R0:W-:Y:S04]  /*c1ee0*/  STL.64 [R1+0xca0], R4 ;  /* 0x000ca00401007387 */ /* 0x0001e80000100a00 */
[----:B------:R1:W-:Y:S04]  /*c1ef0*/  STL.64 [R1+0xca8], R6 ;  /* 0x000ca80601007387 */ /* 0x0003e80000100a00 */
[----:B------:R-:W2:Y:S04]  /*c1f00*/  LDL.LU R8, [R1+0x480] ;  /* 0x0004800001087983 */ /* 0x000ea80000300800 */
[----:B------:R-:W2:Y:S04]  /*c1f10*/  LDL.LU R9, [R1+0x484] ;  /* 0x0004840001097983 */ /* 0x000ea80000300800 */
[----:B------:R-:W2:Y:S04]  /*c1f20*/  LDL.LU R10, [R1+0x488] ;  /* 0x00048800010a7983 */ /* 0x000ea80000300800 */
[----:B------:R-:W2:Y:S04]  /*c1f30*/  LDL.LU R11, [R1+0x48c] ;  /* 0x00048c00010b7983 */ /* 0x000ea80000300800 */
[----:B0-----:R-:W3:Y:S04]  /*c1f40*/  LDL.LU R4, [R1+0x490] ;  /* 0x0004900001047983 */ /* 0x001ee80000300800 */
[----:B------:R-:W3:Y:S04]  /*c1f50*/  LDL.LU R5, [R1+0x494] ;  /* 0x0004940001057983 */ /* 0x000ee80000300800 */
[----:B-1----:R-:W3:Y:S04]  /*c1f60*/  LDL.LU R6, [R1+0x498] ;  /* 0x0004980001067983 */ /* 0x002ee80000300800 */
[----:B------:R-:W3:Y:S04]  /*c1f70*/  LDL.LU R7, [R1+0x49c] ;  /* 0x00049c0001077983 */ /* 0x000ee80000300800 */
[----:B------:R-:W3:Y:S04]  /*c1f80*/  LDL.LU.64 R14, [R1+0x68] ;  /* 0x00006800010e7983 */ /* 0x000ee80000300a00 */
[----:B------:R-:W4:Y:S04]  /*c1f90*/  LDL.LU.64 R26, [R1+0x38] ;  /* 0x00003800011a7983 */ /* 0x000f280000300a00 */
[----:B----4-:R0:W-:Y:S04]  /*c1fa0*/  STL.64 [R1+0x3ec8], R26 ;  /* 0x003ec81a01007387 */ /* 0x0101e80000100a00 */
[----:B0-----:R-:W4:Y:S01]  /*c1fb0*/  LDL.LU.64 R26, [R1+0x48] ;  /* 0x00004800011a7983 */ /* 0x001f220000300a00 */
[----:B------:R-:W-:-:S02]  /*c1fc0*/  IMAD.MOV.U32 R28, RZ, RZ, R22 ;  /* 0x000000ffff1c7224 */ /* 0x000fc400078e0016 */
[----:B------:R-:W-:Y:S01]  /*c1fd0*/  IMAD.MOV.U32 R2, RZ, RZ, R23 ;  /* 0x000000ffff027224 */ /* 0x000fe200078e0017 */
[----:B----4-:R0:W-:Y:S04]  /*c1fe0*/  STL.64 [R1+0x3ee0], R26 ;  /* 0x003ee01a01007387 */ /* 0x0101e80000100a00 */
[----:B0-----:R-:W2:Y:S04]  /*c1ff0*/  LDL.LU.64 R26, [R1+0x58] ;  /* 0x00005800011a7983 */ /* 0x001ea80000300a00 */
[----:B------:R-:W4:Y:S04]  /*c2000*/  LDL.LU.64 R22, [R1+0x8] ;  /* 0x0000080001167983 */ /* 0x000f280000300a00 */
[----:B----4-:R0:W-:Y:S04]  /*c2010*/  STL.64 [R1+0x3e88], R22 ;  /* 0x003e881601007387 */ /* 0x0101e80000100a00 */
[----:B------:R-:W4:Y:S04]  /*c2020*/  LDL.LU R20, [R1+0x440] ;  /* 0x0004400001147983 */ /* 0x000f280000300800 */
[----:B------:R-:W4:Y:S04]  /*c2030*/  LDL.LU R21, [R1+0x444] ;  /* 0x0004440001157983 */ /* 0x000f280000300800 */
[----:B0-----:R-:W3:Y:S04]  /*c2040*/  LDL.LU R22, [R1+0x448] ;  /* 0x0004480001167983 */ /* 0x001ee80000300800 */
[----:B------:R-:W3:Y:S04]  /*c2050*/  LDL.LU R23, [R1+0x44c] ;  /* 0x00044c0001177983 */ /* 0x000ee80000300800 */
[----:B---3--:R-:W-:Y:S04]  /*c2060*/  STL.64 [R1+0x3ea8], R22 ;  /* 0x003ea81601007387 */ /* 0x008fe80000100a00 */
[----:B----4-:R0:W-:Y:S04]  /*c2070*/  STL.64 [R1+0x3ea0], R20 ;  /* 0x003ea01401007387 */ /* 0x0101e80000100a00 */
[----:B0-----:R-:W3:Y:S04]  /*c2080*/  LDL.LU R20, [R1+0x450] ;  /* 0x0004500001147983 */ /* 0x001ee80000300800 */
[----:B------:R-:W3:Y:S04]  /*c2090*/  LDL.LU R21, [R1+0x454] ;  /* 0x0004540001157983 */ /* 0x000ee80000300800 */
[----:B------:R-:W4:Y:S04]  /*c20a0*/  LDL.LU R22, [R1+0x458] ;  /* 0x0004580001167983 */ /* 0x000f280000300800 */
[----:B------:R-:W4:Y:S01]  /*c20b0*/  LDL.LU R23, [R1+0x45c] ;  /* 0x00045c0001177983 */ /* 0x000f220000300800 */
[C---:B------:R-:W-:Y:S06]  /*c20c0*/  HMMA.16816.F32 R4, R16.reuse, R14, R4 ;  /* 0x0000000e1004723c */ /* 0x040fec0000001804 */
[----:B--2---:R-:W-:Y:S01]  /*c20d0*/  HMMA.16816.F32 R8, R16, R26, R8 ;  /* 0x0000001a1008723c */ /* 0x004fe20000001808 */
[----:B----4-:R-:W-:Y:S04]  /*c20e0*/  STL.64 [R1+0x3ec0], R22 ;  /* 0x003ec01601007387 */ /* 0x010fe80000100a00 */
        /* <DEDUP_REMOVED lines=14> */
[----:B------:R1:W-:Y:S01]  /*c21d0*/  STL.64 [R1+0xc78], R6 ;  /* 0x000c780601007387 */ /* 0x0003e20000100a00 */
[----:B0-----:R-:W-:-:S03]  /*c21e0*/  IMAD.MOV.U32 R5, RZ, RZ, R14 ;  /* 0x000000ffff057224 */ /* 0x001fc600078e000e */
[----:B-1----:R-:W3:Y:S01]  /*c21f0*/  LDL.LU.64 R6, [R1+0x3ef0] ;  /* 0x003ef00001067983 */ /* 0x002ee20000300a00 */
[----:B------:R-:W-:-:S03]  /*c2200*/  IMAD.MOV.U32 R4, RZ, RZ, R27 ;  /* 0x000000ffff047224 */ /* 0x000fc600078e001b */
[----:B------:R-:W-:Y:S04]  /*c2210*/  STL [R1+0x3e10], R5 ;  /* 0x003e100501007387 */ /* 0x000fe80000100800 */
[----:B------:R0:W-:Y:S04]  /*c2220*/  STL.64 [R1+0xc30], R8 ;  /* 0x000c300801007387 */ /* 0x0001e80000100a00 */
[----:B------:R1:W-:Y:S01]  /*c2230*/  STL.64 [R1+0xc38], R10 ;  /* 0x000c380a01007387 */ /* 0x0003e20000100a00 */
[----:B0-----:R-:W-:-:S03]  /*c2240*/  IMAD.MOV.U32 R9, RZ, RZ, R26 ;  /* 0x000000ffff097224 */ /* 0x001fc600078e001a */
[----:B-1----:R-:W4:Y:S04]  /*c2250*/  LDL.LU.64 R10, [R1+0x3ee8] ;  /* 0x003ee800010a7983 */ /* 0x002f280000300a00 */
        /* <DEDUP_REMOVED lines=9> */
[----:B----4-:R-:W-:Y:S04]  /*c22f0*/  STL.64 [R1+0x3e80], R10 ;  /* 0x003e800a01007387 */ /* 0x010fe80000100a00 */
[----:B------:R0:W-:Y:S04]  /*c2300*/  STL.64 [R1+0x3e78], R8 ;  /* 0x003e780801007387 */ /* 0x0001e80000100a00 */
[----:B0-----:R-:W4:Y:S04]  /*c2310*/  LDL.LU R8, [R1+0x420] ;  /* 0x0004200001087983 */ /* 0x001f280000300800 */
[----:B------:R-:W4:Y:S04]  /*c2320*/  LDL.LU R9, [R1+0x424] ;  /* 0x0004240001097983 */ /* 0x000f280000300800 */
[----:B------:R-:W4:Y:S04]  /*c2330*/  LDL.LU R10, [R1+0x428] ;  /* 0x00042800010a7983 */ /* 0x000f280000300800 */
[----:B------:R-:W4:Y:S01]  /*c2340*/  LDL.LU R11, [R1+0x42c] ;  /* 0x00042c00010b7983 */ /* 0x000f220000300800 */
        /* <DEDUP_REMOVED lines=18> */
[----:B------:R-:W-:Y:S02]  /*c2470*/  IMAD.MOV.U32 R2, RZ, RZ, R27 ;  /* 0x000000ffff027224 */ /* 0x000fe400078e001b */
[----:B------:R-:W4:-:S13]  /*c2480*/  LDL.LU.64 R26, [R1+0x3e90] ;  /* 0x003e9000011a7983 */ /* 0x000f1a0000300a00 */
[----:B------:R-:W-:Y:S01]  /*c2490*/  STL.64 [R1+0xb40], R20 ;  /* 0x000b401401007387 */ /* 0x000fe20000100a00 */
[----:B------:R-:W-:-:S03]  /*c24a0*/  IMAD.MOV.U32 R25, RZ, RZ, R22 ;  /* 0x000000ffff197224 */ /* 0x000fc600078e0016 */
[----:B------:R0:W-:Y:S04]  /*c24b0*/  STL.64 [R1+0xb48], R22 ;  /* 0x000b481601007387 */ /* 0x0001e80000100a00 */
[----:B0-----:R-:W2:Y:S04]  /*c24c0*/  LDL.LU.64 R22, [R1+0x3e88] ;  /* 0x003e880001167983 */ /* 0x001ea80000300a00 */
[----:B---3--:R-:W-:Y:S04]  /*c24d0*/  STL.64 [R1+0x3e68], R6 ;  /* 0x003e680601007387 */ /* 0x008fe80000100a00 */
[----:B------:R0:W-:Y:S04]  /*c24e0*/  STL.64 [R1+0x3e60], R4 ;  /* 0x003e600401007387 */ /* 0x0001e80000100a00 */
[----:B0-----:R-:W2:Y:S04]  /*c24f0*/  LDL.LU R4, [R1+0x430] ;  /* 0x0004300001047983 */ /* 0x001ea80000300800 */
[----:B------:R-:W2:Y:S04]  /*c2500*/  LDL.LU R5, [R1+0x434] ;  /* 0x0004340001057983 */ /* 0x000ea80000300800 */
[----:B------:R-:W2:Y:S04]  /*c2510*/  LDL.LU R6, [R1+0x438] ;  /* 0x0004380001067983 */ /* 0x000ea80000300800 */
[----:B------:R-:W2:Y:S01]  /*c2520*/  LDL.LU R7, [R1+0x43c] ;  /* 0x00043c0001077983 */ /* 0x000ea20000300800 */
[----:B------:R-:W-:-:S05]  /*c2530*/  IMAD.MOV.U32 R24, RZ, RZ, R20 ;  /* 0x000000ffff187224 */ /* 0x000fca00078e0014 */
[----:B------:R-:W-:Y:S04]  /*c2540*/  STL [R1+0x3ae4], R24 ;  /* 0x003ae41801007387 */ /* 0x000fe80000100800 */
[----:B------:R0:W-:Y:S01]  /*c2550*/  STL [R1+0x3ae0], R25 ;  /* 0x003ae01901007387 */ /* 0x0001e20000100800 */
[C---:B----4-:R-:W-:Y:S06]  /*c2560*/  HMMA.16816.F32 R8, R16.reuse, R26, R8 ;  /* 0x0000001a1008723c */ /* 0x050fec0000001808 */
[----:B--2---:R-:W-:Y:S06]  /*c2570*/  HMMA.16816.F32 R4, R16, R22, R4 ;  /* 0x000000161004723c */ /* 0x004fec0000001804 */
[----:B0-----:R-:W-:-:S02]  /*c2580*/  IMAD.MOV.U32 R25, RZ, RZ, R22 ;  /* 0x000000ffff197224 */ /* 0x001fc400078e0016 */
[----:B------:R-:W-:-:S10]  /*c2590*/  IMAD.MOV.U32 R24, RZ, RZ, R23 ;  /* 0x000000ffff187224 */ /* 0x000fd400078e0017 */
[----:B------:R-:W-:Y:S02]  /*c25a0*/  IMAD.MOV.U32 R13, RZ, RZ, R10 ;  /* 0x000000ffff0d7224 */ /* 0x000fe400078e000a */
[----:B------:R-:W-:-:S03]  /*c25b0*/  IMAD.MOV.U32 R12, RZ, RZ, R8 ;  /* 0x000000ffff0c7224 */ /* 0x000fc600078e0008 */
        /* <DEDUP_REMOVED lines=8> */
[----:B------:R-:W3:Y:S04]  /*c2640*/  LDL.LU R22, [R1+0x3d8] ;  /* 0x0003d80001167983 */ /* 0x000ee80000300800 */
[----:B------:R-:W3:Y:S04]  /*c2650*/  LDL.LU R23, [R1+0x3dc] ;  /* 0x0003dc0001177983 */ /* 0x000ee80000300800 */
[----:B------:R-:W-:Y:S04]  /*c2660*/  STL.64 [R1+0xad0], R8 ;  /* 0x000ad00801007387 */ /* 0x000fe80000100a00 */
[----:B------:R0:W-:Y:S04]  /*c2670*/  STL.64 [R1+0xad8], R10 ;  /* 0x000ad80a01007387 */ /* 0x0001e80000100a00 */
[----:B0-----:R-:W4:Y:S04]  /*c2680*/  LDL.LU.64 R10, [R1+0x3e80] ;  /* 0x003e8000010a7983 */ /* 0x001f280000300a00 */
[----:B------:R-:W3:Y:S04]  /*c2690*/  LDL.LU.64 R8, [R1+0x3e78] ;  /* 0x003e780001087983 */ /* 0x000ee80000300a00 */
        /* <DEDUP_REMOVED lines=8> */
[----:B0-----:R-:W2:Y:S04]  /*c2720*/  LDL.LU R26, [R1+0x1b8] ;  /* 0x0001b800011a7983 */ /* 0x001ea80000300800 */
[----:B------:R-:W2:Y:S04]  /*c2730*/  LDL.LU R27, [R1+0x1bc] ;  /* 0x0001bc00011b7983 */ /* 0x000ea80000300800 */
[----:B--2---:R0:W-:Y:S02]  /*c2740*/  STL.64 [R1+0x3e38], R26 ;  /* 0x003e381a01007387 */ /* 0x0041e40000100a00 */
[----:B0-----:R-:W-:-:S02]  /*c2750*/  IMAD.MOV.U32 R26, RZ, RZ, R10 ;  /* 0x000000ffff1a7224 */ /* 0x001fc400078e000a */
[----:B------:R-:W-:Y:S01]  /*c2760*/  IMAD.MOV.U32 R27, RZ, RZ, R11 ;  /* 0x000000ffff1b7224 */ /* 0x000fe200078e000b */
[----:B------:R-:W2:Y:S04]  /*c2770*/  LDL.LU R10, [R1+0x3e74] ;  /* 0x003e7400010a7983 */ /* 0x000ea80000300800 */
[----:B------:R-:W2:Y:S04]  /*c2780*/  LDL.LU R11, [R1+0x3e70] ;  /* 0x003e7000010b7983 */ /* 0x000ea80000300800 */
[----:B------:R0:W-:Y:S04]  /*c2790*/  STL [R1+0x3aec], R12 ;  /* 0x003aec0c01007387 */ /* 0x0001e80000100800 */
[----:B------:R1:W-:Y:S04]  /*c27a0*/  STL [R1+0x3ae8], R13 ;  /* 0x003ae80d01007387 */ /* 0x0003e80000100800 */
[----:B------:R4:W-:Y:S04]  /*c27b0*/  STL.64 [R1+0x3e30], R14 ;  /* 0x003e300e01007387 */ /* 0x0009e80000100a00 */
[----:B0-----:R-:W3:Y:S04]  /*c27c0*/  LDL.LU R12, [R1+0x3b0] ;  /* 0x0003b000010c7983 */ /* 0x001ee80000300800 */
[----:B-1----:R-:W3:Y:S04]  /*c27d0*/  LDL.LU R13, [R1+0x3b4] ;  /* 0x0003b400010d7983 */ /* 0x002ee80000300800 */
[----:B----4-:R-:W4:Y:S04]  /*c27e0*/  LDL.LU R14, [R1+0x3b8] ;  /* 0x0003b800010e7983 */ /* 0x010f280000300800 */
        /* <DEDUP_REMOVED lines=12> */
[----:B------:R-:W-:Y:S01]  /*c28b0*/  STL.64 [R1+0x3b28], R10 ;  /* 0x003b280a01007387 */ /* 0x000fe20000100a00 */
[----:B---3--:R-:W-:Y:S03]  /*c28c0*/  HMMA.16816.F32 R16, R16, R6, R20 ;  /* 0x000000061010723c */ /* 0x008fe60000001814 */
[----:B------:R-:W2:Y:S04]  /*c28d0*/  LDL.LU.64 R22, [R1+0x3e58] ;  /* 0x003e580001167983 */ /* 0x000ea80000300a00 */
[----:B------:R-:W2:-:S15]  /*c28e0*/  LDL.LU.64 R20, [R1+0x3e50] ;  /* 0x003e500001147983 */ /* 0x000e9e0000300a00 */
[----:B------:R-:W-:-:S01]  /*c28f0*/  NOP ;  /* 0x0000000000007918 */ /* 0x000fc20000000000 */
[----:B------:R-:W-:Y:S04]  /*c2900*/  STL.64 [R1+0xa70], R16 ;  /* 0x000a701001007387 */ /* 0x000fe80000100a00 */
[----:B------:R0:W-:Y:S04]  /*c2910*/  STL.64 [R1+0xa78], R18 ;  /* 0x000a781201007387 */ /* 0x0001e80000100a00 */
[----:B0-----:R-:W3:Y:S04]  /*c2920*/  LDL.LU R18, [R1+0x1a8] ;  /* 0x0001a80001127983 */ /* 0x001ee80000300800 */
[----:B------:R-:W3:Y:S04]  /*c2930*/  LDL.LU R19, [R1+0x1ac] ;  /* 0x0001ac0001137983 */ /* 0x000ee80000300800 */
[----:B------:R-:W-:Y:S01]  /*c2940*/  STL.64 [R1+0x3b30], R6 ;  /* 0x003b300601007387 */ /* 0x000fe20000100a00 */
        /* <DEDUP_REMOVED lines=12> */
[----:B0-----:R-:W3:Y:S04]  /*c2a10*/  LDL.LU.64 R26, [R1+0x3e28] ;  /* 0x003e2800011a7983 */ /* 0x001ee80000300a00 */
[----:B------:R-:W3:Y:S02]  /*c2a20*/  LDL.LU.64 R24, [R1+0x3e20] ;  /* 0x003e200001187983 */ /* 0x000ee40000300a00 */
[----:B---3--:R-:W-:Y:S02]  /*c2a30*/  HMMA.16816.F32 R16, R20, R18, R24 ;  /* 0x000000121410723c */ /* 0x008fe40000001818 */
[----:B------:R-:W3:Y:S01]  /*c2a40*/  LDL.LU.64 R24, [R1+0x3e18] ;  /* 0x003e180001187983 */ /* 0x000ee20000300a00 */
[----:B----4-:R-:W-:-:S02]  /*c2a50*/  IMAD.MOV.U32 R6, RZ, RZ, R5 ;  /* 0x000000ffff067224 */ /* 0x010fc400078e0005 */
[----:B------:R-:W-:-:S15]  /*c2a60*/  IMAD.MOV.U32 R7, RZ, RZ, R2 ;  /* 0x000000ffff077224 */ /* 0x000fde00078e0002 */
[----:B------:R-:W-:-:S03]  /*c2a70*/  NOP ;  /* 0x0000000000007918 */ /* 0x000fc60000000000 */
[----:B------:R-:W-:Y:S04]  /*c2a80*/  STL.64 [R1+0x1070], R16 ;  /* 0x0010701001007387 */ /* 0x000fe80000100a00 */
[----:B------:R3:W-:Y:S02]  /*c2a90*/  STL.64 [R1+0x1078], R18 ;  /* 0x0010781201007387 */ /* 0x0007e40000100a00 */
[----:B---3--:R-:W-:Y:S02]  /*c2aa0*/  IMAD.MOV.U32 R18, RZ, RZ, R25 ;  /* 0x000000ffff127224 */ /* 0x008fe400078e0019 */
[----:B------:R-:W-:-:S05]  /*c2ab0*/  IMAD.MOV.U32 R19, RZ, RZ, R24 ;  /* 0x000000ffff137224 */ /* 0x000fca00078e0018 */
[----:B------:R0:W-:Y:S04]  /*c2ac0*/  STL.64 [R1+0x3b38], R18 ;  /* 0x003b381201007387 */ /* 0x0001e80000100a00 */
[----:B------:R-:W3:Y:S04]  /*c2ad0*/  LDL.LU R5, [R1+0x3e10] ;  /* 0x003e100001057983 */ /* 0x000ee80000300800 */
[----:B------:R-:W4:Y:S04]  /*c2ae0*/  LDL.LU R2, [R1+0x3e0c] ;  /* 0x003e0c0001027983 */ /* 0x000f280000300800 */
[----:B------:R1:W-:Y:S04]  /*c2af0*/  STL.64 [R1+0x3b40], R6 ;  /* 0x003b400601007387 */ /* 0x0003e80000100a00 */
[----:B------:R-:W2:Y:S04]  /*c2b00*/  LDL.LU R16, [R1+0x210] ;  /* 0x0002100001107983 */ /* 0x000ea80000300800 */
[----:B------:R-:W2:Y:S04]  /*c2b10*/  LDL.LU R17, [R1+0x214] ;  /* 0x0002140001117983 */ /* 0x000ea80000300800 */
[----:B0-----:R-:W3:Y:S04]  /*c2b20*/  LDL.LU R18, [R1+0x218] ;  /* 0x0002180001127983 */ /* 0x001ee80000300800 */
        /* <DEDUP_REMOVED lines=23> */
[----:B-1----:R-:W-:Y:S01]  /*c2ca0*/  MOV R6, R0 ;  /* 0x0000000000067202 */ /* 0x002fe20000000f00 */
[----:B------:R-:W-:-:S02]  /*c2cb0*/  IMAD.MOV.U32 R7, RZ, RZ, R8 ;  /* 0x000000ffff077224 */ /* 0x000fc400078e0008 */
        /* <DEDUP_REMOVED lines=85> */
[----:B------:R-:W4:Y:S04]  /*c3210*/  LDL.LU R14, [R1+0x3db8] ;  /* 0x003db800010e7983 */ /* 0x000f280000300800 */
[----:B------:R-:W2:Y:S04]  /*c3220*/  LDL.LU R2, [R1+0x3db4] ;  /* 0x003db40001027983 */ /* 0x000ea80000300800 */
        /* <DEDUP_REMOVED lines=19> */
[----:B--2---:R-:W-:Y:S04]  /*c3360*/  STL.64 [R1+0x3c78], R4 ;  /* 0x003c780401007387 */ /* 0x004fe80000100a00 */
[----:B------:R-:W2:Y:S04]  /*c3370*/  LDL.LU R9, [R1+0x3da8] ;  /* 0x003da80001097983 */ /* 0x000ea80000300800 */
[----:B------:R-:W3:Y:S04]  /*c3380*/  LDL.LU R29, [R1+0x3da4] ;  /* 0x003da400011d7983 */ /* 0x000ee80000300800 */
[----:B------:R0:W-:Y:S02]  /*c3390*/  STL.64 [R1+0x3c88], R26 ;  /* 0x003c881a01007387 */ /* 0x0001e40000100a00 */
[----:B0-----:R-:W-:-:S02]  /*c33a0*/  IMAD.MOV.U32 R26, RZ, RZ, R28 ;  /* 0x000000ffff1a7224 */ /* 0x001fc400078e001c */
[----:B------:R-:W-:Y:S01]  /*c33b0*/  IMAD.MOV.U32 R27, RZ, RZ, R8 ;  /* 0x000000ffff1b7224 */ /* 0x000fe200078e0008 */
[----:B------:R-:W3:Y:S04]  /*c33c0*/  LDL.LU R28, [R1+0x3da0] ;  /* 0x003da000011c7983 */ /* 0x000ee80000300800 */
[----:B------:R-:W3:Y:S04]  /*c33d0*/  LDL.LU R8, [R1+0x3d9c] ;  /* 0x003d9c0001087983 */ /* 0x000ee80000300800 */
[----:B------:R-:W-:Y:S04]  /*c33e0*/  STL.64 [R1+0x3ca0], R26 ;  /* 0x003ca01a01007387 */ /* 0x000fe80000100a00 */
[----:B------:R-:W3:Y:S04]  /*c33f0*/  LDL.LU R4, [R1+0x2f0] ;  /* 0x0002f00001047983 */ /* 0x000ee80000300800 */
[----:B------:R-:W3:Y:S04]  /*c3400*/  LDL.LU R5, [R1+0x2f4] ;  /* 0x0002f40001057983 */ /* 0x000ee80000300800 */
[----:B------:R-:W3:Y:S04]  /*c3410*/  LDL.LU R6, [R1+0x2f8] ;  /* 0x0002f80001067983 */ /* 0x000ee80000300800 */
        /* <DEDUP_REMOVED lines=82> */
[----:B------:R-:W-:-:S03]  /*c3940*/  IMAD.MOV.U32 R14, RZ, RZ, R9 ;  /* 0x000000ffff0e7224 */ /* 0x000fc600078e0009 */
        /* <DEDUP_REMOVED lines=18> */
[----:B------:R-:W-:-:S07]  /*c3a70*/  IMAD.MOV.U32 R15, RZ, RZ, R8 ;  /* 0x000000ffff0f7224 */ /* 0x000fce00078e0008 */
[C---:B--2---:R-:W-:Y:S01]  /*c3a80*/  HMMA.16816.F32 R12, R20.reuse, R14, R24 ;  /* 0x0000000e140c723c */ /* 0x044fe20000001818 */
        /* <DEDUP_REMOVED lines=109> */
[----:B------:R-:W2:-:S15]  /*c4160*/  LDL.LU.64 R6, [R1+0x3c20] ;  /* 0x003c200001067983 */ /* 0x000e9e0000300a00 */
[----:B------:R-:W-:-:S06]  /*c4170*/  NOP ;  /* 0x0000000000007918 */ /* 0x000fcc0000000000 */
[----:B------:R-:W-:Y:S04]  /*c4180*/  STL.64 [R1+0xb60], R24 ;  /* 0x000b601801007387 */ /* 0x000fe80000100a00 */
[----:B------:R0:W-:Y:S04]  /*c4190*/  STL.64 [R1+0xb68], R26 ;  /* 0x000b681a01007387 */ /* 0x0001e80000100a00 */
[----:B0-----:R-:W4:Y:S04]  /*c41a0*/  LDL.LU.64 R26, [R1+0x3c18] ;  /* 0x003c1800011a7983 */ /* 0x001f280000300a00 */
        /* <DEDUP_REMOVED lines=69> */
[----:B0-----:R-:W2:Y:S01]  /*c4600*/  LDL.LU.64 R6, [R1+0x3b30] ;  /* 0x003b300001067983 */ /* 0x001ea20000300a00 */
[----:B---3--:R-:W-:Y:S03]  /*c4610*/  HMMA.16816.F32 R16, R20, R18, R8 ;  /* 0x000000121410723c */ /* 0x008fe60000001808 */
[----:B------:R-:W3:Y:S04]  /*c4620*/  LDL.LU.64 R10, [R1+0x3b28] ;  /* 0x003b2800010a7983 */ /* 0x000ee80000300a00 */
[----:B------:R-:W3:Y:S04]  /*c4630*/  LDL.LU R24, [R1+0x3678] ;  /* 0x0036780001187983 */ /* 0x000ee80000300800 */
[----:B------:R-:W4:-:S12]  /*c4640*/  LDL.LU R5, [R1+0x3670] ;  /* 0x0036700001057983 */ /* 0x000f180000300800 */
[----:B------:R-:W-:Y:S04]  /*c4650*/  STL.64 [R1+0x9e0], R16 ;  /* 0x0009e01001007387 */ /* 0x000fe80000100a00 */
[----:B------:R-:W-:Y:S04]  /*c4660*/  STL.64 [R1+0x9e8], R18 ;  /* 0x0009e81201007387 */ /* 0x000fe80000100a00 */
[----:B------:R-:W4:Y:S04]  /*c4670*/  LDL.LU R4, [R1+0x3668] ;  /* 0x0036680001047983 */ /* 0x000f280000300800 */
[----:B--2---:R-:W-:Y:S04]  /*c4680*/  STL.64 [R1+0x3b08], R6 ;  /* 0x003b080601007387 */ /* 0x004fe80000100a00 */
[----:B----4-:R0:W-:Y:S04]  /*c4690*/  STL.64 [R1+0x3b00], R4 ;  /* 0x003b000401007387 */ /* 0x0101e80000100a00 */
[----:B0-----:R-:W2:Y:S04]  /*c46a0*/  LDL.LU R4, [R1+0x1e0] ;  /* 0x0001e00001047983 */ /* 0x001ea80000300800 */
[----:B------:R-:W2:Y:S04]  /*c46b0*/  LDL.LU R5, [R1+0x1e4] ;  /* 0x0001e40001057983 */ /* 0x000ea80000300800 */
[----:B------:R-:W4:Y:S04]  /*c46c0*/  LDL.LU R6, [R1+0x1e8] ;  /* 0x0001e80001067983 */ /* 0x000f280000300800 */
[----:B------:R-:W4:Y:S04]  /*c46d0*/  LDL.LU R7, [R1+0x1ec] ;  /* 0x0001ec0001077983 */ /* 0x000f280000300800 */
[----:B----4-:R-:W-:Y:S04]  /*c46e0*/  STL.64 [R1+0x3b20], R6 ;  /* 0x003b200601007387 */ /* 0x010fe80000100a00 */
[----:B--2---:R0:W-:Y:S04]  /*c46f0*/  STL.64 [R1+0x3b18], R4 ;  /* 0x003b180401007387 */ /* 0x0041e80000100a00 */
[----:B------:R-:W2:Y:S01]  /*c4700*/  LDL.LU R9, [R1+0x3660] ;  /* 0x0036600001097983 */ /* 0x000ea20000300800 */
[----:B0-----:R-:W-:-:S15]  /*c4710*/  HMMA.16816.F32 R4, R20, R26, R12 ;  /* 0x0000001a1404723c */ /* 0x001fde000000180c */
[----:B------:R-:W-:-:S08]  /*c4720*/  NOP ;  /* 0x0000000000007918 */ /* 0x000fd00000000000 */
[----:B------:R-:W-:Y:S01]  /*c4730*/  STL.64 [R1+0x9d0], R4 ;  /* 0x0009d00401007387 */ /* 0x000fe20000100a00 */
[----:B------:R-:W-:Y:S02]  /*c4740*/  IMAD.MOV.U32 R17, RZ, RZ, R7 ;  /* 0x000000ffff117224 */ /* 0x000fe400078e0007 */
[----:B------:R-:W-:Y:S01]  /*c4750*/  IMAD.MOV.U32 R15, RZ, RZ, R6 ;  /* 0x000000ffff0f7224 */ /* 0x000fe200078e0006 */
[----:B------:R0:W-:Y:S01]  /*c4760*/  STL.64 [R1+0x9d8], R6 ;  /* 0x0009d80601007387 */ /* 0x0001e20000100a00 */
[----:B------:R-:W-:Y:S02]  /*c4770*/  IMAD.MOV.U32 R16, RZ, RZ, R5 ;  /* 0x000000ffff107224 */ /* 0x000fe400078e0005 */
[----:B------:R-:W-:Y:S01]  /*c4780*/  IMAD.MOV.U32 R14, RZ, RZ, R4 ;  /* 0x000000ffff0e7224 */ /* 0x000fe200078e0004 */
[----:B0-----:R-:W4:Y:S04]  /*c4790*/  LDL.LU.64 R6, [R1+0x3b20] ;  /* 0x003b200001067983 */ /* 0x001f280000300a00 */
[----:B------:R-:W4:Y:S04]  /*c47a0*/  LDL.LU.64 R4, [R1+0x3b18] ;  /* 0x003b180001047983 */ /* 0x000f280000300a00 */
[----:B---3--:R0:W-:Y:S02]  /*c47b0*/  STL.64 [R1+0x3af8], R24 ;  /* 0x003af81801007387 */ /* 0x0081e40000100a00 */
[----:B0-----:R-:W-:-:S02]  /*c47c0*/  IMAD.MOV.U32 R24, RZ, RZ, R0 ;  /* 0x000000ffff187224 */ /* 0x001fc400078e0000 */
[----:B------:R-:W3:Y:S04]  /*c47d0*/  LDL.LU R0, [R1+0x3b10] ;  /* 0x003b100001007983 */ /* 0x000ee80000300800 */
[----:B------:R-:W3:Y:S04]  /*c47e0*/  LDL.LU R8, [R1+0x3658] ;  /* 0x0036580001087983 */ /* 0x000ee80000300800 */
[----:B------:R-:W3:Y:S04]  /*c47f0*/  LDL.LU R29, [R1+0x3650] ;  /* 0x00365000011d7983 */ /* 0x000ee80000300800 */
[----:B------:R-:W-:Y:S01]  /*c4800*/  STL [R1+0x3af0], R17 ;  /* 0x003af01101007387 */ /* 0x000fe20000100800 */
[----:B----4-:R-:W-:-:S15]  /*c4810*/  HMMA.16816.F32 R4, R20, R10, R4 ;  /* 0x0000000a1404723c */ /* 0x010fde0000001804 */
[----:B------:R-:W-:-:S08]  /*c4820*/  NOP ;  /* 0x0000000000007918 */ /* 0x000fd00000000000 */
[----:B------:R-:W-:Y:S04]  /*c4830*/  STL.64 [R1+0x9c0], R4 ;  /* 0x0009c00401007387 */ /* 0x000fe80000100a00 */
[----:B------:R0:W-:Y:S04]  /*c4840*/  STL.64 [R1+0x9c8], R6 ;  /* 0x0009c80601007387 */ /* 0x0001e80000100a00 */
[----:B0-----:R-:W4:Y:S01]  /*c4850*/  LDL.LU.64 R6, [R1+0x3b08] ;  /* 0x003b080001067983 */ /* 0x001f220000300a00 */
[----:B------:R-:W-:Y:S01]  /*c4860*/  MOV R25, R3 ;  /* 0x0000000300197202 */ /* 0x000fe20000000f00 */
[----:B------:R-:W-:-:S02]  /*c4870*/  IMAD.MOV.U32 R26, RZ, RZ, R28 ;  /* 0x000000ffff1a7224 */ /* 0x000fc400078e001c */
[----:B------:R-:W-:Y:S01]  /*c4880*/  IMAD.MOV.U32 R27, RZ, RZ, R2 ;  /* 0x000000ffff1b7224 */ /* 0x000fe200078e0002 */
[----:B------:R-:W4:Y:S04]  /*c4890*/  LDL.LU.64 R4, [R1+0x3b00] ;  /* 0x003b000001047983 */ /* 0x000f280000300a00 */
[----:B------:R-:W4:Y:S04]  /*c48a0*/  LDL.LU R28, [R1+0x9f8] ;  /* 0x0009f800011c7983 */ /* 0x000f280000300800 */
[----:B------:R-:W4:Y:S04]  /*c48b0*/  LDL.LU R2, [R1+0x3648] ;  /* 0x0036480001027983 */ /* 0x000f280000300800 */
[----:B------:R-:W4:Y:S01]  /*c48c0*/  LDL.LU R12, [R1+0x3674] ;  /* 0x00367400010c7983 */ /* 0x000f220000300800 */
[----:B--2---:R-:W-:-:S02]  /*c48d0*/  IADD3 R9, P3, R9, UR7, RZ ;  /* 0x0000000709097c10 */ /* 0x004fc4000ff7e0ff */
[----:B---3--:R-:W-:Y:S02]  /*c48e0*/  IADD3 R8, P2, R8, UR7, RZ ;  /* 0x0000000708087c10 */ /* 0x008fe4000ff5e0ff */
[----:B------:R-:W-:Y:S01]  /*c48f0*/  IADD3 R29, P1, R29, UR7, RZ ;  /* 0x000000071d1d7c10 */ /* 0x000fe2000ff3e0ff */
[----:B------:R-:W0:Y:S01]  /*c4900*/  LDC R3, c[0x0][0x23c] ;  /* 0x00008f00ff037b82 */ /* 0x000e220000000800 */
[----:B----4-:R-:W-:Y:S01]  /*c4910*/  HMMA.16816.F32 R20, R20, R6, R24 ;  /* 0x000000061414723c */ /* 0x010fe20000001818 */
[----:B------:R-:W2:-:S15]  /*c4920*/  LDL.LU.64 R24, [R1+0x3af8] ;  /* 0x003af80001187983 */ /* 0x000e9e0000300a00 */
[----:B------:R-:W-:-:S07]  /*c4930*/  NOP ;  /* 0x0000000000007918 */ /* 0x000fce0000000000 */
[----:B------:R1:W-:Y:S04]  /*c4940*/  STL.64 [R1+0x9b0], R20 ;  /* 0x0009b01401007387 */ /* 0x0003e80000100a00 */
[----:B------:R3:W-:Y:S01]  /*c4950*/  STL.64 [R1+0x9b8], R22 ;  /* 0x0009b81601007387 */ /* 0x0007e20000100a00 */
[----:B------:R-:W-:Y:S02]  /*c4960*/  IMAD.MOV.U32 R7, RZ, RZ, R22 ;  /* 0x000000ffff077224 */ /* 0x000fe400078e0016 */
[----:B------:R-:W-:Y:S01]  /*c4970*/  IMAD.MOV.U32 R6, RZ, RZ, R23 ;  /* 0x000000ffff067224 */ /* 0x000fe200078e0017 */
[----:B-1----:R-:W4:Y:S04]  /*c4980*/  LDL.LU R20, [R1+0x3640] ;  /* 0x0036400001147983 */ /* 0x002f280000300800 */
[----:B------:R-:W4:Y:S04]  /*c4990*/  LDL.LU R21, [R1+0x366c] ;  /* 0x00366c0001157983 */ /* 0x000f280000300800 */
[----:B---3--:R-:W3:Y:S01]  /*c49a0*/  LDL.LU R22, [R1+0x3638] ;  /* 0x0036380001167983 */ /* 0x008ee20000300800 */
[----:B------:R-:W-:-:S02]  /*c49b0*/  IADD3 R5, P6, R5, UR7, RZ ;  /* 0x0000000705057c10 */ /* 0x000fc4000ffde0ff */
[----:B------:R-:W-:Y:S02]  /*c49c0*/  IADD3 R4, P5, R4, UR7, RZ ;  /* 0x0000000704047c10 */ /* 0x000fe4000ffbe0ff */
[----:B--2---:R-:W-:-:S05]  /*c49d0*/  IADD3 R25, P0, R25, UR7, RZ ;  /* 0x0000000719197c10 */ /* 0x004fca000ff1e0ff */
[----:B------:R1:W-:Y:S04]  /*c49e0*/  STL [R1+0x9fc], R25 ;  /* 0x0009fc1901007387 */ /* 0x0003e80000100800 */
        /* <DEDUP_REMOVED lines=8> */
[----:B-1----:R-:W2:Y:S01]  /*c4a70*/  LDL.LU R25, [R1+0x3644] ;  /* 0x0036440001197983 */ /* 0x002ea20000300800 */
[----:B------:R-:W-:-:S05]  /*c4a80*/  IADD3 R24, P4, R24, UR7, RZ ;  /* 0x0000000718187c10 */ /* 0x000fca000ff9e0ff */
[----:B------:R1:W-:Y:S04]  /*c4a90*/  STL [R1+0x3678], R24 ;  /* 0x0036781801007387 */ /* 0x0003e80000100800 */
[----:B-1----:R-:W2:Y:S04]  /*c4aa0*/  LDL.LU R24, [R1+0x3610] ;  /* 0x0036100001187983 */ /* 0x002ea80000300800 */
[----:B------:R1:W-:Y:S04]  /*c4ab0*/  STL [R1+0x3670], R5 ;  /* 0x0036700501007387 */ /* 0x0003e80000100800 */
[----:B-1----:R-:W2:Y:S04]  /*c4ac0*/  LDL.LU R5, [R1+0x363c] ;  /* 0x00363c0001057983 */ /* 0x002ea80000300800 */
[----:B------:R1:W-:Y:S04]  /*c4ad0*/  STL [R1+0x3668], R4 ;  /* 0x0036680401007387 */ /* 0x0003e80000100800 */
[----:B-1----:R-:W2:Y:S04]  /*c4ae0*/  LDL.LU R4, [R1+0x3608] ;  /* 0x0036080001047983 */ /* 0x002ea80000300800 */
[----:B------:R1:W-:Y:S04]  /*c4af0*/  STL [R1+0x3660], R9 ;  /* 0x0036600901007387 */ /* 0x0003e80000100800 */
[----:B-1----:R-:W2:Y:S04]  /*c4b00*/  LDL.LU R9, [R1+0x3634] ;  /* 0x0036340001097983 */ /* 0x002ea80000300800 */
[----:B------:R1:W-:Y:S01]  /*c4b10*/  STL [R1+0x3658], R8 ;  /* 0x0036580801007387 */ /* 0x0003e20000100800 */
[----:B------:R-:W-:-:S03]  /*c4b20*/  IADD3.X R28, R28, UR6, RZ, P0, !PT ;  /* 0x000000061c1c7c10 */ /* 0x000fc600087fe4ff */
[----:B-1----:R-:W2:Y:S04]  /*c4b30*/  LDL.LU R8, [R1+0x3600] ;  /* 0x0036000001087983 */ /* 0x002ea80000300800 */
[----:B------:R1:W-:Y:S01]  /*c4b40*/  STL [R1+0x3650], R29 ;  /* 0x0036501d01007387 */ /* 0x0003e20000100800 */
[----:B------:R-:W-:-:S03]  /*c4b50*/  IADD3 R2, P0, R2, UR7, RZ ;  /* 0x0000000702027c10 */ /* 0x000fc6000ff1e0ff */
[----:B-1----:R-:W2:Y:S04]  /*c4b60*/  LDL.LU R29, [R1+0x362c] ;  /* 0x00362c00011d7983 */ /* 0x002ea80000300800 */
[----:B------:R1:W-:Y:S04]  /*c4b70*/  STL [R1+0x9f8], R28 ;  /* 0x0009f81c01007387 */ /* 0x0003e80000100800 */
[----:B-1----:R-:W2:Y:S04]  /*c4b80*/  LDL.LU R28, [R1+0x35f8] ;  /* 0x0035f800011c7983 */ /* 0x002ea80000300800 */
[----:B------:R1:W-:Y:S04]  /*c4b90*/  STL [R1+0x3648], R2 ;  /* 0x0036480201007387 */ /* 0x0003e80000100800 */
[----:B-1----:R-:W2:Y:S01]  /*c4ba0*/  LDL.LU R2, [R1+0x3624] ;  /* 0x0036240001027983 */ /* 0x002ea20000300800 */
[----:B------:R-:W-:-:S02]  /*c4bb0*/  IADD3.X R12, R12, UR6, RZ, P4, !PT ;  /* 0x000000060c0c7c10 */ /* 0x000fc4000a7fe4ff */
[----:B----4-:R-:W-:Y:S02]  /*c4bc0*/  IADD3 R20, P4, R20, UR7, RZ ;  /* 0x0000000714147c10 */ /* 0x010fe4000ff9e0ff */
[----:B------:R-:W-:Y:S01]  /*c4bd0*/  IADD3.X R21, R21, UR6, RZ, P6, !PT ;  /* 0x0000000615157c10 */ /* 0x000fe2000b7fe4ff */
[----:B------:R-:W4:Y:S01]  /*c4be0*/  LDL.LU R13, [R1+0x35f0] ;  /* 0x0035f000010d7983 */ /* 0x000f220000300800 */
[----:B---3--:R-:W-:-:S03]  /*c4bf0*/  IADD3 R22, P6, R22, UR7, RZ ;  /* 0x0000000716167c10 */ /* 0x008fc6000ffde0ff */
[----:B------:R1:W-:Y:S04]  /*c4c00*/  STL [R1+0x3674], R12 ;  /* 0x0036740c01007387 */ /* 0x0003e80000100800 */
[----:B-1----:R-:W3:Y:S04]  /*c4c10*/  LDL.LU R12, [R1+0x361c] ;  /* 0x00361c00010c7983 */ /* 0x002ee80000300800 */
[----:B------:R-:W-:Y:S04]  /*c4c20*/  STL [R1+0x3640], R20 ;  /* 0x0036401401007387 */ /* 0x000fe80000100800 */
[----:B------:R-:W-:Y:S04]  /*c4c30*/  STL [R1+0x366c], R21 ;  /* 0x00366c1501007387 */ /* 0x000fe80000100800 */
[----:B------:R-:W-:Y:S01]  /*c4c40*/  STL [R1+0x3638], R22 ;  /* 0x0036381601007387 */ /* 0x000fe20000100800 */
[----:B--2---:R-:W-:-:S02]  /*c4c50*/  IADD3.X R23, R23, UR6, RZ, P5, !PT ;  /* 0x0000000617177c10 */ /* 0x004fc4000affe4ff */
[----:B------:R-:W-:Y:S02]  /*c4c60*/  IADD3 R10, P5, R10, UR7, RZ ;  /* 0x000000070a0a7c10 */ /* 0x000fe4000ffbe0ff */
[----:B------:R-:W-:Y:S02]  /*c4c70*/  IADD3.X R11, R11, UR6, RZ, P3, !PT ;  /* 0x000000060b0b7c10 */ /* 0x000fe40009ffe4ff */
[----:B------:R-:W-:Y:S02]  /*c4c80*/  IADD3 R17, P3, R17, UR7, RZ ;  /* 0x0000000711117c10 */ /* 0x000fe4000ff7e0ff */
[----:B------:R-:W-:Y:S01]  /*c4c90*/  IADD3.X R26, R26, UR6, RZ, P2, !PT ;  /* 0x000000061a1a7c10 */ /* 0x000fe200097fe4ff */
[----:B------:R-:W-:Y:S01]  /*c4ca0*/  STL [R1+0x3664], R23 ;  /* 0x0036641701007387 */ /* 0x000fe20000100800 */
[----:B------:R-:W-:-:S03]  /*c4cb0*/  IADD3 R27, P2, R27, UR7, RZ ;  /* 0x000000071b1b7c10 */ /* 0x000fc6000ff5e0ff */
[----:B------:R-:W-:Y:S01]  /*c4cc0*/  STL [R1+0x3630], R10 ;  /* 0x0036300a01007387 */ /* 0x000fe20000100800 */
[----:B------:R-:W-:-:S03]  /*c4cd0*/  IADD3.X R25, R25, UR6, RZ, P0, !PT ;  /* 0x0000000619197c10 */ /* 0x000fc600087fe4ff */
[----:B------:R-:W-:Y:S01]  /*c4ce0*/  STL [R1+0x365c], R11 ;  /* 0x00365c0b01007387 */ /* 0x000fe20000100800 */
[----:B------:R-:W-:-:S03]  /*c4cf0*/  IADD3.X R18, R18, UR6, RZ, P1, !PT ;  /* 0x0000000612127c10 */ /* 0x000fc60008ffe4ff */
[----:B------:R-:W-:Y:S04]  /*c4d00*/  STL [R1+0x3628], R17 ;  /* 0x0036281101007387 */ /* 0x000fe80000100800 */
[----:B------:R-:W-:Y:S04]  /*c4d10*/  STL [R1+0x3654], R26 ;  /* 0x0036541a01007387 */ /* 0x000fe80000100800 */
[----:B------:R-:W-:Y:S04]  /*c4d20*/  STL [R1+0x3620], R27 ;  /* 0x0036201b01007387 */ /* 0x000fe80000100800 */
[----:B------:R1:W-:Y:S01]  /*c4d30*/  STL [R1+0x3644], R25 ;  /* 0x0036441901007387 */ /* 0x0003e20000100800 */
[----:B------:R-:W-:-:S03]  /*c4d40*/  IADD3 R19, P1, R19, UR7, RZ ;  /* 0x0000000713137c10 */ /* 0x000fc6000ff3e0ff */
[----:B------:R-:W-:Y:S04]  /*c4d50*/  STL [R1+0x364c], R18 ;  /* 0x00364c1201007387 */ /* 0x000fe80000100800 */
[----:B-1----:R-:W2:Y:S01]  /*c4d60*/  LDL.LU R25, [R1+0x35e8] ;  /* 0x0035e80001197983 */ /* 0x002ea20000300800 */
[----:B------:R-:W-:-:S03]  /*c4d70*/  IADD3 R24, P0, R24, UR7, RZ ;  /* 0x0000000718187c10 */ /* 0x000fc6000ff1e0ff */
[----:B------:R-:W-:Y:S04]  /*c4d80*/  STL [R1+0x3618], R19 ;  /* 0x0036181301007387 */ /* 0x000fe80000100800 */
[----:B------:R1:W-:Y:S01]  /*c4d90*/  STL [R1+0x3610], R24 ;  /* 0x0036101801007387 */ /* 0x0003e20000100800 */
[----:B------:R-:W-:-:S03]  /*c4da0*/  IADD3.X R5, R5, UR6, RZ, P4, !PT ;  /* 0x0000000605057c10 */ /* 0x000fc6000a7fe4ff */
[----:B-1----:R-:W2:Y:S04]  /*c4db0*/  LDL.LU R24, [R1+0x3614] ;  /* 0x0036140001187983 */ /* 0x002ea80000300800 */
[----:B------:R1:W-:Y:S01]  /*c4dc0*/  STL [R1+0x363c], R5 ;  /* 0x00363c0501007387 */ /* 0x0003e20000100800 */
[----:B------:R-:W-:-:S03]  /*c4dd0*/  IADD3 R4, P4, R4, UR7, RZ ;  /* 0x0000000704047c10 */ /* 0x000fc6000ff9e0ff */
[----:B-1----:R-:W2:Y:S04]  /*c4de0*/  LDL.LU R5, [R1+0x35e0] ;  /* 0x0035e00001057983 */ /* 0x002ea80000300800 */
        /* <DEDUP_REMOVED lines=15> */
[----:B------:R1:W-:Y:S04]  /*c4ee0*/  STL [R1+0x3624], R2 ;  /* 0x0036240201007387 */ /* 0x0003e80000100800 */
[----:B-1----:R-:W2:Y:S01]  /*c4ef0*/  LDL.LU R2, [R1+0x35c8] ;  /* 0x0035c80001027983 */ /* 0x002ea20000300800 */
[----:B----4-:R-:W-:Y:S02]  /*c4f00*/  IADD3 R13, P3, R13, UR7, RZ ;  /* 0x000000070d0d7c10 */ /* 0x010fe4000ff7e0ff */
[----:B---3--:R-:W-:Y:S01]  /*c4f10*/  IADD3.X R12, R12, UR6, RZ, P2, !PT ;  /* 0x000000060c0c7c10 */ /* 0x008fe200097fe4ff */
[----:B------:R-:W3:Y:S04]  /*c4f20*/  LDL.LU R20, [R1+0x35f4] ;  /* 0x0035f40001147983 */ /* 0x000ee80000300800 */
[----:B------:R-:W4:Y:S04]  /*c4f30*/  LDL.LU R21, [R1+0x35c0] ;  /* 0x0035c00001157983 */ /* 0x000f280000300800 */
[----:B------:R-:W-:Y:S04]  /*c4f40*/  STL [R1+0x35f0], R13 ;  /* 0x0035f00d01007387 */ /* 0x000fe80000100800 */
[----:B------:R-:W4:Y:S04]  /*c4f50*/  LDL.LU R22, [R1+0x35ec] ;  /* 0x0035ec0001167983 */ /* 0x000f280000300800 */
[----:B------:R1:W-:Y:S04]  /*c4f60*/  STL [R1+0x361c], R12 ;  /* 0x00361c0c01007387 */ /* 0x0003e80000100800 */
        /* <DEDUP_REMOVED lines=8> */
[----:B-1----:R-:W4:Y:S01]  /*c4ff0*/  LDL.LU R12, [R1+0x3598] ;  /* 0x00359800010c7983 */ /* 0x002f220000300800 */
[----:B--2---:R-:W-:-:S05]  /*c5000*/  IADD3 R25, P2, R25, UR7, RZ ;  /* 0x0000000719197c10 */ /* 0x004fca000ff5e0ff */
[----:B------:R1:W-:Y:S04]  /*c5010*/  STL [R1+0x35e8], R25 ;  /* 0x0035e81901007387 */ /* 0x0003e80000100800 */
[----:B-1----:R-:W2:Y:S01]  /*c5020*/  LDL.LU R25, [R1+0x35c4] ;  /* 0x0035c40001197983 */ /* 0x002ea20000300800 */
[----:B------:R-:W-:-:S05]  /*c5030*/  IADD3.X R24, R24, UR6, RZ, P1, !PT ;  /* 0x0000000618187c10 */ /* 0x000fca0008ffe4ff */
        /* <DEDUP_REMOVED lines=21> */
[----:B------:R-:W2:Y:S04]  /*c5190*/  LDL.LU R13, [R1+0x35a4] ;  /* 0x0035a400010d7983 */ /* 0x000ea80000300800 */
[----:B------:R1:W-:Y:S04]  /*c51a0*/  STL [R1+0x35c8], R2 ;  /* 0x0035c80201007387 */ /* 0x0003e80000100800 */
[----:B-1----:R-:W2:Y:S01]  /*c51b0*/  LDL.LU R2, [R1+0x3570] ;  /* 0x0035700001027983 */ /* 0x002ea20000300800 */
[----:B---3--:R-:W-:-:S02]  /*c51c0*/  IADD3.X R20, R20, UR6, RZ, P5, !PT ;  /* 0x0000000614147c10 */ /* 0x008fc4000affe4ff */
[----:B----4-:R-:W-:Y:S02]  /*c51d0*/  IADD3 R21, P5, R21, UR7, RZ ;  /* 0x0000000715157c10 */ /* 0x010fe4000ffbe0ff */
        /* <DEDUP_REMOVED lines=8> */
[----:B------:R-:W-:-:S03]  /*c5260*/  IADD3 R26, P1, R26, UR7, RZ ;  /* 0x000000071a1a7c10 */ /* 0x000fc6000ff3e0ff */
[----:B------:R-:W-:Y:S01]  /*c5270*/  STL [R1+0x35b8], R23 ;  /* 0x0035b81701007387 */ /* 0x000fe20000100800 */
[----:B------:R-:W-:Y:S02]  /*c5280*/  IADD3.X R27, R27, UR6, RZ, P0, !PT ;  /* 0x000000061b1b7c10 */ /* 0x000fe400087fe4ff */
[----:B------:R-:W-:Y:S01]  /*c5290*/  IADD3.X R19, R19, UR6, RZ, P4, !PT ;  /* 0x0000000613137c10 */ /* 0x000fe2000a7fe4ff */
[----:B------:R-:W-:Y:S01]  /*c52a0*/  STL [R1+0x35e4], R10 ;  /* 0x0035e40a01007387 */ /* 0x000fe20000100800 */
[----:B------:R-:W-:-:S03]  /*c52b0*/  IADD3 R12, P4, R12, UR7, RZ ;  /* 0x000000070c0c7c10 */ /* 0x000fc6000ff9e0ff */
[----:B------:R-:W-:Y:S01]  /*c52c0*/  STL [R1+0x35b0], R11 ;  /* 0x0035b00b01007387 */ /* 0x000fe20000100800 */
[----:B------:R-:W-:-:S03]  /*c52d0*/  IADD3 R18, P0, R18, UR7, RZ ;  /* 0x0000000712127c10 */ /* 0x000fc6000ff1e0ff */
[----:B------:R-:W-:Y:S04]  /*c52e0*/  STL [R1+0x35dc], R17 ;  /* 0x0035dc1101007387 */ /* 0x000fe80000100800 */
[----:B------:R-:W-:Y:S04]  /*c52f0*/  STL [R1+0x35a8], R26 ;  /* 0x0035a81a01007387 */ /* 0x000fe80000100800 */
[----:B------:R-:W-:Y:S04]  /*c5300*/  STL [R1+0x35d4], R27 ;  /* 0x0035d41b01007387 */ /* 0x000fe80000100800 */
[----:B------:R1:W-:Y:S04]  /*c5310*/  STL [R1+0x3598], R12 ;  /* 0x0035980c01007387 */ /* 0x0003e80000100800 */
[----:B------:R-:W-:Y:S04]  /*c5320*/  STL [R1+0x35a0], R18 ;  /* 0x0035a01201007387 */ /* 0x000fe80000100800 */
[----:B-1----:R-:W3:Y:S04]  /*c5330*/  LDL.LU R12, [R1+0x359c] ;  /* 0x00359c00010c7983 */ /* 0x002ee80000300800 */
[----:B------:R-:W-:Y:S01]  /*c5340*/  STL [R1+0x35cc], R19 ;  /* 0x0035cc1301007387 */ /* 0x000fe20000100800 */
[----:B--2---:R-:W-:-:S05]  /*c5350*/  IADD3.X R25, R25, UR6, RZ, P6, !PT ;  /* 0x0000000619197c10 */ /* 0x004fca000b7fe4ff */
[----:B------:R1:W-:Y:S04]  /*c5360*/  STL [R1+0x35c4], R25 ;  /* 0x0035c41901007387 */ /* 0x0003e80000100800 */
[----:B-1----:R-:W2:Y:S01]  /*c5370*/  LDL.LU R25, [R1+0x3568] ;  /* 0x0035680001197983 */ /* 0x002ea20000300800 */
[----:B------:R-:W-:-:S05]  /*c5380*/  IADD3 R24, P6, R24, UR7, RZ ;  /* 0x0000000718187c10 */ /* 0x000fca000ffde0ff */
[----:B------:R1:W-:Y:S01]  /*c5390*/  STL [R1+0x3590], R24 ;  /* 0x0035901801007387 */ /* 0x0003e20000100800 */
[----:B------:R-:W-:-:S03]  /*c53a0*/  IADD3.X R5, R5, UR6, RZ, P5, !PT ;  /* 0x0000000605057c10 */ /* 0x000fc6000affe4ff */
[----:B-1----:R-:W4:Y:S04]  /*c53b0*/  LDL.LU R24, [R1+0x3594] ;  /* 0x0035940001187983 */ /* 0x002f280000300800 */
[----:B------:R1:W-:Y:S01]  /*c53c0*/  STL [R1+0x35bc], R5 ;  /* 0x0035bc0501007387 */ /* 0x0003e20000100800 */
[----:B------:R-:W-:-:S03]  /*c53d0*/  IADD3 R4, P5, R4, UR7, RZ ;  /* 0x0000000704047c10 */ /* 0x000fc6000ffbe0ff */
[----:B-1----:R-:W4:Y:S04]  /*c53e0*/  LDL.LU R5, [R1+0x3560] ;  /* 0x0035600001057983 */ /* 0x002f280000300800 */
        /* <DEDUP_REMOVED lines=11> */
[----:B-1----:R-:W4:Y:S01]  /*c54a0*/  LDL.LU R29, [R1+0x3550] ;  /* 0x00355000011d7983 */ /* 0x002f220000300800 */
[----:B------:R-:W-:-:S03]  /*c54b0*/  IADD3.X R13, R13, UR6, RZ, P1, !PT ;  /* 0x000000060d0d7c10 */ /* 0x000fc60008ffe4ff */
[----:B------:R1:W-:Y:S01]  /*c54c0*/  STL [R1+0x3578], R28 ;  /* 0x0035781c01007387 */ /* 0x0003e20000100800 */
[----:B------:R-:W-:-:S03]  /*c54d0*/  IADD3 R2, P1, R2, UR7, RZ ;  /* 0x0000000702027c10 */ /* 0x000fc6000ff3e0ff */
[----:B-1----:R-:W4:Y:S04]  /*c54e0*/  LDL.LU R28, [R1+0x357c] ;  /* 0x00357c00011c7983 */ /* 0x002f280000300800 */
[----:B------:R-:W4:Y:S04]  /*c54f0*/  LDL.LU R20, [R1+0x3548] ;  /* 0x0035480001147983 */ /* 0x000f280000300800 */
        /* <DEDUP_REMOVED lines=13> */
[----:B---3--:R-:W-:-:S05]  /*c55d0*/  IADD3.X R12, R12, UR6, RZ, P0, !PT ;  /* 0x000000060c0c7c10 */ /* 0x008fca00087fe4ff */
[----:B------:R1:W-:Y:S04]  /*c55e0*/  STL [R1+0x359c], R12 ;  /* 0x00359c0c01007387 */ /* 0x0003e80000100800 */
[----:B-1----:R-:W3:Y:S01]  /*c55f0*/  LDL.LU R12, [R1+0x3518] ;  /* 0x00351800010c7983 */ /* 0x002ee20000300800 */
[----:B--2---:R-:W-:-:S05]  /*c5600*/  IADD3 R25, P0, R25, UR7, RZ ;  /* 0x0000000719197c10 */ /* 0x004fca000ff1e0ff */
[----:B------:R1:W-:Y:S04]  /*c5610*/  STL [R1+0x3568], R25 ;  /* 0x0035681901007387 */ /* 0x0003e80000100800 */
[----:B-1----:R-:W2:Y:S01]  /*c5620*/  LDL.LU R25, [R1+0x3544] ;  /* 0x0035440001197983 */ /* 0x002ea20000300800 */
[----:B----4-:R-:W-:-:S05]  /*c5630*/  IADD3.X R24, R24, UR6, RZ, P4, !PT ;  /* 0x0000000618187c10 */ /* 0x010fca000a7fe4ff */
        /* <DEDUP_REMOVED lines=18> */
[----:B------:R-:W4:Y:S04]  /*c5760*/  LDL.LU R13, [R1+0x34f8] ;  /* 0x0034f800010d7983 */ /* 0x000f280000300800 */
[----:B------:R1:W-:Y:S01]  /*c5770*/  STL [R1+0x357c], R28 ;  /* 0x00357c1c01007387 */ /* 0x0003e20000100800 */
[----:B------:R-:W-:Y:S02]  /*c5780*/  IADD3 R20, P3, R20, UR7, RZ ;  /* 0x0000000714147c10 */ /* 0x000fe4000ff7e0ff */
[----:B------:R-:W-:-:S02]  /*c5790*/  IADD3.X R21, R21, UR6, RZ, P2, !PT ;  /* 0x0000000615157c10 */ /* 0x000fc400097fe4ff */
[----:B------:R-:W-:Y:S02]  /*c57a0*/  IADD3 R22, P2, R22, UR7, RZ ;  /* 0x0000000716167c10 */ /* 0x000fe4000ff5e0ff */
[----:B------:R-:W-:Y:S02]  /*c57b0*/  IADD3.X R23, R23, UR6, RZ, P1, !PT ;  /* 0x0000000617177c10 */ /* 0x000fe40008ffe4ff */
[----:B------:R-:W-:Y:S02]  /*c57c0*/  IADD3 R10, P1, R10, UR7, RZ ;  /* 0x000000070a0a7c10 */ /* 0x000fe4000ff3e0ff */
[----:B------:R-:W-:Y:S01]  /*c57d0*/  IADD3.X R11, R11, UR6, RZ, P0, !PT ;  /* 0x000000060b0b7c10 */ /* 0x000fe200087fe4ff */
[----:B-1----:R-:W4:Y:S04]  /*c57e0*/  LDL.LU R28, [R1+0x3524] ;  /* 0x00352400011c7983 */ /* 0x002f280000300800 */
[----:B------:R-:W-:Y:S04]  /*c57f0*/  STL [R1+0x3548], R20 ;  /* 0x0035481401007387 */ /* 0x000fe80000100800 */
[----:B------:R-:W-:Y:S01]  /*c5800*/  STL [R1+0x3574], R21 ;  /* 0x0035741501007387 */ /* 0x000fe20000100800 */
[----:B------:R-:W-:-:S03]  /*c5810*/  IADD3 R17, P0, R17, UR7, RZ ;  /* 0x0000000711117c10 */ /* 0x000fc6000ff1e0ff */
[----:B------:R-:W-:Y:S01]  /*c5820*/  STL [R1+0x3540], R22 ;  /* 0x0035401601007387 */ /* 0x000fe20000100800 */
[----:B------:R-:W-:-:S03]  /*c5830*/  IADD3.X R26, R26, UR6, RZ, P4, !PT ;  /* 0x000000061a1a7c10 */ /* 0x000fc6000a7fe4ff */
        /* <DEDUP_REMOVED lines=9> */
[----:B------:R1:W-:Y:S04]  /*c58d0*/  STL [R1+0x354c], R2 ;  /* 0x00354c0201007387 */ /* 0x0003e80000100800 */
[----:B------:R-:W-:Y:S04]  /*c58e0*/  STL [R1+0x3554], R18 ;  /* 0x0035541201007387 */ /* 0x000fe80000100800 */
[----:B-1----:R-:W4:Y:S01]  /*c58f0*/  LDL.LU R2, [R1+0x34f0] ;  /* 0x0034f00001027983 */ /* 0x002f220000300800 */
[----:B------:R-:W-:-:S02]  /*c5900*/  IADD3 R19, P6, R19, UR7, RZ ;  /* 0x0000000713137c10 */ /* 0x000fc4000ffde0ff */
[----:B---3--:R-:W-:-:S03]  /*c5910*/  IADD3 R12, P5, R12, UR7, RZ ;  /* 0x000000070c0c7c10 */ /* 0x008fc6000ffbe0ff */
[----:B------:R-:W-:Y:S04]  /*c5920*/  STL [R1+0x3520], R19 ;  /* 0x0035201301007387 */ /* 0x000fe80000100800 */
[----:B------:R1:W-:Y:S04]  /*c5930*/  STL [R1+0x3518], R12 ;  /* 0x0035180c01007387 */ /* 0x0003e80000100800 */
[----:B-1----:R-:W3:Y:S01]  /*c5940*/  LDL.LU R12, [R1+0x351c] ;  /* 0x00351c00010c7983 */ /* 0x002ee20000300800 */
[----:B--2---:R-:W-:-:S05]  /*c5950*/  IADD3.X R25, R25, UR6, RZ, P3, !PT ;  /* 0x0000000619197c10 */ /* 0x004fca0009ffe4ff */
[----:B------:R1:W-:Y:S04]  /*c5960*/  STL [R1+0x3544], R25 ;  /* 0x0035441901007387 */ /* 0x0003e80000100800 */
[----:B-1----:R-:W2:Y:S01]  /*c5970*/  LDL.LU R25, [R1+0x34e8] ;  /* 0x0034e80001197983 */ /* 0x002ea20000300800 */
[----:B----4-:R-:W-:-:S05]  /*c5980*/  IADD3 R24, P3, R24, UR7, RZ ;  /* 0x0000000718187c10 */ /* 0x010fca000ff7e0ff */
        /* <DEDUP_REMOVED lines=14> */
[----:B-1----:R-:W4:Y:S01]  /*c5a70*/  LDL.LU R8, [R1+0x3504] ;  /* 0x0035040001087983 */ /* 0x002f220000300800 */
[----:B------:R-:W-:-:S03]  /*c5a80*/  IADD3 R13, P0, R13, UR7, RZ ;  /* 0x000000070d0d7c10 */ /* 0x000fc6000ff1e0ff */
[----:B------:R1:W-:Y:S01]  /*c5a90*/  STL [R1+0x352c], R29 ;  /* 0x00352c1d01007387 */ /* 0x0003e20000100800 */
[----:B------:R-:W-:-:S03]  /*c5aa0*/  IADD3.X R28, R28, UR6, RZ, P4, !PT ;  /* 0x000000061c1c7c10 */ /* 0x000fc6000a7fe4ff */
        /* <DEDUP_REMOVED lines=15> */
[----:B------:R-:W-:-:S05]  /*c5ba0*/  IADD3 R2, P4, R2, UR7, RZ ;  /* 0x0000000702027c10 */ /* 0x000fca000ff9e0ff */
[----:B------:R1:W-:Y:S04]  /*c5bb0*/  STL [R1+0x34f0], R2 ;  /* 0x0034f00201007387 */ /* 0x0003e80000100800 */
        /* <DEDUP_REMOVED lines=23> */
[----:B------:R-:W4:Y:S04]  /*c5d30*/  LDL.LU R13, [R1+0x34ac] ;  /* 0x0034ac00010d7983 */ /* 0x000f280000300800 */
[----:B------:R1:W-:Y:S01]  /*c5d40*/  STL [R1+0x34d0], R29 ;  /* 0x0034d01d01007387 */ /* 0x0003e20000100800 */
[----:B------:R-:W-:Y:S02]  /*c5d50*/  IADD3.X R20, R20, UR6, RZ, P1, !PT ;  /* 0x0000000614147c10 */ /* 0x000fe40008ffe4ff */
[----:B------:R-:W-:-:S02]  /*c5d60*/  IADD3 R21, P1, R21, UR7, RZ ;  /* 0x0000000715157c10 */ /* 0x000fc4000ff3e0ff */
[----:B------:R-:W-:Y:S02]  /*c5d70*/  IADD3.X R22, R22, UR6, RZ, P0, !PT ;  /* 0x0000000616167c10 */ /* 0x000fe400087fe4ff */
[----:B------:R-:W-:Y:S02]  /*c5d80*/  IADD3 R23, P0, R23, UR7, RZ ;  /* 0x0000000717177c10 */ /* 0x000fe4000ff1e0ff */
[----:B------:R-:W-:Y:S02]  /*c5d90*/  IADD3.X R10, R10, UR6, RZ, P4, !PT ;  /* 0x000000060a0a7c10 */ /* 0x000fe4000a7fe4ff */
[----:B------:R-:W-:Y:S01]  /*c5da0*/  IADD3 R11, P4, R11, UR7, RZ ;  /* 0x000000070b0b7c10 */ /* 0x000fe2000ff9e0ff */
[----:B-1----:R-:W4:Y:S04]  /*c5db0*/  LDL.LU R29, [R1+0x3478] ;  /* 0x00347800011d7983 */ /* 0x002f280000300800 */
[----:B------:R-:W-:Y:S04]  /*c5dc0*/  STL [R1+0x34fc], R20 ;  /* 0x0034fc1401007387 */ /* 0x000fe80000100800 */
        /* <DEDUP_REMOVED lines=15> */
[----:B------:R-:W-:Y:S01]  /*c5ec0*/  STL [R1+0x34a8], R18 ;  /* 0x0034a81201007387 */ /* 0x000fe20000100800 */
[----:B------:R-:W-:-:S03]  /*c5ed0*/  IADD3.X R2, R2, UR6, RZ, P2, !PT ;  /* 0x0000000602027c10 */ /* 0x000fc600097fe4ff */
[----:B-1----:R-:W4:Y:S04]  /*c5ee0*/  LDL.LU R28, [R1+0x34a4] ;  /* 0x0034a400011c7983 */ /* 0x002f280000300800 */
[----:B------:R-:W-:Y:S04]  /*c5ef0*/  STL [R1+0x34d4], R19 ;  /* 0x0034d41301007387 */ /* 0x000fe80000100800 */
[----:B------:R1:W-:Y:S04]  /*c5f00*/  STL [R1+0x34cc], R2 ;  /* 0x0034cc0201007387 */ /* 0x0003e80000100800 */
[----:B-1----:R-:W4:Y:S01]  /*c5f10*/  LDL.LU R2, [R1+0x3470] ;  /* 0x0034700001027983 */ /* 0x002f220000300800 */
[----:B---3--:R-:W-:-:S05]  /*c5f20*/  IADD3 R12, P2, R12, UR7, RZ ;  /* 0x000000070c0c7c10 */ /* 0x008fca000ff5e0ff */
        /* <DEDUP_REMOVED lines=36> */
[----:B------:R-:W-:-:S05]  /*c6170*/  IADD3.X R28, R28, UR6, RZ, P5, !PT ;  /* 0x000000061c1c7c10 */ /* 0x000fca000affe4ff */
[----:B------:R1:W-:Y:S01]  /*c6180*/  STL [R1+0x34a4], R28 ;  /* 0x0034a41c01007387 */ /* 0x0003e20000100800 */
[----:B------:R-:W-:-:S03]  /*c6190*/  IADD3 R2, P5, R2, UR7, RZ ;  /* 0x0000000702027c10 */ /* 0x000fc6000ffbe0ff */
[----:B-1----:R-:W4:Y:S04]  /*c61a0*/  LDL.LU R28, [R1+0x3420] ;  /* 0x00342000011c7983 */ /* 0x002f280000300800 */
        /* <DEDUP_REMOVED lines=46> */
[----:B------:R-:W-:Y:S01]  /*c6490*/  STL [R1+0x345c], R18 ;  /* 0x00345c1201007387 */ /* 0x000fe20000100800 */
[----:B------:R-:W-:-:S03]  /*c64a0*/  IADD3 R28, P1, R28, UR7, RZ ;  /* 0x000000071c1c7c10 */ /* 0x000fc6000ff3e0ff */
[----:B-1----:R-:W4:Y:S04]  /*c64b0*/  LDL.LU R29, [R1+0x33f8] ;  /* 0x0033f800011d7983 */ /* 0x002f280000300800 */
[----:B------:R-:W-:Y:S04]  /*c64c0*/  STL [R1+0x3428], R19 ;  /* 0x0034281301007387 */ /* 0x000fe80000100800 */
[----:B------:R1:W-:Y:S01]  /*c64d0*/  STL [R1+0x3420], R28 ;  /* 0x0034201c01007387 */ /* 0x0003e20000100800 */
[----:B------:R-:W-:-:S03]  /*c64e0*/  IADD3.X R2, R2, UR6, RZ, P0, !PT ;  /* 0x0000000602027c10 */ /* 0x000fc600087fe4ff */
[----:B-1----:R-:W4:Y:S04]  /*c64f0*/  LDL.LU R28, [R1+0x3424] ;  /* 0x00342400011c7983 */ /* 0x002f280000300800 */
        /* <DEDUP_REMOVED lines=37> */
[----:B------:R1:W-:Y:S01]  /*c6750*/  STL [R1+0x33f8], R29 ;  /* 0x0033f81d01007387 */ /* 0x0003e20000100800 */
[----:B------:R-:W-:-:S03]  /*c6760*/  IADD3.X R28, R28, UR6, RZ, P2, !PT ;  /* 0x000000061c1c7c10 */ /* 0x000fc600097fe4ff */
[----:B-1----:R-:W4:Y:S04]  /*c6770*/  LDL.LU R29, [R1+0x33d4] ;  /* 0x0033d400011d7983 */ /* 0x002f280000300800 */
        /* <DEDUP_REMOVED lines=50> */
[----:B------:R1:W-:Y:S01]  /*c6aa0*/  STL [R1+0x33d4], R29 ;  /* 0x0033d41d01007387 */ /* 0x0003e20000100800 */
[----:B------:R-:W-:-:S03]  /*c6ab0*/  IADD3 R28, P4, R28, UR7, RZ ;  /* 0x000000071c1c7c10 */ /* 0x000fc6000ff9e0ff */
[----:B-1----:R-:W4:Y:S04]  /*c6ac0*/  LDL.LU R29, [R1+0x3378] ;  /* 0x00337800011d7983 */ /* 0x002f280000300800 */
        /* <DEDUP_REMOVED lines=200> */
[----:B0-----:R-:W-:-:S04]  /*c7750*/  IMAD.SHL.U32 R3, R3, 0x80, RZ ;  /* 0x0000008003037824 */ /* 0x001fc800078e00ff */
[----:B------:R-:W-:Y:S01]  /*c7760*/  IMAD.SHL.U32 R3, R3, 0x2, RZ ;  /* 0x0000000203037824 */ /* 0x000fe200078e00ff */
[----:B--2---:R-:W-:-:S05]  /*c7770*/  IADD3.X R25, R25, UR6, RZ, P0, !PT ;  /* 0x0000000619197c10 */ /* 0x004fca00087fe4ff */
[----:B------:R0:W-:Y:S04]  /*c7780*/  STL [R1+0x32c4], R25 ;  /* 0x0032c41901007387 */ /* 0x0001e80000100800 */
[----:B0-----:R-:W2:Y:S01]  /*c7790*/  LDL.LU R25, [R1+0x3268] ;  /* 0x0032680001197983 */ /* 0x001ea20000300800 */
[----:B----4-:R-:W-:Y:S02]  /*c77a0*/  IADD3 R24, P0, R24, UR7, RZ ;  /* 0x0000000718187c10 */ /* 0x010fe4000ff1e0ff */
[----:B------:R-:W-:-:S03]  /*c77b0*/  IADD3.X R13, R13, UR6, RZ, P4, !PT ;  /* 0x000000060d0d7c10 */ /* 0x000fc6000a7fe4ff */
[----:B------:R0:W-:Y:S01]  /*c77c0*/  STL [R1+0x3290], R24 ;  /* 0x0032901801007387 */ /* 0x0001e20000100800 */
[----:B------:R-:W-:-:S03]  /*c77d0*/  IADD3 R5, P4, R5, UR7, RZ ;  /* 0x0000000705057c10 */ /* 0x000fc6000ff9e0ff */
[----:B0-----:R-:W4:Y:S04]  /*c77e0*/  LDL.LU R24, [R1+0x3294] ;  /* 0x0032940001187983 */ /* 0x001f280000300800 */
        /* <DEDUP_REMOVED lines=13> */
[----:B0-----:R-:W4:Y:S01]  /*c78c0*/  LDL.LU R5, [R1+0x3264] ;  /* 0x0032640001057983 */ /* 0x001f220000300800 */
[----:B------:R-:W-:-:S05]  /*c78d0*/  IADD3.X R4, R4, UR6, RZ, P6, !PT ;  /* 0x0000000604047c10 */ /* 0x000fca000b7fe4ff */
[----:B------:R0:W-:Y:S01]  /*c78e0*/  STL [R1+0x32b4], R4 ;  /* 0x0032b40401007387 */ /* 0x0001e20000100800 */
[----:B------:R-:W-:-:S03]  /*c78f0*/  IADD3 R9, P6, R9, R3, RZ ;  /* 0x0000000309097210 */ /* 0x000fc60007fde0ff */
[----:B0-----:R-:W4:Y:S04]  /*c7900*/  LDL.LU R4, [R1+0x3230] ;  /* 0x0032300001047983 */ /* 0x001f280000300800 */
[----:B------:R0:W-:Y:S01]  /*c7910*/  STL [R1+0x3280], R9 ;  /* 0x0032800901007387 */ /* 0x0001e20000100800 */
[----:B------:R-:W-:-:S03]  /*c7920*/  IADD3.X R8, R8, UR6, RZ, P5, !PT ;  /* 0x0000000608087c10 */ /* 0x000fc6000affe4ff */
[----:B0-----:R-:W4:Y:S04]  /*c7930*/  LDL.LU R9, [R1+0x325c] ;  /* 0x00325c0001097983 */ /* 0x001f280000300800 */
        /* <DEDUP_REMOVED lines=9> */
[----:B------:R0:W-:Y:S04]  /*c79d0*/  STL [R1+0x3270], R2 ;  /* 0x0032700201007387 */ /* 0x0001e80000100800 */
[----:B0-----:R-:W4:Y:S01]  /*c79e0*/  LDL.LU R2, [R1+0x324c] ;  /* 0x00324c0001027983 */ /* 0x001f220000300800 */
[----:B---3--:R-:W-:-:S05]  /*c79f0*/  IADD3.X R12, R12, UR6, RZ, P2, !PT ;  /* 0x000000060c0c7c10 */ /* 0x008fca00097fe4ff */
[----:B------:R0:W-:Y:S04]  /*c7a00*/  STL [R1+0x329c], R12 ;  /* 0x00329c0c01007387 */ /* 0x0001e80000100800 */
[----:B0-----:R-:W3:Y:S01]  /*c7a10*/  LDL.LU R12, [R1+0x3218] ;  /* 0x00321800010c7983 */ /* 0x001ee20000300800 */
[----:B--2---:R-:W-:-:S05]  /*c7a20*/  IADD3 R25, P2, R25, R3, RZ ;  /* 0x0000000319197210 */ /* 0x004fca0007f5e0ff */
[----:B------:R0:W-:Y:S04]  /*c7a30*/  STL [R1+0x3268], R25 ;  /* 0x0032681901007387 */ /* 0x0001e80000100800 */
[----:B0-----:R-:W2:Y:S01]  /*c7a40*/  LDL.LU R25, [R1+0x3244] ;  /* 0x0032440001197983 */ /* 0x001ea20000300800 */
[----:B----4-:R-:W-:-:S03]  /*c7a50*/  IADD3.X R24, R24, UR6, RZ, P1, !PT ;  /* 0x0000000618187c10 */ /* 0x010fc60008ffe4ff */
[----:B------:R-:W4:Y:S01]  /*c7a60*/  LDL.LU R13, [R1+0x3210] ;  /* 0x00321000010d7983 */ /* 0x000f220000300800 */
[-C--:B------:R-:W-:Y:S02]  /*c7a70*/  IADD3 R20, P1, R20, R3.reuse, RZ ;  /* 0x0000000314147210 */ /* 0x080fe40007f3e0ff */
[----:B------:R-:W-:Y:S01]  /*c7a80*/  IADD3.X R21, R21, UR6, RZ, P0, !PT ;  /* 0x0000000615157c10 */ /* 0x000fe200087fe4ff */
[----:B------:R0:W-:Y:S01]  /*c7a90*/  STL [R1+0x3294], R24 ;  /* 0x0032941801007387 */ /* 0x0001e20000100800 */
[-C--:B------:R-:W-:Y:S02]  /*c7aa0*/  IADD3 R22, P0, R22, R3.reuse, RZ ;  /* 0x0000000316167210 */ /* 0x080fe40007f1e0ff */
[----:B------:R-:W-:Y:S02]  /*c7ab0*/  IADD3.X R23, R23, UR6, RZ, P4, !PT ;  /* 0x0000000617177c10 */ /* 0x000fe4000a7fe4ff */
[-C--:B------:R-:W-:Y:S01]  /*c7ac0*/  IADD3 R10, P4, R10, R3.reuse, RZ ;  /* 0x000000030a0a7210 */ /* 0x080fe20007f9e0ff */
[--C-:B------:R-:W-:Y:S01]  /*c7ad0*/  IMAD.X R11, R11, 0x1, R0.reuse, P6 ;  /* 0x000000010b0b7824 */ /* 0x100fe200030e0600 */
[----:B------:R-:W-:Y:S01]  /*c7ae0*/  IADD3 R17, P6, R17, R3, RZ ;  /* 0x0000000311117210 */ /* 0x000fe20007fde0ff */
[----:B0-----:R-:W4:Y:S04]  /*c7af0*/  LDL.LU R24, [R1+0x323c] ;  /* 0x00323c0001187983 */ /* 0x001f280000300800 */
[----:B------:R-:W-:Y:S04]  /*c7b00*/  STL [R1+0x3260], R20 ;  /* 0x0032601401007387 */ /* 0x000fe80000100800 */
[----:B------:R-:W-:Y:S04]  /*c7b10*/  STL [R1+0x328c], R21 ;  /* 0x00328c1501007387 */ /* 0x000fe80000100800 */
[----:B------:R-:W-:Y:S01]  /*c7b20*/  STL [R1+0x3258], R22 ;  /* 0x0032581601007387 */ /* 0x000fe20000100800 */
[----:B------:R-:W-:-:S03]  /*c7b30*/  IMAD.X R26, R26, 0x1, R0, P5 ;  /* 0x000000011a1a7824 */ /* 0x000fc600028e0600 */
[----:B------:R-:W-:Y:S01]  /*c7b40*/  STL [R1+0x3284], R23 ;  /* 0x0032841701007387 */ /* 0x000fe20000100800 */
[----:B------:R-:W-:-:S03]  /*c7b50*/  IADD3 R27, P5, R27, R3, RZ ;  /* 0x000000031b1b7210 */ /* 0x000fc60007fbe0ff */
[----:B------:R-:W-:Y:S01]  /*c7b60*/  STL [R1+0x3250], R10 ;  /* 0x0032500a01007387 */ /* 0x000fe20000100800 */
[----:B------:R-:W-:-:S03]  /*c7b70*/  IMAD.X R5, R5, 0x1, R0, P2 ;  /* 0x0000000105057824 */ /* 0x000fc600010e0600 */
[----:B------:R-:W-:Y:S01]  /*c7b80*/  STL [R1+0x327c], R11 ;  /* 0x00327c0b01007387 */ /* 0x000fe20000100800 */
[----:B------:R-:W-:-:S03]  /*c7b90*/  IMAD.X R18, R18, 0x1, R0, P3 ;  /* 0x0000000112127824 */ /* 0x000fc600018e0600 */
[----:B------:R-:W-:Y:S04]  /*c7ba0*/  STL [R1+0x3248], R17 ;  /* 0x0032481101007387 */ /* 0x000fe80000100800 */
[----:B------:R-:W-:Y:S04]  /*c7bb0*/  STL [R1+0x3274], R26 ;  /* 0x0032741a01007387 */ /* 0x000fe80000100800 */
[----:B------:R-:W-:Y:S04]  /*c7bc0*/  STL [R1+0x3240], R27 ;  /* 0x0032401b01007387 */ /* 0x000fe80000100800 */
[----:B------:R0:W-:Y:S01]  /*c7bd0*/  STL [R1+0x3264], R5 ;  /* 0x0032640501007387 */ /* 0x0001e20000100800 */
[----:B------:R-:W-:-:S03]  /*c7be0*/  IADD3 R19, P3, R19, R3, RZ ;  /* 0x0000000313137210 */ /* 0x000fc60007f7e0ff */
[----:B------:R-:W-:Y:S01]  /*c7bf0*/  STL [R1+0x326c], R18 ;  /* 0x00326c1201007387 */ /* 0x000fe20000100800 */
[----:B------:R-:W-:-:S03]  /*c7c00*/  IADD3 R4, P2, R4, R3, RZ ;  /* 0x0000000304047210 */ /* 0x000fc60007f5e0ff */
[----:B0-----:R-:W4:Y:S04]  /*c7c10*/  LDL.LU R5, [R1+0x3208] ;  /* 0x0032080001057983 */ /* 0x001f280000300800 */
[----:B------:R-:W-:Y:S04]  /*c7c20*/  STL [R1+0x3238], R19 ;  /* 0x0032381301007387 */ /* 0x000fe80000100800 */
[----:B------:R0:W-:Y:S01]  /*c7c30*/  STL [R1+0x3230], R4 ;  /* 0x0032300401007387 */ /* 0x0001e20000100800 */
[----:B------:R-:W-:-:S03]  /*c7c40*/  IMAD.X R9, R9, 0x1, R0, P1 ;  /* 0x0000000109097824 */ /* 0x000fc600008e0600 */
[----:B0-----:R-:W4:Y:S04]  /*c7c50*/  LDL.LU R4, [R1+0x3234] ;  /* 0x0032340001047983 */ /* 0x001f280000300800 */
[----:B------:R0:W-:Y:S01]  /*c7c60*/  STL [R1+0x325c], R9 ;  /* 0x00325c0901007387 */ /* 0x0001e20000100800 */
[----:B------:R-:W-:-:S03]  /*c7c70*/  IADD3 R8, P1, R8, R3, RZ ;  /* 0x0000000308087210 */ /* 0x000fc60007f3e0ff */
[----:B0-----:R-:W4:Y:S04]  /*c7c80*/  LDL.LU R9, [R1+0x3200] ;  /* 0x0032000001097983 */ /* 0x001f280000300800 */
        /* <DEDUP_REMOVED lines=9> */
[----:B------:R0:W-:Y:S04]  /*c7d20*/  STL [R1+0x324c], R2 ;  /* 0x00324c0201007387 */ /* 0x0001e80000100800 */
[----:B0-----:R-:W4:Y:S01]  /*c7d30*/  LDL.LU R2, [R1+0x31f0] ;  /* 0x0031f00001027983 */ /* 0x001f220000300800 */
[----:B---3--:R-:W-:-:S05]  /*c7d40*/  IADD3 R12, P4, R12, R3, RZ ;  /* 0x000000030c0c7210 */ /* 0x008fca0007f9e0ff */
[----:B------:R0:W-:Y:S04]  /*c7d50*/  STL [R1+0x3218], R12 ;  /* 0x0032180c01007387 */ /* 0x0001e80000100800 */
[----:B0-----:R-:W3:Y:S01]  /*c7d60*/  LDL.LU R12, [R1+0x321c] ;  /* 0x00321c00010c7983 */ /* 0x001ee20000300800 */
[----:B--2---:R-:W-:Y:S01]  /*c7d70*/  IMAD.X R25, R25, 0x1, R0, P6 ;  /* 0x0000000119197824 */ /* 0x004fe200030e0600 */
[----:B----4-:R-:W-:-:S04]  /*c7d80*/  IADD3 R13, P6, R13, R3, RZ ;  /* 0x000000030d0d7210 */ /* 0x010fc80007fde0ff */
[----:B------:R0:W-:Y:S04]  /*c7d90*/  STL [R1+0x3244], R25 ;  /* 0x0032441901007387 */ /* 0x0001e80000100800 */
[----:B0-----:R-:W2:Y:S01]  /*c7da0*/  LDL.LU R25, [R1+0x31e8] ;  /* 0x0031e80001197983 */ /* 0x001ea20000300800 */
[----:B------:R-:W-:-:S03]  /*c7db0*/  IMAD.X R24, R24, 0x1, R0, P5 ;  /* 0x0000000118187824 */ /* 0x000fc600028e0600 */
        /* <DEDUP_REMOVED lines=14> */
[----:B------:R-:W-:-:S05]  /*c7ea0*/  IADD3 R5, P5, R5, R3, RZ ;  /* 0x0000000305057210 */ /* 0x000fca0007fbe0ff */
        /* <DEDUP_REMOVED lines=18> */
[----:B------:R0:W-:Y:S04]  /*c7fd0*/  STL [R1+0x31f0], R2 ;  /* 0x0031f00201007387 */ /* 0x0001e80000100800 */
[----:B0-----:R-:W4:Y:S01]  /*c7fe0*/  LDL.LU R2, [R1+0x31cc] ;  /* 0x0031cc0001027983 */ /* 0x001f220000300800 */
[----:B---3--:R-:W-:-:S05]  /*c7ff0*/  IMAD.X R12, R12, 0x1, R0, P0 ;  /* 0x000000010c0c7824 */ /* 0x008fca00000e0600 */
[----:B------:R0:W-:Y:S04]  /*c8000*/  STL [R1+0x321c], R12 ;  /* 0x00321c0c01007387 */ /* 0x0001e80000100800 */
[----:B0-----:R-:W3:Y:S04]  /*c8010*/  LDL.LU R12, [R1+0x31b0] ;  /* 0x0031b000010c7983 */ /* 0x001ee80000300800 */
[----:B------:R-:W3:Y:S01]  /*c8020*/  LDL.LU R13, [R1+0x31c4] ;  /* 0x0031c400010d7983 */ /* 0x000ee20000300800 */
[-C--:B--2---:R-:W-:Y:S01]  /*c8030*/  IADD3 R25, P0, R25, R3.reuse, RZ ;  /* 0x0000000319197210 */ /* 0x084fe20007f1e0ff */
[--C-:B----4-:R-:W-:Y:S01]  /*c8040*/  IMAD.X R20, R20, 0x1, R0.reuse, P4 ;  /* 0x0000000114147824 */ /* 0x110fe200020e0600 */
[----:B------:R-:W-:Y:S01]  /*c8050*/  IADD3 R21, P4, R21, R3, RZ ;  /* 0x0000000315157210 */ /* 0x000fe20007f9e0ff */
[----:B------:R-:W-:-:S02]  /*c8060*/  IMAD.X R22, R22, 0x1, R0, P6 ;  /* 0x0000000116167824 */ /* 0x000fc400030e0600 */
[----:B------:R0:W-:Y:S01]  /*c8070*/  STL [R1+0x31e8], R25 ;  /* 0x0031e81901007387 */ /* 0x0001e20000100800 */
[-C--:B------:R-:W-:Y:S01]  /*c8080*/  IADD3 R23, P6, R23, R3.reuse, RZ ;  /* 0x0000000317177210 */ /* 0x080fe20007fde0ff */
[--C-:B------:R-:W-:Y:S01]  /*c8090*/  IMAD.X R10, R10, 0x1, R0.reuse, P5 ;  /* 0x000000010a0a7824 */ /* 0x100fe200028e0600 */
[-C--:B------:R-:W-:Y:S01]  /*c80a0*/  IADD3 R11, P5, R11, R3.reuse, RZ ;  /* 0x000000030b0b7210 */ /* 0x080fe20007fbe0ff */
[--C-:B------:R-:W-:Y:S01]  /*c80b0*/  IMAD.X R17, R17, 0x1, R0.reuse, P3 ;  /* 0x0000000111117824 */ /* 0x100fe200018e0600 */
[----:B------:R-:W-:Y:S01]  /*c80c0*/  IADD3 R26, P3, R26, R3, RZ ;  /* 0x000000031a1a7210 */ /* 0x000fe20007f7e0ff */
[--C-:B------:R-:W-:Y:S01]  /*c80d0*/  IMAD.X R27, R27, 0x1, R0.reuse, P2 ;  /* 0x000000011b1b7824 */ /* 0x100fe200010e0600 */
[----:B0-----:R-:W2:Y:S04]  /*c80e0*/  LDL.LU R25, [R1+0x31a8] ;  /* 0x0031a80001197983 */ /* 0x001ea80000300800 */
[----:B------:R-:W-:Y:S04]  /*c80f0*/  STL [R1+0x3214], R20 ;  /* 0x0032141401007387 */ /* 0x000fe80000100800 */
[----:B------:R-:W-:Y:S04]  /*c8100*/  STL [R1+0x31e0], R21 ;  /* 0x0031e01501007387 */ /* 0x000fe80000100800 */
[----:B------:R-:W-:Y:S04]  /*c8110*/  STL [R1+0x320c], R22 ;  /* 0x00320c1601007387 */ /* 0x000fe80000100800 */
[----:B------:R-:W-:Y:S01]  /*c8120*/  STL [R1+0x31d8], R23 ;  /* 0x0031d81701007387 */ /* 0x000fe20000100800 */
[----:B------:R-:W-:-:S03]  /*c8130*/  IMAD.X R19, R19, 0x1, R0, P1 ;  /* 0x0000000113137824 */ /* 0x000fc600008e0600 */
[----:B------:R-:W-:Y:S01]  /*c8140*/  STL [R1+0x3204], R10 ;  /* 0x0032040a01007387 */ /* 0x000fe20000100800 */
[----:B------:R-:W-:-:S03]  /*c8150*/  IADD3 R24, P1, R24, R3, RZ ;  /* 0x0000000318187210 */ /* 0x000fc60007f3e0ff */
[----:B------:R-:W-:Y:S01]  /*c8160*/  STL [R1+0x31d0], R11 ;  /* 0x0031d00b01007387 */ /* 0x000fe20000100800 */
[----:B------:R-:W-:-:S03]  /*c8170*/  IADD3 R18, P2, R18, R3, RZ ;  /* 0x0000000312127210 */ /* 0x000fc60007f5e0ff */
[----:B------:R-:W-:Y:S04]  /*c8180*/  STL [R1+0x31fc], R17 ;  /* 0x0031fc1101007387 */ /* 0x000fe80000100800 */
[----:B------:R-:W-:Y:S04]  /*c8190*/  STL [R1+0x31c8], R26 ;  /* 0x0031c81a01007387 */ /* 0x000fe80000100800 */
[----:B------:R-:W-:Y:S04]  /*c81a0*/  STL [R1+0x31f4], R27 ;  /* 0x0031f41b01007387 */ /* 0x000fe80000100800 */
[----:B------:R0:W-:Y:S04]  /*c81b0*/  STL [R1+0x3688], R24 ;  /* 0x0036881801007387 */ /* 0x0001e80000100800 */
[----:B------:R-:W-:Y:S04]  /*c81c0*/  STL [R1+0x3690], R18 ;  /* 0x0036901201007387 */ /* 0x000fe80000100800 */
[----:B0-----:R-:W4:Y:S01]  /*c81d0*/  LDL.LU R24, [R1+0x368c] ;  /* 0x00368c0001187983 */ /* 0x001f220000300800 */
[----:B------:R-:W-:-:S03]  /*c81e0*/  IMAD.X R5, R5, 0x1, R0, P0 ;  /* 0x0000000105057824 */ /* 0x000fc600000e0600 */
[----:B------:R-:W-:Y:S04]  /*c81f0*/  STL [R1+0x31ec], R19 ;  /* 0x0031ec1301007387 */ /* 0x000fe80000100800 */
        /* <DEDUP_REMOVED lines=20> */
[----:B---3--:R-:W-:Y:S01]  /*c8340*/  IADD3 R12, P5, R12, R3, RZ ;  /* 0x000000030c0c7210 */ /* 0x008fe20007fbe0ff */
[----:B------:R-:W-:-:S04]  /*c8350*/  IMAD.X R13, R13, 0x1, R0, P3 ;  /* 0x000000010d0d7824 */ /* 0x000fc800018e0600 */
[----:B------:R0:W-:Y:S04]  /*c8360*/  STL [R1+0x31b0], R12 ;  /* 0x0031b00c01007387 */ /* 0x0001e80000100800 */
[----:B0-----:R-:W3:Y:S04]  /*c8370*/  LDL.LU R12, [R1+0x31b4] ;  /* 0x0031b400010c7983 */ /* 0x001ee80000300800 */
[----:B------:R-:W3:Y:S04]  /*c8380*/  LDL.LU R20, [R1+0x3180] ;  /* 0x0031800001147983 */ /* 0x000ee80000300800 */
[----:B------:R-:W3:Y:S04]  /*c8390*/  LDL.LU R21, [R1+0x31ac] ;  /* 0x0031ac0001157983 */ /* 0x000ee80000300800 */
[----:B------:R-:W-:Y:S04]  /*c83a0*/  STL [R1+0x31c4], R13 ;  /* 0x0031c40d01007387 */ /* 0x000fe80000100800 */
[----:B------:R-:W3:Y:S01]  /*c83b0*/  LDL.LU R22, [R1+0x3178] ;  /* 0x0031780001167983 */ /* 0x000ee20000300800 */
[----:B--2---:R-:W-:-:S05]  /*c83c0*/  IADD3 R25, P3, R25, R3, RZ ;  /* 0x0000000319197210 */ /* 0x004fca0007f7e0ff */
        /* <DEDUP_REMOVED lines=9> */
[----:B0-----:R-:W2:Y:S01]  /*c8460*/  LDL.LU R25, [R1+0x3184] ;  /* 0x0031840001197983 */ /* 0x001ea20000300800 */
[----:B----4-:R-:W-:-:S05]  /*c8470*/  IMAD.X R24, R24, 0x1, R0, P2 ;  /* 0x0000000118187824 */ /* 0x010fca00010e0600 */
[----:B------:R0:W-:Y:S04]  /*c8480*/  STL [R1+0x368c], R24 ;  /* 0x00368c1801007387 */ /* 0x0001e80000100800 */
        /* <DEDUP_REMOVED lines=21> */
[----:B0-----:R-:W4:Y:S04]  /*c85e0*/  LDL.LU R2, [R1+0x3164] ;  /* 0x0031640001027983 */ /* 0x001f280000300800 */
[----:B------:R-:W4:Y:S01]  /*c85f0*/  LDL.LU R13, [R1+0x3130] ;  /* 0x00313000010d7983 */ /* 0x000f220000300800 */
[--C-:B---3--:R-:W-:Y:S01]  /*c8600*/  IMAD.X R12, R12, 0x1, R0.reuse, P6 ;  /* 0x000000010c0c7824 */ /* 0x108fe200030e0600 */
[-C--:B------:R-:W-:Y:S01]  /*c8610*/  IADD3 R20, P6, R20, R3.reuse, RZ ;  /* 0x0000000314147210 */ /* 0x080fe20007fde0ff */
[----:B------:R-:W-:Y:S01]  /*c8620*/  IMAD.X R21, R21, 0x1, R0, P5 ;  /* 0x0000000115157824 */ /* 0x000fe200028e0600 */
[----:B------:R-:W-:-:S02]  /*c8630*/  IADD3 R22, P5, R22, R3, RZ ;  /* 0x0000000316167210 */ /* 0x000fc40007fbe0ff */
[----:B------:R0:W-:Y:S04]  /*c8640*/  STL [R1+0x31b4], R12 ;  /* 0x0031b40c01007387 */ /* 0x0001e80000100800 */
[----:B0-----:R-:W3:Y:S04]  /*c8650*/  LDL.LU R12, [R1+0x315c] ;  /* 0x00315c00010c7983 */ /* 0x001ee80000300800 */
[----:B------:R-:W-:Y:S04]  /*c8660*/  STL [R1+0x3180], R20 ;  /* 0x0031801401007387 */ /* 0x000fe80000100800 */
[----:B------:R-:W-:Y:S04]  /*c8670*/  STL [R1+0x31ac], R21 ;  /* 0x0031ac1501007387 */ /* 0x000fe80000100800 */
[----:B------:R-:W-:Y:S01]  /*c8680*/  STL [R1+0x3178], R22 ;  /* 0x0031781601007387 */ /* 0x000fe20000100800 */
[--C-:B--2---:R-:W-:Y:S01]  /*c8690*/  IMAD.X R23, R23, 0x1, R0.reuse, P3 ;  /* 0x0000000117177824 */ /* 0x104fe200018e0600 */
[-C--:B------:R-:W-:Y:S01]  /*c86a0*/  IADD3 R10, P3, R10, R3.reuse, RZ ;  /* 0x000000030a0a7210 */ /* 0x080fe20007f7e0ff */
[--C-:B------:R-:W-:Y:S01]  /*c86b0*/  IMAD.X R11, R11, 0x1, R0.reuse, P2 ;  /* 0x000000010b0b7824 */ /* 0x100fe200010e0600 */
[-C--:B------:R-:W-:Y:S01]  /*c86c0*/  IADD3 R17, P2, R17, R3.reuse, RZ ;  /* 0x0000000311117210 */ /* 0x080fe20007f5e0ff */
[----:B------:R-:W-:Y:S01]  /*c86d0*/  IMAD.X R26, R26, 0x1, R0, P1 ;  /* 0x000000011a1a7824 */ /* 0x000fe200008e0600 */
[----:B------:R-:W-:Y:S01]  /*c86e0*/  STL [R1+0x31a4], R23 ;  /* 0x0031a41701007387 */ /* 0x000fe20000100800 */
[----:B------:R-:W-:-:S03]  /*c86f0*/  IADD3 R27, P1, R27, R3, RZ ;  /* 0x000000031b1b7210 */ /* 0x000fc60007f3e0ff */
[----:B------:R-:W-:Y:S01]  /*c8700*/  STL [R1+0x3170], R10 ;  /* 0x0031700a01007387 */ /* 0x000fe20000100800 */
[----:B------:R-:W-:-:S03]  /*c8710*/  IMAD.X R25, R25, 0x1, R0, P4 ;  /* 0x0000000119197824 */ /* 0x000fc600020e0600 */
[----:B------:R-:W-:Y:S01]  /*c8720*/  STL [R1+0x319c], R11 ;  /* 0x00319c0b01007387 */ /* 0x000fe20000100800 */
[----:B------:R-:W-:-:S03]  /*c8730*/  IMAD.X R18, R18, 0x1, R0, P0 ;  /* 0x0000000112127824 */ /* 0x000fc600000e0600 */
[----:B------:R-:W-:Y:S01]  /*c8740*/  STL [R1+0x3168], R17 ;  /* 0x0031681101007387 */ /* 0x000fe20000100800 */
[----:B------:R-:W-:-:S03]  /*c8750*/  IADD3 R19, P0, R19, R3, RZ ;  /* 0x0000000313137210 */ /* 0x000fc60007f1e0ff */
[----:B------:R-:W-:Y:S04]  /*c8760*/  STL [R1+0x3194], R26 ;  /* 0x0031941a01007387 */ /* 0x000fe80000100800 */
[----:B------:R-:W-:Y:S04]  /*c8770*/  STL [R1+0x3160], R27 ;  /* 0x0031601b01007387 */ /* 0x000fe80000100800 */
[----:B------:R0:W-:Y:S04]  /*c8780*/  STL [R1+0x3184], R25 ;  /* 0x0031841901007387 */ /* 0x0001e80000100800 */
[----:B------:R-:W-:Y:S04]  /*c8790*/  STL [R1+0x318c], R18 ;  /* 0x00318c1201007387 */ /* 0x000fe80000100800 */
[----:B0-----:R-:W2:Y:S04]  /*c87a0*/  LDL.LU R25, [R1+0x3128] ;  /* 0x0031280001197983 */ /* 0x001ea80000300800 */
[----:B------:R-:W-:Y:S01]  /*c87b0*/  STL [R1+0x3158], R19 ;  /* 0x0031581301007387 */ /* 0x000fe20000100800 */
[----:B----4-:R-:W-:-:S05]  /*c87c0*/  IADD3 R24, P4, R24, R3, RZ ;  /* 0x0000000318187210 */ /* 0x010fca0007f9e0ff */
[----:B------:R0:W-:Y:S04]  /*c87d0*/  STL [R1+0x3150], R24 ;  /* 0x0031501801007387 */ /* 0x0001e80000100800 */
[----:B0-----:R-:W4:Y:S01]  /*c87e0*/  LDL.LU R24, [R1+0x3154] ;  /* 0x0031540001187983 */ /* 0x001f220000300800 */
[----:B------:R-:W-:-:S05]  /*c87f0*/  IMAD.X R5, R5, 0x1, R0, P6 ;  /* 0x0000000105057824 */ /* 0x000fca00030e0600 */
        /* <DEDUP_REMOVED lines=20> */
[----:B------:R-:W-:Y:S01]  /*c8940*/  IADD3 R13, P2, R13, R3, RZ ;  /* 0x000000030d0d7210 */ /* 0x000fe20007f5e0ff */
[----:B---3--:R-:W-:-:S02]  /*c8950*/  IMAD.X R12, R12, 0x1, R0, P1 ;  /* 0x000000010c0c7824 */ /* 0x008fc400008e0600 */
[----:B------:R-:W3:Y:S04]  /*c8960*/  LDL.LU R20, [R1+0x3134] ;  /* 0x0031340001147983 */ /* 0x000ee80000300800 */
[----:B------:R-:W3:Y:S04]  /*c8970*/  LDL.LU R21, [R1+0x3100] ;  /* 0x0031000001157983 */ /* 0x000ee80000300800 */
[----:B------:R-:W-:Y:S04]  /*c8980*/  STL [R1+0x3130], R13 ;  /* 0x0031300d01007387 */ /* 0x000fe80000100800 */
[----:B------:R-:W3:Y:S04]  /*c8990*/  LDL.LU R22, [R1+0x312c] ;  /* 0x00312c0001167983 */ /* 0x000ee80000300800 */
        /* <DEDUP_REMOVED lines=10> */
[----:B--2---:R-:W-:-:S05]  /*c8a40*/  IADD3 R25, P1, R25, R3, RZ ;  /* 0x0000000319197210 */ /* 0x004fca0007f3e0ff */
[----:B------:R0:W-:Y:S04]  /*c8a50*/  STL [R1+0x3128], R25 ;  /* 0x0031281901007387 */ /* 0x0001e80000100800 */
[----:B0-----:R-:W2:Y:S01]  /*c8a60*/  LDL.LU R25, [R1+0x3104] ;  /* 0x0031040001197983 */ /* 0x001ea20000300800 */
[----:B----4-:R-:W-:-:S05]  /*c8a70*/  IADD3.X R24, R24, R0, RZ, P0, !PT ;  /* 0x0000000018187210 */ /* 0x010fca00007fe4ff */
        /* <DEDUP_REMOVED lines=21> */
[----:B------:R-:W4:Y:S04]  /*c8bd0*/  LDL.LU R13, [R1+0x30e4] ;  /* 0x0030e400010d7983 */ /* 0x000f280000300800 */
[----:B------:R0:W-:Y:S04]  /*c8be0*/  STL [R1+0x3108], R2 ;  /* 0x0031080201007387 */ /* 0x0001e80000100800 */
[----:B0-----:R-:W4:Y:S01]  /*c8bf0*/  LDL.LU R2, [R1+0x30b0] ;  /* 0x0030b00001027983 */ /* 0x001f220000300800 */
[--C-:B---3--:R-:W-:Y:S01]  /*c8c00*/  IMAD.X R20, R20, 0x1, R0.reuse, P3 ;  /* 0x0000000114147824 */ /* 0x108fe200018e0600 */
        /* <DEDUP_REMOVED lines=9> */
[----:B------:R-:W-:-:S03]  /*c8ca0*/  IADD3 R26, P0, R26, R3, RZ ;  /* 0x000000031a1a7210 */ /* 0x000fc60007f1e0ff */
[----:B------:R-:W-:Y:S01]  /*c8cb0*/  STL [R1+0x30f8], R23 ;  /* 0x0030f81701007387 */ /* 0x000fe20000100800 */
[--C-:B------:R-:W-:Y:S02]  /*c8cc0*/  IMAD.X R27, R27, 0x1, R0.reuse, P4 ;  /* 0x000000011b1b7824 */ /* 0x100fe400020e0600 */
[----:B------:R-:W-:Y:S01]  /*c8cd0*/  IMAD.X R19, R19, 0x1, R0, P6 ;  /* 0x0000000113137824 */ /* 0x000fe200030e0600 */
        /* <DEDUP_REMOVED lines=9> */
[----:B0-----:R-:W3:Y:S04]  /*c8d70*/  LDL.LU R12, [R1+0x30dc] ;  /* 0x0030dc00010c7983 */ /* 0x001ee80000300800 */
[----:B------:R-:W-:Y:S01]  /*c8d80*/  STL [R1+0x310c], R19 ;  /* 0x00310c1301007387 */ /* 0x000fe20000100800 */
[----:B--2---:R-:W-:-:S05]  /*c8d90*/  IMAD.X R25, R25, 0x1, R0, P5 ;  /* 0x0000000119197824 */ /* 0x004fca00028e0600 */
[----:B------:R0:W-:Y:S04]  /*c8da0*/  STL [R1+0x3104], R25 ;  /* 0x0031041901007387 */ /* 0x0001e80000100800 */
[----:B0-----:R-:W2:Y:S01]  /*c8db0*/  LDL.LU R25, [R1+0x30a8] ;  /* 0x0030a80001197983 */ /* 0x001ea20000300800 */
        /* <DEDUP_REMOVED lines=18> */
[----:B0-----:R-:W4:Y:S01]  /*c8ee0*/  LDL.LU R29, [R1+0x3090] ;  /* 0x00309000011d7983 */ /* 0x001f220000300800 */
[----:B------:R-:W-:-:S03]  /*c8ef0*/  IMAD.X R13, R13, 0x1, R0, P0 ;  /* 0x000000010d0d7824 */ /* 0x000fc600000e0600 */
[----:B------:R0:W-:Y:S01]  /*c8f00*/  STL [R1+0x30b8], R28 ;  /* 0x0030b81c01007387 */ /* 0x0001e20000100800 */
[----:B------:R-:W-:-:S03]  /*c8f10*/  IADD3 R2, P0, R2, R3, RZ ;  /* 0x0000000302027210 */ /* 0x000fc60007f1e0ff */
        /* <DEDUP_REMOVED lines=15> */
[----:B---3--:R-:W-:-:S05]  /*c9010*/  IMAD.X R12, R12, 0x1, R0, P4 ;  /* 0x000000010c0c7824 */ /* 0x008fca00020e0600 */
[----:B------:R0:W-:Y:S04]  /*c9020*/  STL [R1+0x30dc], R12 ;  /* 0x0030dc0c01007387 */ /* 0x0001e80000100800 */
[----:B0-----:R-:W3:Y:S01]  /*c9030*/  LDL.LU R12, [R1+0x3058] ;  /* 0x00305800010c7983 */ /* 0x001ee20000300800 */
[----:B--2---:R-:W-:-:S05]  /*c9040*/  IADD3 R25, P4, R25, R3, RZ ;  /* 0x0000000319197210 */ /* 0x004fca0007f9e0ff */
[----:B------:R0:W-:Y:S04]  /*c9050*/  STL [R1+0x30a8], R25 ;  /* 0x0030a81901007387 */ /* 0x0001e80000100800 */
        /* <DEDUP_REMOVED lines=20> */
[----:B------:R-:W4:Y:S04]  /*c91a0*/  LDL.LU R13, [R1+0x3038] ;  /* 0x00303800010d7983 */ /* 0x000f280000300800 */
[----:B------:R0:W-:Y:S01]  /*c91b0*/  STL [R1+0x30bc], R28 ;  /* 0x0030bc1c01007387 */ /* 0x0001e20000100800 */
[-C--:B------:R-:W-:Y:S01]  /*c91c0*/  IADD3 R20, P2, R20, R3.reuse, RZ ;  /* 0x0000000314147210 */ /* 0x080fe20007f5e0ff */
[--C-:B------:R-:W-:Y:S01]  /*c91d0*/  IMAD.X R21, R21, 0x1, R0.reuse, P1 ;  /* 0x0000000115157824 */ /* 0x100fe200008e0600 */
[-C--:B------:R-:W-:Y:S01]  /*c91e0*/  IADD3 R22, P1, R22, R3.reuse, RZ ;  /* 0x0000000316167210 */ /* 0x080fe20007f3e0ff */
[--C-:B------:R-:W-:Y:S01]  /*c91f0*/  IMAD.X R23, R23, 0x1, R0.reuse, P0 ;  /* 0x0000000117177824 */ /* 0x100fe200000e0600 */
[-C--:B------:R-:W-:Y:S01]  /*c9200*/  IADD3 R10, P0, R10, R3.reuse, RZ ;  /* 0x000000030a0a7210 */ /* 0x080fe20007f1e0ff */
[----:B------:R-:W-:Y:S01]  /*c9210*/  IMAD.X R11, R11, 0x1, R0, P4 ;  /* 0x000000010b0b7824 */ /* 0x000fe200020e0600 */
[----:B0-----:R-:W4:Y:S04]  /*c9220*/  LDL.LU R28, [R1+0x3064] ;  /* 0x00306400011c7983 */ /* 0x001f280000300800 */
[----:B------:R-:W-:Y:S04]  /*c9230*/  STL [R1+0x3088], R20 ;  /* 0x0030881401007387 */ /* 0x000fe80000100800 */
[----:B------:R-:W-:Y:S01]  /*c9240*/  STL [R1+0x30b4], R21 ;  /* 0x0030b41501007387 */ /* 0x000fe20000100800 */
[----:B------:R-:W-:-:S03]  /*c9250*/  IADD3 R17, P4, R17, R3, RZ ;  /* 0x0000000311117210 */ /* 0x000fc60007f9e0ff */
        /* <DEDUP_REMOVED lines=11> */
[----:B------:R0:W-:Y:S04]  /*c9310*/  STL [R1+0x308c], R2 ;  /* 0x00308c0201007387 */ /* 0x0001e80000100800 */
[----:B------:R-:W-:Y:S04]  /*c9320*/  STL [R1+0x3094], R18 ;  /* 0x0030941201007387 */ /* 0x000fe80000100800 */
[----:B0-----:R-:W4:Y:S01]  /*c9330*/  LDL.LU R2, [R1+0x3030] ;  /* 0x0030300001027983 */ /* 0x001f220000300800 */
[----:B------:R-:W-:-:S02]  /*c9340*/  IADD3 R19, P5, R19, R3, RZ ;  /* 0x0000000313137210 */ /* 0x000fc40007fbe0ff */
[----:B---3--:R-:W-:-:S03]  /*c9350*/  IADD3 R12, P3, R12, R3, RZ ;  /* 0x000000030c0c7210 */ /* 0x008fc60007f7e0ff */
[----:B------:R-:W-:Y:S04]  /*c9360*/  STL [R1+0x3060], R19 ;  /* 0x0030601301007387 */ /* 0x000fe80000100800 */
[----:B------:R0:W-:Y:S04]  /*c9370*/  STL [R1+0x3058], R12 ;  /* 0x0030580c01007387 */ /* 0x0001e80000100800 */
[----:B0-----:R-:W3:Y:S01]  /*c9380*/  LDL.LU R12, [R1+0x305c] ;  /* 0x00305c00010c7983 */ /* 0x001ee20000300800 */
        /* <DEDUP_REMOVED lines=18> */
[----:B0-----:R-:W4:Y:S01]  /*c94b0*/  LDL.LU R8, [R1+0x3044] ;  /* 0x0030440001087983 */ /* 0x001f220000300800 */
[----:B------:R-:W-:-:S03]  /*c94c0*/  IADD3 R13, P4, R13, R3, RZ ;  /* 0x000000030d0d7210 */ /* 0x000fc60007f9e0ff */
[----:B------:R0:W-:Y:S01]  /*c94d0*/  STL [R1+0x306c], R29 ;  /* 0x00306c1d01007387 */ /* 0x0001e20000100800 */
[----:B------:R-:W-:-:S03]  /*c94e0*/  IMAD.X R28, R28, 0x1, R0, P6 ;  /* 0x000000011c1c7824 */ /* 0x000fc600030e0600 */
        /* <DEDUP_REMOVED lines=16> */
[----:B------:R0:W-:Y:S04]  /*c95f0*/  STL [R1+0x3030], R2 ;  /* 0x0030300201007387 */ /* 0x0001e80000100800 */
        /* <DEDUP_REMOVED lines=24> */
[----:B------:R0:W-:Y:S01]  /*c9780*/  STL [R1+0x3010], R29 ;  /* 0x0030101d01007387 */ /* 0x0001e20000100800 */
[--C-:B------:R-:W-:Y:S01]  /*c9790*/  IMAD.X R20, R20, 0x1, R0.reuse, P0 ;  /* 0x0000000114147824 */ /* 0x100fe200000e0600 */
[-C--:B------:R-:W-:Y:S01]  /*c97a0*/  IADD3 R21, P0, R21, R3.reuse, RZ ;  /* 0x0000000315157210 */ /* 0x080fe20007f1e0ff */
[--C-:B------:R-:W-:Y:S01]  /*c97b0*/  IMAD.X R22, R22, 0x1, R0.reuse, P4 ;  /* 0x0000000116167824 */ /* 0x100fe200020e0600 */
[-C--:B------:R-:W-:Y:S01]  /*c97c0*/  IADD3 R23, P4, R23, R3.reuse, RZ ;  /* 0x0000000317177210 */ /* 0x080fe20007f9e0ff */
[--C-:B------:R-:W-:Y:S01]  /*c97d0*/  IMAD.X R10, R10, 0x1, R0.reuse, P6 ;  /* 0x000000010a0a7824 */ /* 0x100fe200030e0600 */
[----:B------:R-:W-:Y:S01]  /*c97e0*/  IADD3 R11, P6, R11, R3, RZ ;  /* 0x000000030b0b7210 */ /* 0x000fe20007fde0ff */
[----:B0-----:R-:W4:Y:S04]  /*c97f0*/  LDL.LU R29, [R1+0x2fb8] ;  /* 0x002fb800011d7983 */ /* 0x001f280000300800 */
[----:B------:R-:W-:Y:S04]  /*c9800*/  STL [R1+0x303c], R20 ;  /* 0x00303c1401007387 */ /* 0x000fe80000100800 */
        /* <DEDUP_REMOVED lines=15> */
[----:B------:R-:W-:Y:S01]  /*c9900*/  STL [R1+0x2fe8], R18 ;  /* 0x002fe81201007387 */ /* 0x000fe20000100800 */
[----:B------:R-:W-:-:S03]  /*c9910*/  IMAD.X R2, R2, 0x1, R0, P1 ;  /* 0x0000000102027824 */ /* 0x000fc600008e0600 */
[----:B0-----:R-:W4:Y:S04]  /*c9920*/  LDL.LU R28, [R1+0x2fe4] ;  /* 0x002fe400011c7983 */ /* 0x001f280000300800 */
[----:B------:R-:W-:Y:S04]  /*c9930*/  STL [R1+0x3014], R19 ;  /* 0x0030141301007387 */ /* 0x000fe80000100800 */
[----:B------:R0:W-:Y:S04]  /*c9940*/  STL [R1+0x300c], R2 ;  /* 0x00300c0201007387 */ /* 0x0001e80000100800 */
[----:B0-----:R-:W4:Y:S01]  /*c9950*/  LDL.LU R2, [R1+0x2fb0] ;  /* 0x002fb00001027983 */ /* 0x001f220000300800 */
[----:B---3--:R-:W-:-:S05]  /*c9960*/  IADD3 R12, P1, R12, R3, RZ ;  /* 0x000000030c0c7210 */ /* 0x008fca0007f3e0ff */
        /* <DEDUP_REMOVED lines=36> */
[----:B------:R-:W-:-:S05]  /*c9bb0*/  IMAD.X R28, R28, 0x1, R0, P3 ;  /* 0x000000011c1c7824 */ /* 0x000fca00018e0600 */
[----:B------:R0:W-:Y:S01]  /*c9bc0*/  STL [R1+0x2fe4], R28 ;  /* 0x002fe41c01007387 */ /* 0x0001e20000100800 */
[----:B------:R-:W-:-:S03]  /*c9bd0*/  IADD3 R2, P3, R2, R3, RZ ;  /* 0x0000000302027210 */ /* 0x000fc60007f7e0ff */
[----:B0-----:R-:W4:Y:S04]  /*c9be0*/  LDL.LU R28, [R1+0x2f60] ;  /* 0x002f6000011c7983 */ /* 0x001f280000300800 */
[----:B------:R0:W-:Y:S04]  /*c9bf0*/  STL [R1+0x2fb0], R2 ;  /* 0x002fb00201007387 */ /* 0x0001e80000100800 */
[----:B0-----:R-:W4:Y:S01]  /*c9c00*/  LDL.LU R2, [R1+0x2f8c] ;  /* 0x002f8c0001027983 */ /* 0x001f220000300800 */
[----:B---3--:R-:W-:-:S05]  /*c9c10*/  IADD3.X R12, R12, R0, RZ, P2, !PT ;  /* 0x000000000c0c7210 */ /* 0x008fca00017fe4ff */
        /* <DEDUP_REMOVED lines=204> */
[----:B------:R-:W4:Y:S01]  /*ca8e0*/  LDL.LU R13, [R1+0x2e48] ;  /* 0x002e4800010d7983 */ /* 0x000f220000300800 */
[-C--:B------:R-:W-:Y:S01]  /*ca8f0*/  IADD3 R20, P3, R20, R3.reuse, RZ ;  /* 0x0000000314147210 */ /* 0x080fe20007f7e0ff */
[--C-:B------:R-:W-:Y:S02]  /*ca900*/  IMAD.X R21, R21, 0x1, R0.reuse, P2 ;  /* 0x0000000115157824 */ /* 0x100fe400010e0600 */
[----:B------:R0:W-:Y:S01]  /*ca910*/  STL [R1+0x2ecc], R4 ;  /* 0x002ecc0401007387 */ /* 0x0001e20000100800 */
[-C--:B------:R-:W-:Y:S01]  /*ca920*/  IADD3 R22, P2, R22, R3.reuse, RZ ;  /* 0x0000000316167210 */ /* 0x080fe20007f5e0ff */
[--C-:B------:R-:W-:Y:S01]  /*ca930*/  IMAD.X R23, R23, 0x1, R0.reuse, P1 ;  /* 0x0000000117177824 */ /* 0x100fe200008e0600 */
        /* <DEDUP_REMOVED lines=43> */
[----:B------:R-:W-:Y:S01]  /*cabf0*/  IMAD.X R5, R5, 0x1, R0, P0 ;  /* 0x0000000105057824 */ /* 0x000fe200000e0600 */
[----:B------:R-:W-:-:S04]  /*cac00*/  IADD3 R13, P0, R13, R3, RZ ;  /* 0x000000030d0d7210 */ /* 0x000fc80007f1e0ff */
        /* <DEDUP_REMOVED lines=25> */
[----:B------:R-:W-:-:S03]  /*cada0*/  IADD3.X R28, R28, R0, RZ, P5, !PT ;  /* 0x000000001c1c7210 */ /* 0x000fc60002ffe4ff */
        /* <DEDUP_REMOVED lines=15> */
[----:B------:R-:W-:-:S03]  /*caea0*/  IADD3 R5, P2, R5, R3, RZ ;  /* 0x0000000305057210 */ /* 0x000fc60007f5e0ff */
[----:B------:R-:W4:Y:S01]  /*caeb0*/  LDL.LU R13, [R1+0x2dfc] ;  /* 0x002dfc00010d7983 */ /* 0x000f220000300800 */
[--C-:B------:R-:W-:Y:S01]  /*caec0*/  IMAD.X R20, R20, 0x1, R0.reuse, P1 ;  /* 0x0000000114147824 */ /* 0x100fe200008e0600 */
[-C--:B------:R-:W-:Y:S02]  /*caed0*/  IADD3 R21, P1, R21, R3.reuse, RZ ;  /* 0x0000000315157210 */ /* 0x080fe40007f3e0ff */
[----:B------:R0:W-:Y:S01]  /*caee0*/  STL [R1+0x2e20], R5 ;  /* 0x002e200501007387 */ /* 0x0001e20000100800 */
[--C-:B------:R-:W-:Y:S01]  /*caef0*/  IMAD.X R22, R22, 0x1, R0.reuse, P0 ;  /* 0x0000000116167824 */ /* 0x100fe200000e0600 */
[-C--:B------:R-:W-:Y:S01]  /*caf00*/  IADD3 R23, P0, R23, R3.reuse, RZ ;  /* 0x0000000317177210 */ /* 0x080fe20007f1e0ff */
[--C-:B------:R-:W-:Y:S01]  /*caf10*/  IMAD.X R10, R10, 0x1, R0.reuse, P4 ;  /* 0x000000010a0a7824 */ /* 0x100fe200020e0600 */
[-C--:B------:R-:W-:Y:S01]  /*caf20*/  IADD3 R11, P4, R11, R3.reuse, RZ ;  /* 0x000000030b0b7210 */ /* 0x080fe20007f9e0ff */
[----:B------:R-:W-:Y:S01]  /*caf30*/  IMAD.X R17, R17, 0x1, R0, P6 ;  /* 0x0000000111117824 */ /* 0x000fe200030e0600 */
[----:B0-----:R-:W4:Y:S04]  /*caf40*/  LDL.LU R5, [R1+0x2dc8] ;  /* 0x002dc80001057983 */ /* 0x001f280000300800 */
[----:B------:R-:W-:Y:S04]  /*caf50*/  STL [R1+0x2e4c], R20 ;  /* 0x002e4c1401007387 */ /* 0x000fe80000100800 */
[----:B------:R-:W-:Y:S04]  /*caf60*/  STL [R1+0x2e18], R21 ;  /* 0x002e181501007387 */ /* 0x000fe80000100800 */
        /* <DEDUP_REMOVED lines=37> */
[----:B----4-:R-:W-:Y:S01]  /*cb1c0*/  IADD3 R24, P4, R24, R3, RZ ;  /* 0x0000000318187210 */ /* 0x010fe20007f9e0ff */
[----:B------:R-:W-:-:S04]  /*cb1d0*/  IMAD.X R13, R13, 0x1, R0, P6 ;  /* 0x000000010d0d7824 */ /* 0x000fc800030e0600 */
[----:B------:R0:W-:Y:S04]  /*cb1e0*/  STL [R1+0x2dd0], R24 ;  /* 0x002dd01801007387 */ /* 0x0001e80000100800 */
[----:B0-----:R-:W4:Y:S01]  /*cb1f0*/  LDL.LU R24, [R1+0x2dd4] ;  /* 0x002dd40001187983 */ /* 0x001f220000300800 */
[----:B------:R-:W-:-:S03]  /*cb200*/  IADD3 R5, P6, R5, R3, RZ ;  /* 0x0000000305057210 */ /* 0x000fc60007fde0ff */
        /* <DEDUP_REMOVED lines=37> */
[----:B0-----:R-:W2:Y:S04]  /*cb460*/  LDL.LU R25, [R1+0x2d84] ;  /* 0x002d840001197983 */ /* 0x001ea80000300800 */
[----:B------:R-:W2:Y:S01]  /*cb470*/  LDL.LU R13, [R1+0x2d50] ;  /* 0x002d5000010d7983 */ /* 0x000ea20000300800 */
[--C-:B----4-:R-:W-:Y:S01]  /*cb480*/  IMAD.X R24, R24, 0x1, R0.reuse, P0 ;  /* 0x0000000118187824 */ /* 0x110fe200000e0600 */
[-C--:B------:R-:W-:Y:S01]  /*cb490*/  IADD3 R20, P0, R20, R3.reuse, RZ ;  /* 0x0000000314147210 */ /* 0x080fe20007f1e0ff */
[----:B------:R-:W-:Y:S01]  /*cb4a0*/  IMAD.X R21, R21, 0x1, R0, P4 ;  /* 0x0000000115157824 */ /* 0x000fe200020e0600 */
[----:B------:R-:W-:-:S02]  /*cb4b0*/  IADD3 R22, P4, R22, R3, RZ ;  /* 0x0000000316167210 */ /* 0x000fc40007f9e0ff */
        /* <DEDUP_REMOVED lines=10> */
[----:B------:R-:W-:Y:S04]  /*cb560*/  STL [R1+0x2d98], R22 ;  /* 0x002d981601007387 */ /* 0x000fe80000100800 */
[----:B------:R-:W-:Y:S04]  /*cb570*/  STL [R1+0x2dc4], R23 ;  /* 0x002dc41701007387 */ /* 0x000fe80000100800 */
        /* <DEDUP_REMOVED lines=9> */
[----:B------:R-:W-:Y:S04]  /*cb610*/  STL [R1+0x2dac], R18 ;  /* 0x002dac1201007387 */ /* 0x000fe80000100800 */
[----:B0-----:R-:W4:Y:S01]  /*cb620*/  LDL.LU R5, [R1+0x2d48] ;  /* 0x002d480001057983 */ /* 0x001f220000300800 */
[----:B------:R-:W-:-:S03]  /*cb630*/  IADD3 R4, P1, R4, R3, RZ ;  /* 0x0000000304047210 */ /* 0x000fc60007f3e0ff */
[----:B------:R-:W-:Y:S04]  /*cb640*/  STL [R1+0x2d78], R19 ;  /* 0x002d781301007387 */ /* 0x000fe80000100800 */
[----:B------:R0:W-:Y:S01]  /*cb650*/  STL [R1+0x2d70], R4 ;  /* 0x002d700401007387 */ /* 0x0001e20000100800 */
[----:B------:R-:W-:-:S03]  /*cb660*/  IMAD.X R9, R9, 0x1, R0, P0 ;  /* 0x0000000109097824 */ /* 0x000fc600000e0600 */
[----:B0-----:R-:W4:Y:S04]  /*cb670*/  LDL.LU R4, [R1+0x2d74] ;  /* 0x002d740001047983 */ /* 0x001f280000300800 */
        /* <DEDUP_REMOVED lines=18> */
[----:B------:R-:W-:-:S04]  /*cb7a0*/  IADD3 R13, P5, R13, R3, RZ ;  /* 0x000000030d0d7210 */ /* 0x000fc80007fbe0ff */
[----:B------:R0:W-:Y:S04]  /*cb7b0*/  STL [R1+0x2d84], R25 ;  /* 0x002d841901007387 */ /* 0x0001e80000100800 */
[----:B0-----:R-:W2:Y:S04]  /*cb7c0*/  LDL.LU R25, [R1+0x2d28] ;  /* 0x002d280001197983 */ /* 0x001ea80000300800 */
[----:B------:R-:W2:Y:S04]  /*cb7d0*/  LDL.LU R20, [R1+0x2d54] ;  /* 0x002d540001147983 */ /* 0x000ea80000300800 */
[----:B------:R-:W2:Y:S04]  /*cb7e0*/  LDL.LU R21, [R1+0x2d20] ;  /* 0x002d200001157983 */ /* 0x000ea80000300800 */
[----:B------:R-:W-:Y:S04]  /*cb7f0*/  STL [R1+0x2d50], R13 ;  /* 0x002d500d01007387 */ /* 0x000fe80000100800 */
[----:B------:R-:W2:Y:S01]  /*cb800*/  LDL.LU R22, [R1+0x2d4c] ;  /* 0x002d4c0001167983 */ /* 0x000ea20000300800 */
[----:B----4-:R-:W-:-:S05]  /*cb810*/  IMAD.X R24, R24, 0x1, R0, P3 ;  /* 0x0000000118187824 */ /* 0x010fca00018e0600 */
        /* <DEDUP_REMOVED lines=36> */
[--C-:B------:R-:W-:Y:S01]  /*cba60*/  IMAD.X R20, R20, 0x1, R0.reuse, P6 ;  /* 0x0000000114147824 */ /* 0x100fe200030e0600 */
[----:B------:R-:W-:Y:S01]  /*cba70*/  IADD3 R21, P6, R21, R3, RZ ;  /* 0x0000000315157210 */ /* 0x000fe20007fde0ff */
[----:B------:R-:W-:-:S02]  /*cba80*/  IMAD.X R22, R22, 0x1, R0, P5 ;  /* 0x0000000116167824 */ /* 0x000fc400028e0600 */
[----:B------:R0:W-:Y:S01]  /*cba90*/  STL [R1+0x2d28], R25 ;  /* 0x002d281901007387 */ /* 0x0001e20000100800 */
[----:B----4-:R-:W-:-:S03]  /*cbaa0*/  IADD3 R23, P5, R23, R3, RZ ;  /* 0x0000000317177210 */ /* 0x010fc60007fbe0ff */
[----:B0-----:R-:W2:Y:S01]  /*cbab0*/  LDL.LU R25, [R1+0x2cd0] ;  /* 0x002cd00001197983 */ /* 0x001ea20000300800 */
[----:B------:R-:W-:-:S03]  /*cbac0*/  IMAD.X R10, R10, 0x1, R0, P3 ;  /* 0x000000010a0a7824 */ /* 0x000fc600018e0600 */
        /* <DEDUP_REMOVED lines=21> */
[----:B------:R0:W-:Y:S04]  /*cbc20*/  STL [R1+0x2d24], R5 ;  /* 0x002d240501007387 */ /* 0x0001e80000100800 */
[----:B0-----:R-:W4:Y:S01]  /*cbc30*/  LDL.LU R5, [R1+0x2cc8] ;  /* 0x002cc80001057983 */ /* 0x001f220000300800 */
[----:B------:R-:W-:-:S05]  /*cbc40*/  IADD3 R4, P4, R4, R3, RZ ;  /* 0x0000000304047210 */ /* 0x000fca0007f9e0ff */
        /* <DEDUP_REMOVED lines=48> */
[----:B------:R-:W-:-:S05]  /*cbf50*/  IADD3.X R8, R8, R0, RZ, P4, !PT ;  /* 0x0000000008087210 */ /* 0x000fca00027fe4ff */
        /* <DEDUP_REMOVED lines=11> */
[--C-:B---3--:R-:W-:Y:S01]  /*cc010*/  IMAD.X R12, R12, 0x1, R0.reuse, P5 ;  /* 0x000000010c0c7824 */ /* 0x108fe200028e0600 */
[-C--:B------:R-:W-:Y:S01]  /*cc020*/  IADD3 R20, P5, R20, R3.reuse, RZ ;  /* 0x0000000314147210 */ /* 0x080fe20007fbe0ff */
[----:B------:R-:W-:Y:S01]  /*cc030*/  IMAD.X R21, R21, 0x1, R0, P3 ;  /* 0x0000000115157824 */ /* 0x000fe200018e0600 */
[----:B------:R-:W3:Y:S01]  /*cc040*/  LDL.LU R13, [R1+0x2c58] ;  /* 0x002c5800010d7983 */ /* 0x000ee20000300800 */
[----:B------:R-:W-:-:S03]  /*cc050*/  IADD3 R22, P3, R22, R3, RZ ;  /* 0x0000000316167210 */ /* 0x000fc60007f7e0ff */
        /* <DEDUP_REMOVED lines=49> */
[----:B------:R-:W-:-:S02]  /*cc370*/  IMAD.X R12, R12, 0x1, R0, P0 ;  /* 0x000000010c0c7824 */ /* 0x000fc400000e0600 */
        /* <DEDUP_REMOVED lines=215> */
[----:B------:R-:W-:-:S05]  /*cd0f0*/  IADD3.X R4, R4, R0, RZ, P1, !PT ;  /* 0x0000000004047210 */ /* 0x000fca0000ffe4ff */
        /* <DEDUP_REMOVED lines=58> */
[----:B------:R-:W-:Y:S01]  /*cd4a0*/  IADD3 R8, P5, R8, R3, RZ ;  /* 0x0000000308087210 */ /* 0x000fe20007fbe0ff */
[----:B------:R-:W-:-:S04]  /*cd4b0*/  IMAD.X R13, R13, 0x1, R0, P3 ;  /* 0x000000010d0d7824 */ /* 0x000fc800018e0600 */
        /* <DEDUP_REMOVED lines=40> */
[----:B0-----:R-:W4:Y:S04]  /*cd740*/  LDL.LU R9, [R1+0x2a9c] ;  /* 0x002a9c0001097983 */ /* 0x001f280000300800 */
[----:B------:R-:W4:Y:S01]  /*cd750*/  LDL.LU R13, [R1+0x2a68] ;  /* 0x002a6800010d7983 */ /* 0x000f220000300800 */
[--C-:B------:R-:W-:Y:S01]  /*cd760*/  IMAD.X R8, R8, 0x1, R0.reuse, P6 ;  /* 0x0000000108087824 */ /* 0x100fe200030e0600 */
[----:B------:R-:W-:Y:S01]  /*cd770*/  IADD3 R20, P6, R20, R3, RZ ;  /* 0x0000000314147210 */ /* 0x000fe20007fde0ff */
[----:B------:R-:W-:-:S03]  /*cd780*/  IMAD.X R21, R21, 0x1, R0, P5 ;  /* 0x0000000115157824 */ /* 0x000fc600028e0600 */
        /* <DEDUP_REMOVED lines=46> */
[----:B0-----:R-:W4:Y:S01]  /*cda70*/  LDL.LU R4, [R1+0x2a74] ;  /* 0x002a740001047983 */ /* 0x001f220000300800 */
[----:B------:R-:W-:-:S03]  /*cda80*/  IADD3 R13, P2, R13, R3, RZ ;  /* 0x000000030d0d7210 */ /* 0x000fc60007f5e0ff */
[----:B------:R0:W-:Y:S04]  /*cda90*/  STL [R1+0x2a9c], R9 ;  /* 0x002a9c0901007387 */ /* 0x0001e80000100800 */
[----:B0-----:R-:W4:Y:S01]  /*cdaa0*/  LDL.LU R9, [R1+0x2a40] ;  /* 0x002a400001097983 */ /* 0x001f220000300800 */
        /* <DEDUP_REMOVED lines=184> */
[----:B------:R0:W-:Y:S04]  /*ce630*/  STL [R1+0x29a4], R5 ;  /* 0x0029a40501007387 */ /* 0x0001e80000100800 */
[----:B0-----:R-:W4:Y:S04]  /*ce640*/  LDL.LU R5, [R1+0x2948] ;  /* 0x0029480001057983 */ /* 0x001f280000300800 */
[----:B------:R-:W4:Y:S01]  /*ce650*/  LDL.LU R20, [R1+0x2974] ;  /* 0x0029740001147983 */ /* 0x000f220000300800 */
[----:B------:R-:W-:-:S03]  /*ce660*/  IMAD.X R4, R4, 0x1, R0, P6 ;  /* 0x0000000104047824 */ /* 0x000fc600030e0600 */
        /* <DEDUP_REMOVED lines=36> */
[----:B0-----:R-:W4:Y:S04]  /*ce8b0*/  LDL.LU R24, [R1+0x28f8] ;  /* 0x0028f80001187983 */ /* 0x001f280000300800 */
[----:B------:R-:W4:Y:S01]  /*ce8c0*/  LDL.LU R13, [R1+0x2924] ;  /* 0x00292400010d7983 */ /* 0x000f220000300800 */
[-C--:B------:R-:W-:Y:S01]  /*ce8d0*/  IADD3 R5, P1, R5, R3.reuse, RZ ;  /* 0x0000000305057210 */ /* 0x080fe20007f3e0ff */
[--C-:B------:R-:W-:Y:S01]  /*ce8e0*/  IMAD.X R20, R20, 0x1, R0.reuse, P0 ;  /* 0x0000000114147824 */ /* 0x100fe200000e0600 */
        /* <DEDUP_REMOVED lines=9> */
[----:B0-----:R-:W4:Y:S04]  /*ce980*/  LDL.LU R5, [R1+0x28f0] ;  /* 0x0028f00001057983 */ /* 0x001f280000300800 */
        /* <DEDUP_REMOVED lines=40> */
[----:B0-----:R-:W4:Y:S04]  /*cec10*/  LDL.LU R24, [R1+0x28fc] ;  /* 0x0028fc0001187983 */ /* 0x001f280000300800 */
[----:B------:R-:W4:Y:S04]  /*cec20*/  LDL.LU R20, [R1+0x28c8] ;  /* 0x0028c80001147983 */ /* 0x000f280000300800 */
[----:B------:R-:W4:Y:S01]  /*cec30*/  LDL.LU R21, [R1+0x28f4] ;  /* 0x0028f40001157983 */ /* 0x000f220000300800 */
[----:B------:R-:W-:-:S03]  /*cec40*/  IADD3 R5, P5, R5, R3, RZ ;  /* 0x0000000305057210 */ /* 0x000fc60007fbe0ff */
        /* <DEDUP_REMOVED lines=50> */
[----:B------:R-:W-:Y:S04]  /*cef70*/  STL [R1+0x28c0], R22 ;  /* 0x0028c01601007387 */ /* 0x000fe80000100800 */
        /* <DEDUP_REMOVED lines=12> */
[----:B0-----:R-:W4:Y:S01]  /*cf040*/  LDL.LU R5, [R1+0x2870] ;  /* 0x0028700001057983 */ /* 0x001f220000300800 */
[----:B------:R-:W-:-:S03]  /*cf050*/  IADD3 R4, P0, R4, R3, RZ ;  /* 0x0000000304047210 */ /* 0x000fc60007f1e0ff */
[----:B------:R-:W-:Y:S04]  /*cf060*/  STL [R1+0x28a0], R19 ;  /* 0x0028a01301007387 */ /* 0x000fe80000100800 */
        /* <DEDUP_REMOVED lines=62> */
[----:B0-----:R-:W3:Y:S04]  /*cf450*/  LDL.LU R12, [R1+0x2800] ;  /* 0x00280000010c7983 */ /* 0x001ee80000300800 */
[----:B------:R-:W3:Y:S01]  /*cf460*/  LDL.LU R13, [R1+0x282c] ;  /* 0x00282c00010d7983 */ /* 0x000ee20000300800 */
[-C--:B--2---:R-:W-:Y:S01]  /*cf470*/  IADD3 R25, P6, R25, R3.reuse, RZ ;  /* 0x0000000319197210 */ /* 0x084fe20007fde0ff */
[--C-:B------:R-:W-:Y:S01]  /*cf480*/  IMAD.X R20, R20, 0x1, R0.reuse, P5 ;  /* 0x0000000114147824 */ /* 0x100fe200028e0600 */
[----:B------:R-:W-:Y:S01]  /*cf490*/  IADD3 R21, P5, R21, R3, RZ ;  /* 0x0000000315157210 */ /* 0x000fe20007fbe0ff */
[----:B------:R-:W-:-:S02]  /*cf4a0*/  IMAD.X R22, R22, 0x1, R0, P3 ;  /* 0x0000000116167824 */ /* 0x000fc400018e0600 */
[----:B------:R0:W-:Y:S04]  /*cf4b0*/  STL [R1+0x2850], R25 ;  /* 0x0028501901007387 */ /* 0x0001e80000100800 */
[----:B0-----:R-:W2:Y:S04]  /*cf4c0*/  LDL.LU R25, [R1+0x27f8] ;  /* 0x0027f80001197983 */ /* 0x001ea80000300800 */
[----:B------:R-:W-:Y:S01]  /*cf4d0*/  STL [R1+0x287c], R20 ;  /* 0x00287c1401007387 */ /* 0x000fe20000100800 */
[-C--:B----4-:R-:W-:Y:S01]  /*cf4e0*/  IADD3 R23, P3, R23, R3.reuse, RZ ;  /* 0x0000000317177210 */ /* 0x090fe20007f7e0ff */
[--C-:B------:R-:W-:Y:S01]  /*cf4f0*/  IMAD.X R10, R10, 0x1, R0.reuse, P2 ;  /* 0x000000010a0a7824 */ /* 0x100fe200010e0600 */
[----:B------:R-:W-:Y:S01]  /*cf500*/  IADD3 R11, P2, R11, R3, RZ ;  /* 0x000000030b0b7210 */ /* 0x000fe20007f5e0ff */
        /* <DEDUP_REMOVED lines=16> */
[----:B0-----:R-:W4:Y:S04]  /*cf610*/  LDL.LU R24, [R1+0x2824] ;  /* 0x0028240001187983 */ /* 0x001f280000300800 */
[----:B------:R-:W-:Y:S01]  /*cf620*/  STL [R1+0x2854], R19 ;  /* 0x0028541301007387 */ /* 0x000fe20000100800 */
[----:B------:R-:W-:-:S05]  /*cf630*/  IMAD.X R5, R5, 0x1, R0, P6 ;  /* 0x0000000105057824 */ /* 0x000fca00030e0600 */
[----:B------:R0:W-:Y:S04]  /*cf640*/  STL [R1+0x284c], R5 ;  /* 0x00284c0501007387 */ /* 0x0001e80000100800 */
        /* <DEDUP_REMOVED lines=248> */
[----:B------:R-:W-:-:S03]  /*d05d0*/  IADD3.X R28, R28, R0, RZ, P0, !PT ;  /* 0x000000001c1c7210 */ /* 0x000fc600007fe4ff */
        /* <DEDUP_REMOVED lines=185> */
[----:B------:R-:W-:-:S03]  /*d1170*/  IMAD.X R8, R8, 0x1, R0, P5 ;  /* 0x0000000108087824 */ /* 0x000fc600028e0600 */
        /* <DEDUP_REMOVED lines=49> */
[----:B------:R-:W-:Y:S01]  /*d1490*/  IMAD.X R9, R9, 0x1, R0, P1 ;  /* 0x0000000109097824 */ /* 0x000fe200008e0600 */
[----:B------:R-:W-:-:S04]  /*d14a0*/  IADD3 R13, P1, R13, R3, RZ ;  /* 0x000000030d0d7210 */ /* 0x000fc80007f3e0ff */
        /* <DEDUP_REMOVED lines=40> */
[----:B0-----:R-:W4:Y:S04]  /*d1730*/  LDL.LU R4, [R1+0x2518] ;  /* 0x0025180001047983 */ /* 0x001f280000300800 */
[----:B------:R-:W4:Y:S01]  /*d1740*/  LDL.LU R13, [R1+0x2544] ;  /* 0x00254400010d7983 */ /* 0x000f220000300800 */
[----:B------:R-:W-:Y:S02]  /*d1750*/  IADD3 R9, P3, R9, R3, RZ ;  /* 0x0000000309097210 */ /* 0x000fe40007f7e0ff */
[----:B------:R-:W-:-:S02]  /*d1760*/  IADD3.X R20, R20, R0, RZ, P2, !PT ;  /* 0x0000000014147210 */ /* 0x000fc400017fe4ff */
[-C--:B------:R-:W-:Y:S01]  /*d1770*/  IADD3 R21, P2, R21, R3.reuse, RZ ;  /* 0x0000000315157210 */ /* 0x080fe20007f5e0ff */
        /* <DEDUP_REMOVED lines=48> */
[----:B------:R0:W-:Y:S04]  /*d1a80*/  STL [R1+0x2518], R4 ;  /* 0x0025180401007387 */ /* 0x0001e80000100800 */
[----:B0-----:R-:W4:Y:S04]  /*d1a90*/  LDL.LU R4, [R1+0x251c] ;  /* 0x00251c0001047983 */ /* 0x001f280000300800 */
[----:B------:R-:W4:Y:S01]  /*d1aa0*/  LDL.LU R20, [R1+0x24e8] ;  /* 0x0024e80001147983 */ /* 0x000f220000300800 */
[----:B------:R-:W-:-:S03]  /*d1ab0*/  IADD3 R9, P4, R9, R3, RZ ;  /* 0x0000000309097210 */ /* 0x000fc60007f9e0ff */
        /* <DEDUP_REMOVED lines=37> */
[--C-:B------:R-:W-:Y:S01]  /*d1d10*/  IMAD.X R4, R4, 0x1, R0.reuse, P1 ;  /* 0x0000000104047824 */ /* 0x100fe200008e0600 */
[-C--:B------:R-:W-:Y:S02]  /*d1d20*/  IADD3 R20, P1, R20, R3.reuse, RZ ;  /* 0x0000000314147210 */ /* 0x080fe40007f3e0ff */
[----:B------:R-:W4:Y:S01]  /*d1d30*/  LDL.LU R13, [R1+0x2498] ;  /* 0x00249800010d7983 */ /* 0x000f220000300800 */
        /* <DEDUP_REMOVED lines=145> */
[----:B------:R-:W4:Y:S04]  /*d2650*/  LDL.LU R21, [R1+0x241c] ;  /* 0x00241c0001157983 */ /* 0x000f280000300800 */
[----:B------:R-:W-:Y:S04]  /*d2660*/  STL [R1+0x244c], R13 ;  /* 0x00244c0d01007387 */ /* 0x000fe80000100800 */
[----:B------:R-:W4:Y:S01]  /*d2670*/  LDL.LU R22, [R1+0x23e8] ;  /* 0x0023e80001167983 */ /* 0x000f220000300800 */
[----:B------:R-:W-:-:S05]  /*d2680*/  IADD3 R5, P3, R5, R3, RZ ;  /* 0x0000000305057210 */ /* 0x000fca0007f7e0ff */
        /* <DEDUP_REMOVED lines=35> */
[----:B----4-:R-:W-:Y:S01]  /*d28c0*/  IMAD.X R24, R24, 0x1, R0, P6 ;  /* 0x0000000118187824 */ /* 0x010fe200030e0600 */
[----:B------:R-:W-:-:S02]  /*d28d0*/  IADD3 R20, P6, R20, R3, RZ ;  /* 0x0000000314147210 */ /* 0x000fc40007fde0ff */
[----:B------:R-:W-:Y:S02]  /*d28e0*/  IADD3.X R21, R21, R0, RZ, P5, !PT ;  /* 0x0000000015157210 */ /* 0x000fe40002ffe4ff */
[-C--:B------:R-:W-:Y:S01]  /*d28f0*/  IADD3 R22, P5, R22, R3.reuse, RZ ;  /* 0x0000000316167210 */ /* 0x080fe20007fbe0ff */
[----:B------:R0:W-:Y:S01]  /*d2900*/  STL [R1+0x2424], R24 ;  /* 0x0024241801007387 */ /* 0x0001e20000100800 */
[--C-:B------:R-:W-:Y:S01]  /*d2910*/  IMAD.X R23, R23, 0x1, R0.reuse, P3 ;  /* 0x0000000117177824 */ /* 0x100fe200018e0600 */
[----:B------:R-:W-:Y:S02]  /*d2920*/  IADD3 R10, P3, R10, R3, RZ ;  /* 0x000000030a0a7210 */ /* 0x000fe40007f7e0ff */
[----:B0-----:R-:W4:Y:S04]  /*d2930*/  LDL.LU R24, [R1+0x23cc] ;  /* 0x0023cc0001187983 */ /* 0x001f280000300800 */
[----:B------:R-:W-:Y:S01]  /*d2940*/  STL [R1+0x23f0], R20 ;  /* 0x0023f01401007387 */ /* 0x000fe20000100800 */
        /* <DEDUP_REMOVED lines=90> */
[----:B------:R-:W-:Y:S04]  /*d2ef0*/  STL [R1+0x23a4], R20 ;  /* 0x0023a41401007387 */ /* 0x000fe80000100800 */
[----:B------:R-:W-:Y:S01]  /*d2f00*/  STL [R1+0x2370], R21 ;  /* 0x0023701501007387 */ /* 0x000fe20000100800 */
[-C--:B----4-:R-:W-:Y:S01]  /*d2f10*/  IADD3 R23, P2, R23, R3.reuse, RZ ;  /* 0x0000000317177210 */ /* 0x090fe20007f5e0ff */
[--C-:B------:R-:W-:Y:S01]  /*d2f20*/  IMAD.X R10, R10, 0x1, R0.reuse, P1 ;  /* 0x000000010a0a7824 */ /* 0x100fe200008e0600 */
[-C--:B------:R-:W-:Y:S01]  /*d2f30*/  IADD3 R11, P1, R11, R3.reuse, RZ ;  /* 0x000000030b0b7210 */ /* 0x080fe20007f3e0ff */
[----:B------:R-:W-:Y:S01]  /*d2f40*/  IMAD.X R17, R17, 0x1, R0, P0 ;  /* 0x0000000111117824 */ /* 0x000fe200000e0600 */
        /* <DEDUP_REMOVED lines=133> */
[----:B------:R-:W-:-:S03]  /*d37a0*/  IADD3 R13, P4, R13, R3, RZ ;  /* 0x000000030d0d7210 */ /* 0x000fc60007f9e0ff */
[----:B------:R-:W4:Y:S04]  /*d37b0*/  LDL.LU R20, [R1+0x22ac] ;  /* 0x0022ac0001147983 */ /* 0x000f280000300800 */
[----:B------:R-:W4:Y:S04]  /*d37c0*/  LDL.LU R21, [R1+0x2278] ;  /* 0x0022780001157983 */ /* 0x000f280000300800 */
[----:B------:R-:W-:Y:S04]  /*d37d0*/  STL [R1+0x22a8], R13 ;  /* 0x0022a80d01007387 */ /* 0x000fe80000100800 */
[----:B------:R-:W4:Y:S01]  /*d37e0*/  LDL.LU R22, [R1+0x22a4] ;  /* 0x0022a40001167983 */ /* 0x000f220000300800 */
[----:B---3--:R-:W-:-:S05]  /*d37f0*/  IMAD.X R12, R12, 0x1, R0, P6 ;  /* 0x000000010c0c7824 */ /* 0x008fca00030e0600 */
        /* <DEDUP_REMOVED lines=38> */
[----:B------:R-:W-:Y:S01]  /*d3a60*/  IMAD.X R20, R20, 0x1, R0, P0 ;  /* 0x0000000114147824 */ /* 0x000fe200000e0600 */
[----:B------:R-:W-:-:S02]  /*d3a70*/  IADD3 R21, P0, R21, R3, RZ ;  /* 0x0000000315157210 */ /* 0x000fc40007f1e0ff */
[----:B------:R-:W-:Y:S02]  /*d3a80*/  IADD3.X R22, R22, R0, RZ, P4, !PT ;  /* 0x0000000016167210 */ /* 0x000fe400027fe4ff */
[-C--:B---3--:R-:W-:Y:S01]  /*d3a90*/  IADD3 R23, P4, R23, R3.reuse, RZ ;  /* 0x0000000317177210 */ /* 0x088fe20007f9e0ff */
        /* <DEDUP_REMOVED lines=272> */
[----:B------:R-:W-:Y:S01]  /*d4ba0*/  IMAD.X R8, R8, 0x1, R0, P3 ;  /* 0x0000000108087824 */ /* 0x000fe200018e0600 */
[----:B------:R-:W-:-:S04]  /*d4bb0*/  IADD3 R20, P3, R20, R3, RZ ;  /* 0x0000000314147210 */ /* 0x000fc80007f7e0ff */
[----:B------:R0:W-:Y:S01]  /*d4bc0*/  STL [R1+0x213c], R8 ;  /* 0x00213c0801007387 */ /* 0x0001e20000100800 */
[--C-:B------:R-:W-:Y:S01]  /*d4bd0*/  IMAD.X R21, R21, 0x1, R0.reuse, P2 ;  /* 0x0000000115157824 */ /* 0x100fe200010e0600 */
[-C--:B------:R-:W-:Y:S02]  /*d4be0*/  IADD3 R22, P2, R22, R3.reuse, RZ ;  /* 0x0000000316167210 */ /* 0x080fe40007f5e0ff */
[----:B------:R-:W-:Y:S02]  /*d4bf0*/  IADD3.X R23, R23, R0, RZ, P1, !PT ;  /* 0x0000000017177210 */ /* 0x000fe40000ffe4ff */
        /* <DEDUP_REMOVED lines=87> */
[--C-:B------:R-:W-:Y:S01]  /*d5170*/  IMAD.X R20, R20, 0x1, R0.reuse, P1 ;  /* 0x0000000114147824 */ /* 0x100fe200008e0600 */
[----:B------:R-:W-:Y:S02]  /*d5180*/  IADD3 R21, P1, R21, R3, RZ ;  /* 0x0000000315157210 */ /* 0x000fe40007f3e0ff */
[----:B------:R-:W4:Y:S01]  /*d5190*/  LDL.LU R13, [R1+0x206c] ;  /* 0x00206c00010d7983 */ /* 0x000f220000300800 */
[----:B------:R-:W-:-:S03]  /*d51a0*/  IMAD.X R22, R22, 0x1, R0, P0 ;  /* 0x0000000116167824 */ /* 0x000fc600000e0600 */
        /* <DEDUP_REMOVED lines=114> */
[----:B------:R-:W-:Y:S01]  /*d58d0*/  STL [R1+0x201c], R18 ;  /* 0x00201c1201007387 */ /* 0x000fe20000100800 */
[----:B------:R-:W-:-:S03]  /*d58e0*/  IADD3 R8, P1, R8, R3, RZ ;  /* 0x0000000308087210 */ /* 0x000fc60007f3e0ff */
[----:B0-----:R-:W4:Y:S04]  /*d58f0*/  LDL.LU R9, [R1+0x1fb8] ;  /* 0x001fb80001097983 */ /* 0x001f280000300800 */
        /* <DEDUP_REMOVED lines=70> */
[-C--:B------:R-:W-:Y:S02]  /*d5d60*/  IADD3 R23, P5, R23, R3.reuse, RZ ;  /* 0x0000000317177210 */ /* 0x080fe40007fbe0ff */
[----:B------:R-:W-:Y:S02]  /*d5d70*/  IADD3.X R10, R10, R0, RZ, P3, !PT ;  /* 0x000000000a0a7210 */ /* 0x000fe40001ffe4ff */
        /* <DEDUP_REMOVED lines=90> */
[----:B------:R0:W-:Y:S04]  /*d6320*/  STL [R1+0x1f4c], R24 ;  /* 0x001f4c1801007387 */ /* 0x0001e80000100800 */
[----:B0-----:R-:W4:Y:S01]  /*d6330*/  LDL.LU R24, [R1+0x1ef4] ;  /* 0x001ef40001187983 */ /* 0x001f220000300800 */
[--C-:B------:R-:W-:Y:S01]  /*d6340*/  IMAD.X R23, R23, 0x1, R0.reuse, P2 ;  /* 0x0000000117177824 */ /* 0x100fe200010e0600 */
[----:B------:R-:W-:Y:S02]  /*d6350*/  IADD3 R10, P2, R10, R3, RZ ;  /* 0x000000030a0a7210 */ /* 0x000fe40007f5e0ff */
        /* <DEDUP_REMOVED lines=92> */
[----:B------:R-:W-:Y:S04]  /*d6920*/  STL [R1+0x1e98], R21 ;  /* 0x001e981501007387 */ /* 0x000fe80000100800 */
[----:B------:R-:W-:Y:S01]  /*d6930*/  STL [R1+0x1ec4], R22 ;  /* 0x001ec41601007387 */ /* 0x000fe20000100800 */
[-C--:B----4-:R-:W-:Y:S01]  /*d6940*/  IADD3 R23, P1, R23, R3.reuse, RZ ;  /* 0x0000000317177210 */ /* 0x090fe20007f3e0ff */
[--C-:B------:R-:W-:Y:S01]  /*d6950*/  IMAD.X R10, R10, 0x1, R0.reuse, P0 ;  /* 0x000000010a0a7824 */ /* 0x100fe200000e0600 */
[-C--:B------:R-:W-:Y:S01]  /*d6960*/  IADD3 R11, P0, R11, R3.reuse, RZ ;  /* 0x000000030b0b7210 */ /* 0x080fe20007f1e0ff */
[--C-:B------:R-:W-:Y:S01]  /*d6970*/  IMAD.X R17, R17, 0x1, R0.reuse, P4 ;  /* 0x0000000111117824 */ /* 0x100fe200020e0600 */
[----:B------:R-:W-:Y:S01]  /*d6980*/  IADD3 R26, P4, R26, R3, RZ ;  /* 0x000000031a1a7210 */ /* 0x000fe20007f9e0ff */
[----:B------:R-:W-:Y:S01]  /*d6990*/  STL [R1+0x1e90], R23 ;  /* 0x001e901701007387 */ /* 0x000fe20000100800 */
[----:B------:R-:W-:-:S02]  /*d69a0*/  IMAD.X R27, R27, 0x1, R0, P6 ;  /* 0x000000011b1b7824 */ /* 0x000fc400030e0600 */
        /* <DEDUP_REMOVED lines=86> */
[----:B--2---:R-:W-:Y:S01]  /*d6f10*/  IMAD.X R23, R23, 0x1, R0, P4 ;  /* 0x0000000117177824 */ /* 0x004fe200020e0600 */
[----:B------:R-:W-:-:S02]  /*d6f20*/  IADD3 R10, P4, R10, R3, RZ ;  /* 0x000000030a0a7210 */ /* 0x000fc40007f9e0ff */
[----:B------:R-:W-:Y:S02]  /*d6f30*/  IADD3.X R11, R11, R0, RZ, P6, !PT ;  /* 0x000000000b0b7210 */ /* 0x000fe400037fe4ff */
        /* <DEDUP_REMOVED lines=40> */
[----:B------:R-:W-:-:S03]  /*d71c0*/  IADD3 R13, P6, R13, R3, RZ ;  /* 0x000000030d0d7210 */ /* 0x000fc60007fde0ff */
[----:B------:R-:W4:Y:S01]  /*d71d0*/  LDL.LU R20, [R1+0x1dd4] ;  /* 0x001dd40001147983 */ /* 0x000f220000300800 */
[----:B---3--:R-:W-:-:S03]  /*d71e0*/  IMAD.X R12, R12, 0x1, R0, P5 ;  /* 0x000000010c0c7824 */ /* 0x008fc600028e0600 */
        /* <DEDUP_REMOVED lines=41> */
[--C-:B------:R-:W-:Y:S01]  /*d7480*/  IMAD.X R20, R20, 0x1, R0.reuse, P4 ;  /* 0x0000000114147824 */ /* 0x100fe200020e0600 */
[-C--:B---3--:R-:W-:Y:S01]  /*d7490*/  IADD3 R21, P4, R21, R3.reuse, RZ ;  /* 0x0000000315157210 */ /* 0x088fe20007f9e0ff */
        /* <DEDUP_REMOVED lines=179> */
[----:B0-----:R-:W4:Y:S04]  /*d7fd0*/  LDL.LU R8, [R1+0x1c60] ;  /* 0x001c600001087983 */ /* 0x001f280000300800 */
[----:B------:R-:W4:Y:S01]  /*d7fe0*/  LDL.LU R13, [R1+0x1c8c] ;  /* 0x001c8c00010d7983 */ /* 0x000f220000300800 */
[-C--:B------:R-:W-:Y:S01]  /*d7ff0*/  IADD3 R29, P5, R29, R3.reuse, RZ ;  /* 0x000000031d1d7210 */ /* 0x080fe20007fbe0ff */
[----:B------:R-:W-:Y:S01]  /*d8000*/  IMAD.X R20, R20, 0x1, R0, P3 ;  /* 0x0000000114147824 */ /* 0x000fe200018e0600 */
[----:B------:R-:W-:-:S03]  /*d8010*/  IADD3 R21, P3, R21, R3, RZ ;  /* 0x0000000315157210 */ /* 0x000fc60007f7e0ff */
[----:B------:R0:W-:Y:S01]  /*d8020*/  STL [R1+0x1cb0], R29 ;  /* 0x001cb01d01007387 */ /* 0x0001e20000100800 */
[--C-:B------:R-:W-:Y:S01]  /*d8030*/  IMAD.X R22, R22, 0x1, R0.reuse, P2 ;  /* 0x0000000116167824 */ /* 0x100fe200010e0600 */
[-C--:B------:R-:W-:Y:S01]  /*d8040*/  IADD3 R23, P2, R23, R3.reuse, RZ ;  /* 0x0000000317177210 */ /* 0x080fe20007f5e0ff */
[----:B------:R-:W-:Y:S01]  /*d8050*/  IMAD.X R10, R10, 0x1, R0, P1 ;  /* 0x000000010a0a7824 */ /* 0x000fe200008e0600 */
[-C--:B------:R-:W-:Y:S02]  /*d8060*/  IADD3 R11, P1, R11, R3.reuse, RZ ;  /* 0x000000030b0b7210 */ /* 0x080fe40007f3e0ff */
[----:B------:R-:W-:Y:S01]  /*d8070*/  IADD3.X R17, R17, R0, RZ, P0, !PT ;  /* 0x0000000011117210 */ /* 0x000fe200007fe4ff */
        /* <DEDUP_REMOVED lines=84> */
[-C--:B------:R-:W-:Y:S01]  /*d85c0*/  IADD3 R20, P2, R20, R3.reuse, RZ ;  /* 0x0000000314147210 */ /* 0x080fe20007f5e0ff */
[----:B------:R-:W-:Y:S02]  /*d85d0*/  IMAD.X R21, R21, 0x1, R0, P1 ;  /* 0x0000000115157824 */ /* 0x000fe400008e0600 */
[----:B------:R-:W4:Y:S01]  /*d85e0*/  LDL.LU R13, [R1+0x1be0] ;  /* 0x001be000010d7983 */ /* 0x000f220000300800 */
[----:B------:R-:W-:-:S03]  /*d85f0*/  IADD3 R22, P1, R22, R3, RZ ;  /* 0x0000000316167210 */ /* 0x000fc60007f3e0ff */
        /* <DEDUP_REMOVED lines=188> */
[----:B------:R-:W-:Y:S01]  /*d91c0*/  IADD3 R10, P5, R10, R3, RZ ;  /* 0x000000030a0a7210 */ /* 0x000fe20007fbe0ff */
[----:B0-----:R-:W4:Y:S04]  /*d91d0*/  LDL.LU R4, [R1+0x1b14] ;  /* 0x001b140001047983 */ /* 0x001f280000300800 */
[----:B------:R-:W-:Y:S01]  /*d91e0*/  STL [R1+0x1b38], R20 ;  /* 0x001b381401007387 */ /* 0x000fe20000100800 */
[----:B------:R-:W-:-:S03]  /*d91f0*/  IMAD.X R11, R11, 0x1, R0, P3 ;  /* 0x000000010b0b7824 */ /* 0x000fc600018e0600 */
[----:B------:R-:W-:Y:S01]  /*d9200*/  STL [R1+0x1b64], R21 ;  /* 0x001b641501007387 */ /* 0x000fe20000100800 */
[----:B------:R-:W-:-:S03]  /*d9210*/  IADD3 R17, P3, R17, R3, RZ ;  /* 0x0000000311117210 */ /* 0x000fc60007f7e0ff */
[----:B------:R-:W-:Y:S01]  /*d9220*/  STL [R1+0x1b30], R22 ;  /* 0x001b301601007387 */ /* 0x000fe20000100800 */
[----:B------:R-:W-:-:S03]  /*d9230*/  IADD3.X R26, R26, R0, RZ, P2, !PT ;  /* 0x000000001a1a7210 */ /* 0x000fc600017fe4ff */
        /* <DEDUP_REMOVED lines=177> */
[----:B0-----:R-:W4:Y:S04]  /*d9d50*/  LDL.LU R24, [R1+0x1a1c] ;  /* 0x001a1c0001187983 */ /* 0x001f280000300800 */
[----:B------:R-:W-:Y:S04]  /*d9d60*/  STL [R1+0x1a40], R20 ;  /* 0x001a401401007387 */ /* 0x000fe80000100800 */
[----:B------:R-:W-:Y:S01]  /*d9d70*/  STL [R1+0x1a6c], R21 ;  /* 0x001a6c1501007387 */ /* 0x000fe20000100800 */
[--C-:B------:R-:W-:Y:S01]  /*d9d80*/  IMAD.X R23, R23, 0x1, R0.reuse, P1 ;  /* 0x0000000117177824 */ /* 0x100fe200008e0600 */
[-C--:B------:R-:W-:Y:S01]  /*d9d90*/  IADD3 R10, P1, R10, R3.reuse, RZ ;  /* 0x000000030a0a7210 */ /* 0x080fe20007f3e0ff */
[--C-:B------:R-:W-:Y:S01]  /*d9da0*/  IMAD.X R11, R11, 0x1, R0.reuse, P0 ;  /* 0x000000010b0b7824 */ /* 0x100fe200000e0600 */
[----:B------:R-:W-:Y:S01]  /*d9db0*/  IADD3 R17, P0, R17, R3, RZ ;  /* 0x0000000311117210 */ /* 0x000fe20007f1e0ff */
        /* <DEDUP_REMOVED lines=14> */
[----:B0-----:R-:W4:Y:S04]  /*d9ea0*/  LDL.LU R5, [R1+0x19e8] ;  /* 0x0019e80001057983 */ /* 0x001f280000300800 */
[----:B------:R-:W-:Y:S01]  /*d9eb0*/  STL [R1+0x1a18], R19 ;  /* 0x001a181301007387 */ /* 0x000fe20000100800 */
        /* <DEDUP_REMOVED lines=80> */
[----:B------:R-:W-:Y:S01]  /*da3c0*/  IADD3.X R27, R27, R0, RZ, P5, !PT ;  /* 0x000000001b1b7210 */ /* 0x000fe20002ffe4ff */
[----:B------:R-:W-:-:S02]  /*da3d0*/  IMAD.X R19, R19, 0x1, R0, P3 ;  /* 0x0000000113137824 */ /* 0x000fc400018e0600 */
        /* <DEDUP_REMOVED lines=128> */
[----:B------:R-:W-:-:S03]  /*dabe0*/  IADD3 R13, P5, R13, R3, RZ ;  /* 0x000000030d0d7210 */ /* 0x000fc60007fbe0ff */
[----:B------:R-:W4:Y:S04]  /*dabf0*/  LDL.LU R20, [R1+0x18fc] ;  /* 0x0018fc0001147983 */ /* 0x000f280000300800 */
[----:B------:R-:W4:Y:S01]  /*dac00*/  LDL.LU R21, [R1+0x18c8] ;  /* 0x0018c80001157983 */ /* 0x000f220000300800 */
[----:B---3--:R-:W-:-:S03]  /*dac10*/  IMAD.X R12, R12, 0x1, R0, P3 ;  /* 0x000000010c0c7824 */ /* 0x008fc600018e0600 */
        /* <DEDUP_REMOVED lines=37> */
[----:B------:R-:W4:Y:S04]  /*dae70*/  LDL.LU R13, [R1+0x18ac] ;  /* 0x0018ac00010d7983 */ /* 0x000f280000300800 */
[----:B------:R0:W-:Y:S04]  /*dae80*/  STL [R1+0x18d0], R2 ;  /* 0x0018d00201007387 */ /* 0x0001e80000100800 */
[----:B0-----:R-:W4:Y:S01]  /*dae90*/  LDL.LU R2, [R1+0x1878] ;  /* 0x0018780001027983 */ /* 0x001f220000300800 */
[--C-:B------:R-:W-:Y:S01]  /*daea0*/  IMAD.X R20, R20, 0x1, R0.reuse, P6 ;  /* 0x0000000114147824 */ /* 0x100fe200030e0600 */
[-C--:B------:R-:W-:Y:S01]  /*daeb0*/  IADD3 R21, P6, R21, R3.reuse, RZ ;  /* 0x0000000315157210 */ /* 0x080fe20007fde0ff */
[--C-:B---3--:R-:W-:Y:S01]  /*daec0*/  IMAD.X R22, R22, 0x1, R0.reuse, P5 ;  /* 0x0000000116167824 */ /* 0x108fe200028e0600 */
        /* <DEDUP_REMOVED lines=106> */
[----:B------:R-:W-:-:S03]  /*db570*/  IADD3.X R18, R18, R0, RZ, P4, !PT ;  /* 0x0000000012127210 */ /* 0x000fc600027fe4ff */
[----:B------:R-:W-:Y:S04]  /*db580*/  STL [R1+0x1838], R17 ;  /* 0x0018381101007387 */ /* 0x000fe80000100800 */
[----:B------:R-:W-:Y:S04]  /*db590*/  STL [R1+0x1864], R26 ;  /* 0x0018641a01007387 */ /* 0x000fe80000100800 */
[----:B------:R-:W-:Y:S04]  /*db5a0*/  STL [R1+0x1830], R27 ;  /* 0x0018301b01007387 */ /* 0x000fe80000100800 */
[----:B------:R0:W-:Y:S04]  /*db5b0*/  STL [R1+0x1854], R2 ;  /* 0x0018540201007387 */ /* 0x0001e80000100800 */
[----:B------:R-:W-:Y:S04]  /*db5c0*/  STL [R1+0x185c], R18 ;  /* 0x00185c1201007387 */ /* 0x000fe80000100800 */
[----:B0-----:R-:W4:Y:S01]  /*db5d0*/  LDL.LU R2, [R1+0x17f8] ;  /* 0x0017f80001027983 */ /* 0x001f220000300800 */
[----:B------:R-:W-:-:S05]  /*db5e0*/  IADD3 R19, P4, R19, R3, RZ ;  /* 0x0000000313137210 */ /* 0x000fca0007f9e0ff */
[----:B------:R-:W-:Y:S01]  /*db5f0*/  STL [R1+0x1828], R19 ;  /* 0x0018281301007387 */ /* 0x000fe20000100800 */
        /* <DEDUP_REMOVED lines=261> */
[----:B------:R-:W-:Y:S01]  /*dc650*/  IMAD.X R27, R27, 0x1, R0, P2 ;  /* 0x000000011b1b7824 */ /* 0x000fe200010e0600 */
[----:B0-----:R-:W4:Y:S04]  /*dc660*/  LDL.LU R9, [R1+0x36c8] ;  /* 0x0036c80001097983 */ /* 0x001f280000300800 */
[----:B------:R-:W-:Y:S04]  /*dc670*/  STL [R1+0x170c], R20 ;  /* 0x00170c1401007387 */ /* 0x000fe80000100800 */
[----:B------:R-:W-:Y:S04]  /*dc680*/  STL [R1+0x16d8], R21 ;  /* 0x0016d81501007387 */ /* 0x000fe80000100800 */
[----:B------:R-:W-:Y:S04]  /*dc690*/  STL [R1+0x1704], R22 ;  /* 0x0017041601007387 */ /* 0x000fe80000100800 */
[----:B------:R-:W-:Y:S01]  /*dc6a0*/  STL [R1+0x16d0], R23 ;  /* 0x0016d01701007387 */ /* 0x000fe20000100800 */
[----:B------:R-:W-:-:S03]  /*dc6b0*/  IADD3.X R19, R19, R0, RZ, P1, !PT ;  /* 0x0000000013137210 */ /* 0x000fc60000ffe4ff */
        /* <DEDUP_REMOVED lines=77> */
[-C--:B------:R-:W-:Y:S01]  /*dcb90*/  IADD3 R20, P6, R20, R3.reuse, RZ ;  /* 0x0000000314147210 */ /* 0x080fe20007fde0ff */
[----:B------:R-:W-:Y:S01]  /*dcba0*/  IMAD.X R21, R21, 0x1, R0, P5 ;  /* 0x0000000115157824 */ /* 0x000fe200028e0600 */
[----:B------:R-:W-:-:S02]  /*dcbb0*/  IADD3 R22, P5, R22, R3, RZ ;  /* 0x0000000316167210 */ /* 0x000fc40007fbe0ff */
[----:B------:R0:W-:Y:S01]  /*dcbc0*/  STL [R1+0x36ac], R4 ;  /* 0x0036ac0401007387 */ /* 0x0001e20000100800 */
        /* <DEDUP_REMOVED lines=48> */
[----:B------:R-:W4:Y:S04]  /*dced0*/  LDL.LU R20, [R1+0x372c] ;  /* 0x00372c0001147983 */ /* 0x000f280000300800 */
[----:B------:R-:W4:Y:S04]  /*dcee0*/  LDL.LU R21, [R1+0x3770] ;  /* 0x0037700001157983 */ /* 0x000f280000300800 */
[----:B------:R-:W-:Y:S01]  /*dcef0*/  STL [R1+0x3740], R13 ;  /* 0x0037400d01007387 */ /* 0x000fe20000100800 */
[----:B------:R-:W-:-:S03]  /*dcf00*/  IMAD.X R4, R4, 0x1, R0, P1 ;  /* 0x0000000104047824 */ /* 0x000fc600008e0600 */
        /* <DEDUP_REMOVED lines=136> */
[----:B------:R-:W-:Y:S04]  /*dd790*/  STL [R1+0x37ac], R21 ;  /* 0x0037ac1501007387 */ /* 0x000fe80000100800 */
[----:B------:R-:W-:Y:S01]  /*dd7a0*/  STL [R1+0x37f0], R22 ;  /* 0x0037f01601007387 */ /* 0x000fe20000100800 */
[--C-:B------:R-:W-:Y:S01]  /*dd7b0*/  IMAD.X R23, R23, 0x1, R0.reuse, P0 ;  /* 0x0000000117177824 */ /* 0x100fe200000e0600 */
[-C--:B------:R-:W-:Y:S01]  /*dd7c0*/  IADD3 R10, P0, R10, R3.reuse, RZ ;  /* 0x000000030a0a7210 */ /* 0x080fe20007f1e0ff */
[--C-:B------:R-:W-:Y:S01]  /*dd7d0*/  IMAD.X R11, R11, 0x1, R0.reuse, P4 ;  /* 0x000000010b0b7824 */ /* 0x100fe200020e0600 */
[-C--:B------:R-:W-:Y:S01]  /*dd7e0*/  IADD3 R17, P4, R17, R3.reuse, RZ ;  /* 0x0000000311117210 */ /* 0x080fe20007f9e0ff */
[----:B------:R-:W-:Y:S01]  /*dd7f0*/  IMAD.X R26, R26, 0x1, R0, P6 ;  /* 0x000000011a1a7824 */ /* 0x000fe200030e0600 */
[----:B------:R-:W-:Y:S01]  /*dd800*/  STL [R1+0x37b4], R23 ;  /* 0x0037b41701007387 */ /* 0x000fe20000100800 */
[----:B------:R-:W-:-:S03]  /*dd810*/  IADD3 R27, P6, R27, R3, RZ ;  /* 0x000000031b1b7210 */ /* 0x000fc60007fde0ff */
[----:B------:R-:W-:Y:S01]  /*dd820*/  STL [R1+0x37f8], R10 ;  /* 0x0037f80a01007387 */ /* 0x000fe20000100800 */
[----:B------:R-:W-:-:S03]  /*dd830*/  IADD3.X R5, R5, R0, RZ, P3, !PT ;  /* 0x0000000005057210 */ /* 0x000fc60001ffe4ff */
        /* <DEDUP_REMOVED lines=174> */
[----:B------:R0:W-:Y:S04]  /*de320*/  STL [R1+0x38e0], R17 ;  /* 0x0038e01101007387 */ /* 0x0001e80000100800 */
[----:B0-----:R0:W5:Y:S04]  /*de330*/  LDL.LU R17, [R1+0x3af0] ;  /* 0x003af00001117983 */ /* 0x0011680000300800 */
        /* <DEDUP_REMOVED lines=19> */
[----:B-1----:R-:W2:Y:S04]  /*de470*/  LDL.LU R25, [R1+0x3938] ;  /* 0x0039380001197983 */ /* 0x002ea80000300800 */
[----:B------:R-:W-:Y:S01]  /*de480*/  STL [R1+0x3908], R19 ;  /* 0x0039081301007387 */ /* 0x000fe20000100800 */
[----:B----4-:R-:W-:-:S05]  /*de490*/  IADD3 R24, P0, R24, R3, RZ ;  /* 0x0000000318187210 */ /* 0x010fca0007f1e0ff */
[----:B------:R1:W-:Y:S04]  /*de4a0*/  STL [R1+0x3910], R24 ;  /* 0x0039101801007387 */ /* 0x0003e80000100800 */
[----:B-1----:R-:W4:Y:S01]  /*de4b0*/  LDL.LU R24, [R1+0x38fc] ;  /* 0x0038fc0001187983 */ /* 0x002f220000300800 */
[----:B------:R-:W-:-:S05]  /*de4c0*/  IMAD.X R5, R5, 0x1, R0, P4 ;  /* 0x0000000105057824 */ /* 0x000fca00020e0600 */
[----:B------:R1:W-:Y:S04]  /*de4d0*/  STL [R1+0x38d4], R5 ;  /* 0x0038d40501007387 */ /* 0x0003e80000100800 */
[----:B-1----:R-:W4:Y:S01]  /*de4e0*/  LDL.LU R5, [R1+0x3940] ;  /* 0x0039400001057983 */ /* 0x002f220000300800 */
[----:B------:R-:W-:-:S05]  /*de4f0*/  IADD3 R4, P4, R4, R3, RZ ;  /* 0x0000000304047210 */ /* 0x000fca0007f9e0ff */
        /* <DEDUP_REMOVED lines=9> */
[----:B------:R1:W-:Y:S01]  /*de590*/  STL [R1+0x38e4], R29 ;  /* 0x0038e41d01007387 */ /* 0x0003e20000100800 */
[----:B------:R-:W-:-:S03]  /*de5a0*/  IADD3 R28, P5, R28, R3, RZ ;  /* 0x000000031c1c7210 */ /* 0x000fc60007fbe0ff */
[----:B-1----:R-:W4:Y:S04]  /*de5b0*/  LDL.LU R29, [R1+0x3950] ;  /* 0x00395000011d7983 */ /* 0x002f280000300800 */
[----:B------:R1:W-:Y:S04]  /*de5c0*/  STL [R1+0x3928], R28 ;  /* 0x0039281c01007387 */ /* 0x0003e80000100800 */
[----:B-1----:R-:W4:Y:S01]  /*de5d0*/  LDL.LU R28, [R1+0x3914] ;  /* 0x00391400011c7983 */ /* 0x002f220000300800 */
[----:B------:R-:W-:-:S05]  /*de5e0*/  IMAD.X R2, R2, 0x1, R0, P3 ;  /* 0x0000000102027824 */ /* 0x000fca00018e0600 */
[----:B------:R1:W-:Y:S04]  /*de5f0*/  STL [R1+0x38ec], R2 ;  /* 0x0038ec0201007387 */ /* 0x0003e80000100800 */
[----:B-1----:R-:W4:Y:S01]  /*de600*/  LDL.LU R2, [R1+0x3958] ;  /* 0x0039580001027983 */ /* 0x002f220000300800 */
[----:B------:R-:W-:-:S03]  /*de610*/  IADD3 R13, P3, R13, R3, RZ ;  /* 0x000000030d0d7210 */ /* 0x000fc60007f7e0ff */
[----:B------:R-:W4:Y:S04]  /*de620*/  LDL.LU R20, [R1+0x3960] ;  /* 0x0039600001147983 */ /* 0x000f280000300800 */
[----:B------:R-:W4:Y:S04]  /*de630*/  LDL.LU R21, [R1+0x3924] ;  /* 0x0039240001157983 */ /* 0x000f280000300800 */
[----:B------:R1:W-:Y:S04]  /*de640*/  STL [R1+0x3930], R13 ;  /* 0x0039300d01007387 */ /* 0x0003e80000100800 */
[----:B------:R-:W4:Y:S01]  /*de650*/  LDL.LU R22, [R1+0x3968] ;  /* 0x0039680001167983 */ /* 0x000f220000300800 */
[----:B---3--:R-:W-:-:S05]  /*de660*/  IMAD.X R12, R12, 0x1, R0, P2 ;  /* 0x000000010c0c7824 */ /* 0x008fca00010e0600 */
        /* <DEDUP_REMOVED lines=8> */
[----:B-1----:R-:W4:Y:S04]  /*de6f0*/  LDL.LU R13, [R1+0x3988] ;  /* 0x00398800010d7983 */ /* 0x002f280000300800 */
[----:B---3--:R-:W3:Y:S01]  /*de700*/  LDL.LU R12, [R1+0x394c] ;  /* 0x00394c00010c7983 */ /* 0x008ee20000300800 */
[----:B--2---:R-:W-:-:S05]  /*de710*/  IADD3 R25, P2, R25, R3, RZ ;  /* 0x0000000319197210 */ /* 0x004fca0007f5e0ff */
[----:B------:R1:W-:Y:S04]  /*de720*/  STL [R1+0x3938], R25 ;  /* 0x0039381901007387 */ /* 0x0003e80000100800 */
[----:B-1----:R-:W2:Y:S01]  /*de730*/  LDL.LU R25, [R1+0x3990] ;  /* 0x0039900001197983 */ /* 0x002ea20000300800 */
[----:B----4-:R-:W-:-:S05]  /*de740*/  IMAD.X R24, R24, 0x1, R0, P1 ;  /* 0x0000000118187824 */ /* 0x010fca00008e0600 */
[----:B------:R1:W-:Y:S04]  /*de750*/  STL [R1+0x38fc], R24 ;  /* 0x0038fc1801007387 */ /* 0x0003e80000100800 */
[----:B-1----:R-:W4:Y:S01]  /*de760*/  LDL.LU R24, [R1+0x3954] ;  /* 0x0039540001187983 */ /* 0x002f220000300800 */
[----:B------:R-:W-:-:S05]  /*de770*/  IADD3 R5, P1, R5, R3, RZ ;  /* 0x0000000305057210 */ /* 0x000fca0007f3e0ff */
[----:B------:R1:W-:Y:S04]  /*de780*/  STL [R1+0x3940], R5 ;  /* 0x0039400501007387 */ /* 0x0003e80000100800 */
[----:B-1----:R-:W2:Y:S01]  /*de790*/  LDL.LU R5, [R1+0x3998] ;  /* 0x0039980001057983 */ /* 0x002ea20000300800 */
[----:B------:R-:W-:-:S05]  /*de7a0*/  IMAD.X R4, R4, 0x1, R0, P0 ;  /* 0x0000000104047824 */ /* 0x000fca00000e0600 */
[----:B------:R1:W-:Y:S04]  /*de7b0*/  STL [R1+0x3904], R4 ;  /* 0x0039040401007387 */ /* 0x0003e80000100800 */
[----:B-1----:R-:W2:Y:S01]  /*de7c0*/  LDL.LU R4, [R1+0x395c] ;  /* 0x00395c0001047983 */ /* 0x002ea20000300800 */
[----:B------:R-:W-:-:S05]  /*de7d0*/  IADD3 R9, P0, R9, R3, RZ ;  /* 0x0000000309097210 */ /* 0x000fca0007f1e0ff */
[----:B------:R1:W-:Y:S04]  /*de7e0*/  STL [R1+0x3948], R9 ;  /* 0x0039480901007387 */ /* 0x0003e80000100800 */
[----:B-1----:R-:W2:Y:S01]  /*de7f0*/  LDL.LU R9, [R1+0x39a0] ;  /* 0x0039a00001097983 */ /* 0x002ea20000300800 */
[----:B------:R-:W-:-:S05]  /*de800*/  IMAD.X R8, R8, 0x1, R0, P4 ;  /* 0x0000000108087824 */ /* 0x000fca00020e0600 */
[----:B------:R1:W-:Y:S04]  /*de810*/  STL [R1+0x390c], R8 ;  /* 0x00390c0801007387 */ /* 0x0003e80000100800 */
[----:B-1----:R-:W2:Y:S01]  /*de820*/  LDL.LU R8, [R1+0x3964] ;  /* 0x0039640001087983 */ /* 0x002ea20000300800 */
[----:B------:R-:W-:-:S05]  /*de830*/  IADD3 R29, P4, R29, R3, RZ ;  /* 0x000000031d1d7210 */ /* 0x000fca0007f9e0ff */
[----:B------:R1:W-:Y:S01]  /*de840*/  STL [R1+0x3950], R29 ;  /* 0x0039501d01007387 */ /* 0x0003e20000100800 */
[----:B------:R-:W-:-:S03]  /*de850*/  IMAD.X R28, R28, 0x1, R0, P6 ;  /* 0x000000011c1c7824 */ /* 0x000fc600030e0600 */
[----:B-1----:R-:W2:Y:S04]  /*de860*/  LDL.LU R29, [R1+0x39a8] ;  /* 0x0039a800011d7983 */ /* 0x002ea80000300800 */
[----:B------:R1:W-:Y:S04]  /*de870*/  STL [R1+0x3914], R28 ;  /* 0x0039141c01007387 */ /* 0x0003e80000100800 */
[----:B-1----:R-:W2:Y:S01]  /*de880*/  LDL.LU R28, [R1+0x396c] ;  /* 0x00396c00011c7983 */ /* 0x002ea20000300800 */
[----:B------:R-:W-:-:S03]  /*de890*/  IADD3 R2, P6, R2, R3, RZ ;  /* 0x0000000302027210 */ /* 0x000fc60007fde0ff */
[----:B------:R-:W4:Y:S04]  /*de8a0*/  LDL.LU R3, [R1+0x391c] ;  /* 0x00391c0001037983 */ /* 0x000f280000300800 */
[----:B------:R1:W-:Y:S04]  /*de8b0*/  STL [R1+0x3958], R2 ;  /* 0x0039580201007387 */ /* 0x0003e80000100800 */
[----:B-1----:R-:W2:Y:S01]  /*de8c0*/  LDL.LU R2, [R1+0x39b0] ;  /* 0x0039b00001027983 */ /* 0x002ea20000300800 */
[--C-:B------:R-:W-:Y:S02]  /*de8d0*/  IMAD.X R21, R21, 0x1, R0.reuse, P3 ;  /* 0x0000000115157824 */ /* 0x100fe400018e0600 */
[----:B------:R-:W-:-:S02]  /*de8e0*/  IMAD.X R23, R23, 0x1, R0, P2 ;  /* 0x0000000117177824 */ /* 0x000fc400010e0600 */
[--C-:B------:R-:W-:Y:S01]  /*de8f0*/  IMAD.X R11, R11, 0x1, R0.reuse, P1 ;  /* 0x000000010b0b7824 */ /* 0x100fe200008e0600 */
[----:B------:R-:W-:Y:S01]  /*de900*/  IADD3.X R27, R27, R0, RZ, P0, !PT ;  /* 0x000000001b1b7210 */ /* 0x000fe200007fe4ff */
[--C-:B------:R-:W-:Y:S02]  /*de910*/  IMAD.X R19, R19, 0x1, R0.reuse, P4 ;  /* 0x0000000113137824 */ /* 0x100fe400020e0600 */
[--C-:B---3--:R-:W-:Y:S02]  /*de920*/  IMAD.X R12, R12, 0x1, R0.reuse, P6 ;  /* 0x000000010c0c7824 */ /* 0x108fe400030e0600 */
[----:B----4-:R-:W-:-:S05]  /*de930*/  IMAD.X R3, R3, 0x1, R0, P5 ;  /* 0x0000000103037824 */ /* 0x010fca00028e0600 */
[----:B------:R1:W-:Y:S02]  /*de940*/  STL [R1+0x391c], R3 ;  /* 0x00391c0301007387 */ /* 0x0003e40000100800 */
[----:B-1----:R-:W1:Y:S02]  /*de950*/  LDC R3, c[0x0][0x23c] ;  /* 0x00008f00ff037b82 */ /* 0x002e640000000800 */
[----:B-1----:R-:W-:-:S04]  /*de960*/  IMAD.SHL.U32 R3, R3, 0x80, RZ ;  /* 0x0000008003037824 */ /* 0x002fc800078e00ff */
[----:B------:R-:W-:-:S05]  /*de970*/  IMAD.SHL.U32 R3, R3, 0x2, RZ ;  /* 0x0000000203037824 */ /* 0x000fca00078e00ff */
[-C--:B------:R-:W-:Y:S02]  /*de980*/  IADD3 R20, P5, R20, R3.reuse, RZ ;  /* 0x0000000314147210 */ /* 0x080fe40007fbe0ff */
[-C--:B------:R-:W-:Y:S02]  /*de990*/  IADD3 R22, P3, R22, R3.reuse, RZ ;  /* 0x0000000316167210 */ /* 0x080fe40007f7e0ff */
[-C--:B------:R-:W-:Y:S02]  /*de9a0*/  IADD3 R10, P2, R10, R3.reuse, RZ ;  /* 0x000000030a0a7210 */ /* 0x080fe40007f5e0ff */
[-C--:B------:R-:W-:Y:S01]  /*de9b0*/  IADD3 R26, P1, R26, R3.reuse, RZ ;  /* 0x000000031a1a7210 */ /* 0x080fe20007f3e0ff */
[----:B------:R-:W-:Y:S04]  /*de9c0*/  STL [R1+0x3960], R20 ;  /* 0x0039601401007387 */ /* 0x000fe80000100800 */
[----:B------:R-:W-:Y:S04]  /*de9d0*/  STL [R1+0x3924], R21 ;  /* 0x0039241501007387 */ /* 0x000fe80000100800 */
[----:B------:R-:W-:Y:S04]  /*de9e0*/  STL [R1+0x3968], R22 ;  /* 0x0039681601007387 */ /* 0x000fe80000100800 */
[----:B------:R-:W-:Y:S01]  /*de9f0*/  STL [R1+0x392c], R23 ;  /* 0x00392c1701007387 */ /* 0x000fe20000100800 */
[----:B------:R-:W-:-:S03]  /*dea00*/  IADD3 R18, P0, R18, R3, RZ ;  /* 0x0000000312127210 */ /* 0x000fc60007f1e0ff */
[----:B------:R-:W-:Y:S04]  /*dea10*/  STL [R1+0x3970], R10 ;  /* 0x0039700a01007387 */ /* 0x000fe80000100800 */
[----:B------:R-:W-:Y:S04]  /*dea20*/  STL [R1+0x3934], R11 ;  /* 0x0039340b01007387 */ /* 0x000fe80000100800 */
[----:B------:R-:W-:Y:S01]  /*dea30*/  STL [R1+0x3978], R26 ;  /* 0x0039781a01007387 */ /* 0x000fe20000100800 */
[----:B------:R-:W-:-:S03]  /*dea40*/  IADD3 R13, P4, R13, R3, RZ ;  /* 0x000000030d0d7210 */ /* 0x000fc60007f9e0ff */
[----:B------:R-:W-:Y:S04]  /*dea50*/  STL [R1+0x393c], R27 ;  /* 0x00393c1b01007387 */ /* 0x000fe80000100800 */
[----:B------:R-:W-:Y:S04]  /*dea60*/  STL [R1+0x3980], R18 ;  /* 0x0039801201007387 */ /* 0x000fe80000100800 */
[----:B------:R1:W-:Y:S01]  /*dea70*/  STL [R1+0x394c], R12 ;  /* 0x00394c0c01007387 */ /* 0x0003e20000100800 */
[----:B------:R-:W-:-:S03]  /*dea80*/  IMAD.X R24, R24, 0x1, R0, P5 ;  /* 0x0000000118187824 */ /* 0x000fc600028e0600 */
[----:B------:R-:W-:Y:S01]  /*dea90*/  STL [R1+0x3944], R19 ;  /* 0x0039441301007387 */ /* 0x000fe20000100800 */
[-C--:B--2---:R-:W-:Y:S01]  /*deaa0*/  IADD3 R25, P6, R25, R3.reuse, RZ ;  /* 0x0000000319197210 */ /* 0x084fe20007fde0ff */
[--C-:B------:R-:W-:Y:S01]  /*deab0*/  IMAD.X R4, R4, 0x1, R0.reuse, P3 ;  /* 0x0000000104047824 */ /* 0x100fe200018e0600 */
[-C--:B------:R-:W-:Y:S01]  /*deac0*/  IADD3 R5, P5, R5, R3.reuse, RZ ;  /* 0x0000000305057210 */ /* 0x080fe20007fbe0ff */
[----:B-1----:R-:W2:Y:S04]  /*dead0*/  LDL.LU R12, [R1+0x39b8] ;  /* 0x0039b800010c7983 */ /* 0x002ea80000300800 */
[----:B------:R1:W-:Y:S01]  /*deae0*/  STL [R1+0x3988], R13 ;  /* 0x0039880d01007387 */ /* 0x0003e20000100800 */
[----:B------:R-:W-:Y:S01]  /*deaf0*/  IMAD.X R8, R8, 0x1, R0, P2 ;  /* 0x0000000108087824 */ /* 0x000fe200010e0600 */
[----:B------:R-:W-:-:S02]  /*deb00*/  IADD3 R9, P3, R9, R3, RZ ;  /* 0x0000000309097210 */ /* 0x000fc40007f7e0ff */
[----:B-1----:R-:W3:Y:S04]  /*deb10*/  LDL.LU R13, [R1+0x39c0] ;  /* 0x0039c000010d7983 */ /* 0x002ee80000300800 */
[----:B------:R1:W-:Y:S04]  /*deb20*/  STL [R1+0x3954], R24 ;  /* 0x0039541801007387 */ /* 0x0003e80000100800 */
[----:B------:R4:W-:Y:S01]  /*deb30*/  STL [R1+0x3990], R25 ;  /* 0x0039901901007387 */ /* 0x0009e20000100800 */
[----:B------:R-:W-:-:S03]  /*deb40*/  IADD3 R29, P2, R29, R3, RZ ;  /* 0x000000031d1d7210 */ /* 0x000fc60007f5e0ff */
[----:B-1----:R-:W3:Y:S04]  /*deb50*/  LDL.LU R24, [R1+0x39c8] ;  /* 0x0039c80001187983 */ /* 0x002ee80000300800 */
[----:B----4-:R-:W4:Y:S04]  /*deb60*/  LDL.LU R25, [R1+0x39d0] ;  /* 0x0039d00001197983 */ /* 0x010f280000300800 */
[----:B------:R1:W-:Y:S04]  /*deb70*/  STL [R1+0x395c], R4 ;  /* 0x00395c0401007387 */ /* 0x0003e80000100800 */
[----:B------:R0:W-:Y:S01]  /*deb80*/  STL [R1+0x3998], R5 ;  /* 0x0039980501007387 */ /* 0x0001e20000100800 */
[----:B------:R-:W-:Y:S01]  /*deb90*/  IMAD.X R28, R28, 0x1, R0, P1 ;  /* 0x000000011c1c7824 */ /* 0x000fe200008e0600 */
[----:B------:R-:W-:-:S02]  /*deba0*/  IADD3 R2, P1, R2, R3, RZ ;  /* 0x0000000302027210 */ /* 0x000fc40007f3e0ff */
[----:B-1----:R-:W4:Y:S04]  /*debb0*/  LDL.LU R4, [R1+0x39d8] ;  /* 0x0039d80001047983 */ /* 0x002f280000300800 */
[----:B0-----:R-:W4:Y:S04]  /*debc0*/  LDL.LU R5, [R1+0x39e0] ;  /* 0x0039e00001057983 */ /* 0x001f280000300800 */
[----:B------:R0:W-:Y:S04]  /*debd0*/  STL [R1+0x3964], R8 ;  /* 0x0039640801007387 */ /* 0x0001e80000100800 */
[----:B------:R1:W-:Y:S04]  /*debe0*/  STL [R1+0x39a0], R9 ;  /* 0x0039a00901007387 */ /* 0x0003e80000100800 */
[----:B0-----:R-:W4:Y:S04]  /*debf0*/  LDL.LU R8, [R1+0x39e8] ;  /* 0x0039e80001087983 */ /* 0x001f280000300800 */
[----:B-1----:R-:W4:Y:S04]  /*dec00*/  LDL.LU R9, [R1+0x39f0] ;  /* 0x0039f00001097983 */ /* 0x002f280000300800 */
[----:B------:R0:W-:Y:S04]  /*dec10*/  STL [R1+0x39a8], R29 ;  /* 0x0039a81d01007387 */ /* 0x0001e80000100800 */
[----:B0-----:R-:W4:Y:S04]  /*dec20*/  LDL.LU R29, [R1+0x39f8] ;  /* 0x0039f800011d7983 */ /* 0x001f280000300800 */
[----:B------:R-:W2:Y:S04]  /*dec30*/  LDL.LU R3, [R1+0x3974] ;  /* 0x0039740001037983 */ /* 0x000ea80000300800 */
[----:B------:R0:W-:Y:S04]  /*dec40*/  STL [R1+0x396c], R28 ;  /* 0x00396c1c01007387 */ /* 0x0001e80000100800 */
[----:B0-----:R-:W4:Y:S04]  /*dec50*/  LDL.LU R28, [R1+0x3a00] ;  /* 0x003a0000011c7983 */ /* 0x001f280000300800 */
[----:B------:R0:W-:Y:S04]  /*dec60*/  STL [R1+0x39b0], R2 ;  /* 0x0039b00201007387 */ /* 0x0001e80000100800 */
        /* <DEDUP_REMOVED lines=11> */
[----:B--2---:R-:W-:-:S05]  /*ded20*/  IMAD.X R3, R3, 0x1, R0, P0 ;  /* 0x0000000103037824 */ /* 0x004fca00000e0600 */
[----:B------:R0:W-:Y:S02]  /*ded30*/  STL [R1+0x3974], R3 ;  /* 0x0039740301007387 */ /* 0x0001e40000100800 */
[----:B0-----:R-:W0:Y:S02]  /*ded40*/  LDC R3, c[0x0][0x23c] ;  /* 0x00008f00ff037b82 */ /* 0x001e240000000800 */
[----:B0-----:R-:W-:-:S04]  /*ded50*/  IMAD.SHL.U32 R3, R3, 0x80, RZ ;  /* 0x0000008003037824 */ /* 0x001fc800078e00ff */
[----:B------:R-:W-:-:S05]  /*ded60*/  IMAD.SHL.U32 R3, R3, 0x2, RZ ;  /* 0x0000000203037824 */ /* 0x000fca00078e00ff */
[----:B------:R-:W-:-:S05]  /*ded70*/  IADD3 R12, P0, R12, R3, RZ ;  /* 0x000000030c0c7210 */ /* 0x000fca0007f1e0ff */
[----:B------:R0:W-:Y:S04]  /*ded80*/  STL [R1+0x39b8], R12 ;  /* 0x0039b80c01007387 */ /* 0x0001e80000100800 */
[----:B0-----:R-:W2:Y:S04]  /*ded90*/  LDL.LU R12, [R1+0x3aec] ;  /* 0x003aec00010c7983 */ /* 0x001ea80000300800 */
[----:B------:R-:W3:Y:S02]  /*deda0*/  LDL.LU R3, [R1+0x397c] ;  /* 0x00397c0001037983 */ /* 0x000ee40000300800 */
[----:B---3--:R-:W-:-:S05]  /*dedb0*/  IMAD.X R3, R3, 0x1, R0, P4 ;  /* 0x0000000103037824 */ /* 0x008fca00020e0600 */
[----:B------:R0:W-:Y:S02]  /*dedc0*/  STL [R1+0x397c], R3 ;  /* 0x00397c0301007387 */ /* 0x0001e40000100800 */
[----:B0-----:R-:W0:Y:S02]  /*dedd0*/  LDC R3, c[0x0][0x23c] ;  /* 0x00008f00ff037b82 */ /* 0x001e240000000800 */
[----:B0-----:R-:W-:-:S04]  /*dede0*/  IMAD.SHL.U32 R3, R3, 0x80, RZ ;  /* 0x0000008003037824 */ /* 0x001fc800078e00ff */
[----:B------:R-:W-:-:S05]  /*dedf0*/  IMAD.SHL.U32 R3, R3, 0x2, RZ ;  /* 0x0000000203037824 */ /* 0x000fca00078e00ff */
[----:B------:R-:W-:-:S05]  /*dee00*/  IADD3 R13, P4, R13, R3, RZ ;  /* 0x000000030d0d7210 */ /* 0x000fca0007f9e0ff */
[----:B------:R0:W-:Y:S04]  /*dee10*/  STL [R1+0x39c0], R13 ;  /* 0x0039c00d01007387 */ /* 0x0001e80000100800 */
[----:B0-----:R-:W3:Y:S04]  /*dee20*/  LDL.LU R13, [R1+0x3ae8] ;  /* 0x003ae800010d7983 */ /* 0x001ee80000300800 */
[----:B------:R-:W4:Y:S02]  /*dee30*/  LDL.LU R3, [R1+0x3984] ;  /* 0x0039840001037983 */ /* 0x000f240000300800 */
[----:B----4-:R-:W-:-:S05]  /*dee40*/  IMAD.X R3, R3, 0x1, R0, P6 ;  /* 0x0000000103037824 */ /* 0x010fca00030e0600 */
[----:B------:R0:W-:Y:S02]  /*dee50*/  STL [R1+0x3984], R3 ;  /* 0x0039840301007387 */ /* 0x0001e40000100800 */
[----:B0-----:R-:W0:Y:S02]  /*dee60*/  LDC R3, c[0x0][0x23c] ;  /* 0x00008f00ff037b82 */ /* 0x001e240000000800 */
[----:B0-----:R-:W-:-:S04]  /*dee70*/  IMAD.SHL.U32 R3, R3, 0x80, RZ ;  /* 0x0000008003037824 */ /* 0x001fc800078e00ff */
[----:B------:R-:W-:-:S05]  /*dee80*/  IMAD.SHL.U32 R3, R3, 0x2, RZ ;  /* 0x0000000203037824 */ /* 0x000fca00078e00ff */
[----:B------:R-:W-:-:S05]  /*dee90*/  IADD3 R24, P6, R24, R3, RZ ;  /* 0x0000000318187210 */ /* 0x000fca0007fde0ff */
[----:B------:R0:W-:Y:S04]  /*deea0*/  STL [R1+0x39c8], R24 ;  /* 0x0039c81801007387 */ /* 0x0001e80000100800 */
[----:B0-----:R0:W5:Y:S04]  /*deeb0*/  LDL.LU R24, [R1+0x3ae4] ;  /* 0x003ae40001187983 */ /* 0x0011680000300800 */
[----:B------:R-:W4:Y:S02]  /*deec0*/  LDL.LU R3, [R1+0x398c] ;  /* 0x00398c0001037983 */ /* 0x000f240000300800 */
[----:B----4-:R-:W-:-:S05]  /*deed0*/  IMAD.X R3, R3, 0x1, R0, P5 ;  /* 0x0000000103037824 */ /* 0x010fca00028e0600 */
[----:B------:R1:W-:Y:S02]  /*deee0*/  STL [R1+0x398c], R3 ;  /* 0x00398c0301007387 */ /* 0x0003e40000100800 */
[----:B-1----:R-:W1:Y:S02]  /*deef0*/  LDC R3, c[0x0][0x23c] ;  /* 0x00008f00ff037b82 */ /* 0x002e640000000800 */
[----:B-1----:R-:W-:-:S04]  /*def00*/  IMAD.SHL.U32 R3, R3, 0x80, RZ ;  /* 0x0000008003037824 */ /* 0x002fc800078e00ff */
[----:B------:R-:W-:-:S05]  /*def10*/  IMAD.SHL.U32 R3, R3, 0x2, RZ ;  /* 0x0000000203037824 */ /* 0x000fca00078e00ff */
[----:B------:R-:W-:-:S05]  /*def20*/  IADD3 R25, P5, R25, R3, RZ ;  /* 0x0000000319197210 */ /* 0x000fca0007fbe0ff */
[----:B------:R1:W-:Y:S04]  /*def30*/  STL [R1+0x39d0], R25 ;  /* 0x0039d01901007387 */ /* 0x0003e80000100800 */
[----:B-1----:R0:W5:Y:S04]  /*def40*/  LDL.LU R25, [R1+0x3ae0] ;  /* 0x003ae00001197983 */ /* 0x0021680000300800 */
        /* <DEDUP_REMOVED lines=8> */
[----:B-1----:R-:W4:Y:S04]  /*defd0*/  LDL.LU R4, [R1+0x3adc] ;  /* 0x003adc0001047983 */ /* 0x002f280000300800 */
[----:B------:R-:W2:Y:S02]  /*defe0*/  LDL.LU R3, [R1+0x399c] ;  /* 0x00399c0001037983 */ /* 0x000ea40000300800 */
[----:B--2---:R-:W-:-:S05]  /*deff0*/  IMAD.X R3, R3, 0x1, R0, P2 ;  /* 0x0000000103037824 */ /* 0x004fca00010e0600 */
[----:B------:R1:W-:Y:S02]  /*df000*/  STL [R1+0x399c], R3 ;  /* 0x00399c0301007387 */ /* 0x0003e40000100800 */
[----:B-1----:R-:W1:Y:S02]  /*df010*/  LDC R3, c[0x0][0x23c] ;  /* 0x00008f00ff037b82 */ /* 0x002e640000000800 */
[----:B-1----:R-:W-:-:S04]  /*df020*/  IMAD.SHL.U32 R3, R3, 0x80, RZ ;  /* 0x0000008003037824 */ /* 0x002fc800078e00ff */
[----:B------:R-:W-:-:S05]  /*df030*/  IMAD.SHL.U32 R3, R3, 0x2, RZ ;  /* 0x0000000203037824 */ /* 0x000fca00078e00ff */
[----:B------:R-:W-:-:S05]  /*df040*/  IADD3 R5, P2, R5, R3, RZ ;  /* 0x0000000305057210 */ /* 0x000fca0007f5e0ff */
[----:B------:R1:W-:Y:S04]  /*df050*/  STL [R1+0x39e0], R5 ;  /* 0x0039e00501007387 */ /* 0x0003e80000100800 */
[----:B-1----:R-:W2:Y:S04]  /*df060*/  LDL.LU R5, [R1+0x3ad8] ;  /* 0x003ad80001057983 */ /* 0x002ea80000300800 */
[----:B------:R-:W3:Y:S02]  /*df070*/  LDL.LU R3, [R1+0x39a4] ;  /* 0x0039a40001037983 */ /* 0x000ee40000300800 */
[----:B---3--:R-:W-:-:S05]  /*df080*/  IMAD.X R3, R3, 0x1, R0, P1 ;  /* 0x0000000103037824 */ /* 0x008fca00008e0600 */
[----:B------:R1:W-:Y:S02]  /*df090*/  STL [R1+0x39a4], R3 ;  /* 0x0039a40301007387 */ /* 0x0003e40000100800 */
[----:B-1----:R-:W1:Y:S02]  /*df0a0*/  LDC R3, c[0x0][0x23c] ;  /* 0x00008f00ff037b82 */ /* 0x002e640000000800 */
[----:B-1----:R-:W-:-:S04]  /*df0b0*/  IMAD.SHL.U32 R3, R3, 0x80, RZ ;  /* 0x0000008003037824 */ /* 0x002fc800078e00ff */
[----:B------:R-:W-:-:S05]  /*df0c0*/  IMAD.SHL.U32 R3, R3, 0x2, RZ ;  /* 0x0000000203037824 */ /* 0x000fca00078e00ff */
[----:B------:R-:W-:-:S05]  /*df0d0*/  IADD3 R8, P1, R8, R3, RZ ;  /* 0x0000000308087210 */ /* 0x000fca0007f3e0ff */
[----:B------:R1:W-:Y:S04]  /*df0e0*/  STL [R1+0x39e8], R8 ;  /* 0x0039e80801007387 */ /* 0x0003e80000100800 */
[----:B-1----:R-:W3:Y:S04]  /*df0f0*/  LDL.LU R8, [R1+0x3ad4] ;  /* 0x003ad40001087983 */ /* 0x002ee80000300800 */
        /* <DEDUP_REMOVED lines=17> */
[----:B-1----:R0:W5:Y:S04]  /*df210*/  LDL.LU R29, [R1+0x3acc] ;  /* 0x003acc00011d7983 */ /* 0x0021680000300800 */
[----:B------:R-:W2:Y:S01]  /*df220*/  LDL.LU R3, [R1+0x39bc] ;  /* 0x0039bc0001037983 */ /* 0x000ea20000300800 */
[--C-:B------:R-:W-:Y:S02]  /*df230*/  IMAD.X R2, R2, 0x1, R0.reuse, P5 ;  /* 0x0000000102027824 */ /* 0x100fe400028e0600 */
[----:B------:R-:W-:-:S02]  /*df240*/  IMAD.X R21, R21, 0x1, R0, P3 ;  /* 0x0000000115157824 */ /* 0x000fc400018e0600 */
[--C-:B------:R-:W-:Y:S02]  /*df250*/  IMAD.X R23, R23, 0x1, R0.reuse, P2 ;  /* 0x0000000117177824 */ /* 0x100fe400010e0600 */
[--C-:B------:R-:W-:Y:S02]  /*df260*/  IMAD.X R10, R10, 0x1, R0.reuse, P1 ;  /* 0x000000010a0a7824 */ /* 0x100fe400008e0600 */
[--C-:B------:R-:W-:Y:S02]  /*df270*/  IMAD.X R11, R11, 0x1, R0.reuse, P0 ;  /* 0x000000010b0b7824 */ /* 0x100fe400000e0600 */
[--C-:B------:R-:W-:Y:S02]  /*df280*/  IMAD.X R26, R26, 0x1, R0.reuse, P4 ;  /* 0x000000011a1a7824 */ /* 0x100fe400020e0600 */
[----:B--2---:R-:W-:-:S05]  /*df290*/  IMAD.X R3, R3, 0x1, R0, P6 ;  /* 0x0000000103037824 */ /* 0x004fca00030e0600 */
[----:B------:R1:W-:Y:S02]  /*df2a0*/  STL [R1+0x39bc], R3 ;  /* 0x0039bc0301007387 */ /* 0x0003e40000100800 */
[----:B-1----:R-:W1:Y:S02]  /*df2b0*/  LDC R3, c[0x0][0x23c] ;  /* 0x00008f00ff037b82 */ /* 0x002e640000000800 */
[----:B-1----:R-:W-:-:S04]  /*df2c0*/  IMAD.SHL.U32 R3, R3, 0x80, RZ ;  /* 0x0000008003037824 */ /* 0x002fc800078e00ff */
[----:B------:R-:W-:-:S05]  /*df2d0*/  IMAD.SHL.U32 R3, R3, 0x2, RZ ;  /* 0x0000000203037824 */ /* 0x000fca00078e00ff */
[----:B------:R-:W-:-:S05]  /*df2e0*/  IADD3 R28, P6, R28, R3, RZ ;  /* 0x000000031c1c7210 */ /* 0x000fca0007fde0ff */
[----:B------:R1:W-:Y:S01]  /*df2f0*/  STL [R1+0x3a00], R28 ;  /* 0x003a001c01007387 */ /* 0x0003e20000100800 */
[-C--:B------:R-:W-:Y:S02]  /*df300*/  IADD3 R20, P5, R20, R3.reuse, RZ ;  /* 0x0000000314147210 */ /* 0x080fe40007fbe0ff */
[----:B------:R-:W-:Y:S01]  /*df310*/  IADD3 R22, P3, R22, R3, RZ ;  /* 0x0000000316167210 */ /* 0x000fe20007f7e0ff */
[----:B-1----:R0:W5:Y:S04]  /*df320*/  LDL.LU R28, [R1+0x3ac8] ;  /* 0x003ac800011c7983 */ /* 0x0021680000300800 */
[----:B------:R1:W-:Y:S04]  /*df330*/  STL [R1+0x39c4], R2 ;  /* 0x0039c40201007387 */ /* 0x0003e80000100800 */
[----:B------:R2:W-:Y:S01]  /*df340*/  STL [R1+0x3a08], R20 ;  /* 0x003a081401007387 */ /* 0x0005e20000100800 */
[----:B-1----:R-:W1:Y:S03]  /*df350*/  S2R R2, SR_TID.X ;  /* 0x0000000000027919 */ /* 0x002e660000002100 */
[----:B------:R3:W-:Y:S04]  /*df360*/  STL [R1+0x39cc], R21 ;  /* 0x0039cc1501007387 */ /* 0x0007e80000100800 */
[----:B------:R4:W-:Y:S01]  /*df370*/  STL [R1+0x3a10], R22 ;  /* 0x003a101601007387 */ /* 0x0009e20000100800 */
[----:B------:R-:W-:-:S03]  /*df380*/  IMAD.X R19, R19, 0x1, R0, P3 ;  /* 0x0000000113137824 */ /* 0x000fc600018e0600 */
[----:B------:R-:W-:Y:S01]  /*df390*/  STL [R1+0x39d4], R23 ;  /* 0x0039d41701007387 */ /* 0x000fe20000100800 */
[----:B------:R-:W-:-:S03]  /*df3a0*/  IMAD.X R27, R27, 0x1, R0, P6 ;  /* 0x000000011b1b7824 */ /* 0x000fc600030e0600 */
[----:B------:R0:W-:Y:S01]  /*df3b0*/  STL [R1+0x39dc], R10 ;  /* 0x0039dc0a01007387 */ /* 0x0001e20000100800 */
[----:B------:R-:W-:-:S03]  /*df3c0*/  IMAD.X R18, R18, 0x1, R0, P5 ;  /* 0x0000000112127824 */ /* 0x000fc600028e0600 */
[----:B------:R0:W-:Y:S04]  /*df3d0*/  STL [R1+0x39e4], R11 ;  /* 0x0039e40b01007387 */ /* 0x0001e80000100800 */
[----:B------:R0:W-:Y:S04]  /*df3e0*/  STL [R1+0x39ec], R26 ;  /* 0x0039ec1a01007387 */ /* 0x0001e80000100800 */
[----:B------:R-:W-:Y:S04]  /*df3f0*/  STL [R1+0x3a04], R19 ;  /* 0x003a041301007387 */ /* 0x000fe80000100800 */
[----:B------:R0:W-:Y:S04]  /*df400*/  STL [R1+0x39f4], R27 ;  /* 0x0039f41b01007387 */ /* 0x0001e80000100800 */
[----:B------:R0:W-:Y:S01]  /*df410*/  STL [R1+0x39fc], R18 ;  /* 0x0039fc1201007387 */ /* 0x0001e20000100800 */
[----:B-1----:R-:W-:-:S05]  /*df420*/  LOP3.LUT R2, R2, 0x3f, RZ, 0xc0, !PT ;  /* 0x0000003f02027812 */ /* 0x002fca00078ec0ff */
[----:B------:R-:W-:-:S06]  /*df430*/  IMAD.SHL.U32 R2, R2, 0x2, RZ ;  /* 0x0000000202027824 */ /* 0x000fcc00078e00ff */
[----:B------:R-:W4:Y:S04]  /*df440*/  LDL.LU R2, [R1+0x3a18] ;  /* 0x003a180001027983 */ /* 0x000f280000300800 */
[----:B--2---:R-:W2:Y:S04]  /*df450*/  LDL.LU R20, [R1+0x3a20] ;  /* 0x003a200001147983 */ /* 0x004ea80000300800 */
[----:B---3--:R-:W3:Y:S04]  /*df460*/  LDL.LU R21, [R1+0x3a28] ;  /* 0x003a280001157983 */ /* 0x008ee80000300800 */
[----:B----4-:R-:W4:Y:S04]  /*df470*/  LDL.LU R22, [R1+0x3a30] ;  /* 0x003a300001167983 */ /* 0x010f280000300800 */
[----:B0-----:R-:W4:Y:S04]  /*df480*/  LDL.LU R10, [R1+0x3a38] ;  /* 0x003a3800010a7983 */ /* 0x001f280000300800 */
[----:B------:R-:W4:Y:S04]  /*df490*/  LDL.LU R11, [R1+0x3a40] ;  /* 0x003a4000010b7983 */ /* 0x000f280000300800 */
[----:B------:R-:W4:Y:S04]  /*df4a0*/  LDL.LU R26, [R1+0x3a48] ;  /* 0x003a4800011a7983 */ /* 0x000f280000300800 */
[----:B------:R-:W4:Y:S04]  /*df4b0*/  LDL.LU R27, [R1+0x3a0c] ;  /* 0x003a0c00011b7983 */ /* 0x000f280000300800 */
[----:B------:R-:W4:Y:S04]  /*df4c0*/  LDL.LU R18, [R1+0x3a50] ;  /* 0x003a500001127983 */ /* 0x000f280000300800 */
[----:B------:R-:W4:Y:S04]  /*df4d0*/  LDL.LU R19, [R1+0x3a14] ;  /* 0x003a140001137983 */ /* 0x000f280000300800 */
[----:B------:R0:W-:Y:S04]  /*df4e0*/  STL [R1+0x3aec], R15 ;  /* 0x003aec0f01007387 */ /* 0x0001e80000100800 */
[----:B0-----:R-:W4:Y:S04]  /*df4f0*/  LDL.LU R15, [R1+0x3a58] ;  /* 0x003a5800010f7983 */ /* 0x001f280000300800 */
[----:B------:R0:W-:Y:S04]  /*df500*/  STL [R1+0x3ae8], R14 ;  /* 0x003ae80e01007387 */ /* 0x0001e80000100800 */
[----:B------:R1:W-:Y:S04]  /*df510*/  STL [R1+0x3ae4], R13 ;  /* 0x003ae40d01007387 */ /* 0x0003e80000100800 */
[----:B------:R3:W-:Y:S04]  /*df520*/  STL [R1+0x3ae0], R12 ;  /* 0x003ae00c01007387 */ /* 0x0007e80000100800 */
[----:B------:R4:W-:Y:S04]  /*df530*/  STL [R1+0x3adc], R9 ;  /* 0x003adc0901007387 */ /* 0x0009e80000100800 */
[----:B------:R4:W-:Y:S04]  /*df540*/  STL [R1+0x3ad8], R8 ;  /* 0x003ad80801007387 */ /* 0x0009e80000100800 */
[----:B------:R4:W-:Y:S04]  /*df550*/  STL [R1+0x3ad4], R7 ;  /* 0x003ad40701007387 */ /* 0x0009e80000100800 */
[----:B------:R-:W-:Y:S04]  /*df560*/  STL [R1+0x3ad0], R6 ;  /* 0x003ad00601007387 */ /* 0x000fe80000100800 */
[----:B------:R-:W-:Y:S04]  /*df570*/  STL [R1+0x3acc], R5 ;  /* 0x003acc0501007387 */ /* 0x000fe80000100800 */
[----:B------:R-:W-:Y:S04]  /*df580*/  STL [R1+0x3ac8], R4 ;  /* 0x003ac80401007387 */ /* 0x000fe80000100800 */
[----:B------:R-:W4:Y:S04]  /*df590*/  LDL.LU R23, [R1+0x16b4] ;  /* 0x0016b40001177983 */ /* 0x000f280000300800 */
[----:B0-----:R-:W4:Y:S04]  /*df5a0*/  LDL.LU R14, [R1+0x3a60] ;  /* 0x003a6000010e7983 */ /* 0x001f280000300800 */
[----:B-1----:R-:W4:Y:S01]  /*df5b0*/  LDL.LU R13, [R1+0x3a68] ;  /* 0x003a6800010d7983 */ /* 0x002f220000300800 */
[----:B------:R-:W-:-:S02]  /*df5c0*/  IADD3 R2, P6, R2, R3, RZ ;  /* 0x0000000302027210 */ /* 0x000fc40007fde0ff */
[----:B--2---:R-:W-:-:S03]  /*df5d0*/  IADD3 R20, P5, R20, R3, RZ ;  /* 0x0000000314147210 */ /* 0x004fc60007fbe0ff */
[----:B------:R-:W-:Y:S01]  /*df5e0*/  STL [R1+0x3a18], R2 ;  /* 0x003a180201007387 */ /* 0x000fe20000100800 */
[----:B---3--:R-:W-:-:S03]  /*df5f0*/  IADD3 R21, P4, R21, R3, RZ ;  /* 0x0000000315157210 */ /* 0x008fc60007f9e0ff */
[----:B------:R-:W2:Y:S01]  /*df600*/  LDL.LU R12, [R1+0x3a70] ;  /* 0x003a7000010c7983 */ /* 0x000ea20000300800 */
[----:B----4-:R-:W-:-:S03]  /*df610*/  IADD3 R22, P3, R22, R3, RZ ;  /* 0x0000000316167210 */ /* 0x010fc60007f7e0ff */
[----:B------:R0:W-:Y:S04]  /*df620*/  STL [R1+0x3a20], R20 ;  /* 0x003a201401007387 */ /* 0x0001e80000100800 */
[----:B------:R-:W3:Y:S01]  /*df630*/  LDL.LU R9, [R1+0x3a78] ;  /* 0x003a780001097983 */ /* 0x000ee20000300800 */
[-C--:B------:R-:W-:Y:S02]  /*df640*/  IADD3 R10, P2, R10, R3.reuse, RZ ;  /* 0x000000030a0a7210 */ /* 0x080fe40007f5e0ff */
[-C--:B------:R-:W-:Y:S02]  /*df650*/  IADD3 R11, P1, R11, R3.reuse, RZ ;  /* 0x000000030b0b7210 */ /* 0x080fe40007f3e0ff */
[-C--:B------:R-:W-:Y:S01]  /*df660*/  IADD3 R26, P0, R26, R3.reuse, RZ ;  /* 0x000000031a1a7210 */ /* 0x080fe20007f1e0ff */
[--C-:B------:R-:W-:Y:S01]  /*df670*/  IMAD.X R27, R27, 0x1, R0.reuse, P6 ;  /* 0x000000011b1b7824 */ /* 0x100fe200030e0600 */
[-C--:B------:R-:W-:Y:S01]  /*df680*/  IADD3 R18, P6, R18, R3.reuse, RZ ;  /* 0x0000000312127210 */ /* 0x080fe20007fde0ff */
[----:B------:R-:W-:Y:S01]  /*df690*/  IMAD.X R19, R19, 0x1, R0, P5 ;  /* 0x0000000113137824 */ /* 0x000fe200028e0600 */
[----:B------:R-:W-:-:S02]  /*df6a0*/  IADD3 R15, P5, R15, R3, RZ ;  /* 0x000000030f0f7210 */ /* 0x000fc40007fbe0ff */
[----:B------:R-:W-:-:S05]  /*df6b0*/  IADD3 R23, R23, 0x1, RZ ;  /* 0x0000000117177810 */ /* 0x000fca0007ffe0ff */
[----:B------:R-:W-:Y:S04]  /*df6c0*/  STL [R1+0x16b4], R23 ;  /* 0x0016b41701007387 */ /* 0x000fe80000100800 */
[----:B------:R1:W-:Y:S04]  /*df6d0*/  STL [R1+0x3a28], R21 ;  /* 0x003a281501007387 */ /* 0x0003e80000100800 */
[----:B------:R-:W4:Y:S04]  /*df6e0*/  LDL.LU R8, [R1+0x3a80] ;  /* 0x003a800001087983 */ /* 0x000f280000300800 */
[----:B------:R-:W4:Y:S04]  /*df6f0*/  LDL.LU R7, [R1+0x3a88] ;  /* 0x003a880001077983 */ /* 0x000f280000300800 */
[----:B------:R1:W-:Y:S04]  /*df700*/  STL [R1+0x3a30], R22 ;  /* 0x003a301601007387 */ /* 0x0003e80000100800 */
[----:B0-----:R-:W4:Y:S04]  /*df710*/  LDL.LU R20, [R1+0x3a90] ;  /* 0x003a900001147983 */ /* 0x001f280000300800 */
[----:B------:R0:W-:Y:S04]  /*df720*/  STL [R1+0x3a38], R10 ;  /* 0x003a380a01007387 */ /* 0x0001e80000100800 */
[----:B------:R0:W-:Y:S04]  /*df730*/  STL [R1+0x3a40], R11 ;  /* 0x003a400b01007387 */ /* 0x0001e80000100800 */
[----:B------:R-:W4:Y:S04]  /*df740*/  LDL.LU R6, [R1+0x3a98] ;  /* 0x003a980001067983 */ /* 0x000f280000300800 */
[----:B------:R0:W-:Y:S04]  /*df750*/  STL [R1+0x3a48], R26 ;  /* 0x003a481a01007387 */ /* 0x0001e80000100800 */
[----:B------:R-:W4:Y:S04]  /*df760*/  LDL.LU R5, [R1+0x3aa0] ;  /* 0x003aa00001057983 */ /* 0x000f280000300800 */
[----:B------:R0:W-:Y:S04]  /*df770*/  STL [R1+0x3a0c], R27 ;  /* 0x003a0c1b01007387 */ /* 0x0001e80000100800 */
[----:B------:R0:W-:Y:S04]  /*df780*/  STL [R1+0x3a50], R18 ;  /* 0x003a501201007387 */ /* 0x0001e80000100800 */
[----:B------:R-:W4:Y:S04]  /*df790*/  LDL.LU R4, [R1+0x3aa8] ;  /* 0x003aa80001047983 */ /* 0x000f280000300800 */
[----:B------:R-:W4:Y:S04]  /*df7a0*/  LDL.LU R2, [R1+0x3a6c] ;  /* 0x003a6c0001027983 */ /* 0x000f280000300800 */
[----:B-1----:R-:W4:Y:S04]  /*df7b0*/  LDL.LU R21, [R1+0x3aac] ;  /* 0x003aac0001157983 */ /* 0x002f280000300800 */
[----:B------:R1:W-:Y:S04]  /*df7c0*/  STL [R1+0x3a14], R19 ;  /* 0x003a141301007387 */ /* 0x0003e80000100800 */
[----:B------:R-:W4:Y:S04]  /*df7d0*/  LDL.LU R22, [R1+0x3a74] ;  /* 0x003a740001167983 */ /* 0x000f280000300800 */
[----:B0-----:R-:W4:Y:S04]  /*df7e0*/  LDL.LU R10, [R1+0x3a7c] ;  /* 0x003a7c00010a7983 */ /* 0x001f280000300800 */
[----:B------:R-:W4:Y:S04]  /*df7f0*/  LDL.LU R11, [R1+0x3a84] ;  /* 0x003a8400010b7983 */ /* 0x000f280000300800 */
[----:B------:R-:W4:Y:S04]  /*df800*/  LDL.LU R26, [R1+0x3a8c] ;  /* 0x003a8c00011a7983 */ /* 0x000f280000300800 */
[----:B------:R-:W4:Y:S04]  /*df810*/  LDL.LU R27, [R1+0x3a94] ;  /* 0x003a9400011b7983 */ /* 0x000f280000300800 */
[----:B------:R-:W4:Y:S04]  /*df820*/  LDL.LU R18, [R1+0x3a9c] ;  /* 0x003a9c0001127983 */ /* 0x000f280000300800 */
[----:B-1----:R-:W4:Y:S04]  /*df830*/  LDL.LU R19, [R1+0x3aa4] ;  /* 0x003aa40001137983 */ /* 0x002f280000300800 */
[----:B------:R0:W-:Y:S04]  /*df840*/  STL [R1+0x3a58], R15 ;  /* 0x003a580f01007387 */ /* 0x0001e80000100800 */
[----:B0-----:R0:W5:Y:S04]  /*df850*/  LDL.LU R15, [R1+0x3aec] ;  /* 0x003aec00010f7983 */ /* 0x0011680000300800 */
        /* <DEDUP_REMOVED lines=33> */
[----:B---3--:R-:W-:-:S05]  /*dfa70*/  IADD3 R9, P1, R9, R3, RZ ;  /* 0x0000000309097210 */ /* 0x008fca0007f3e0ff */
        /* <DEDUP_REMOVED lines=8> */
[----:B----4-:R-:W-:-:S05]  /*dfb00*/  IADD3 R8, P0, R8, R3, RZ ;  /* 0x0000000308087210 */ /* 0x010fca0007f1e0ff */
        /* <DEDUP_REMOVED lines=17> */
[----:B------:R-:W-:Y:S02]  /*dfc20*/  IADD3 R20, P5, R20, R3, RZ ;  /* 0x0000000314147210 */ /* 0x000fe40007fbe0ff */
[----:B------:R-:W2:Y:S04]  /*dfc30*/  LDL.LU R3, [R1+0x3a54] ;  /* 0x003a540001037983 */ /* 0x000ea80000300800 */
[----:B------:R1:W-:Y:S02]  /*dfc40*/  STL [R1+0x3a90], R20 ;  /* 0x003a901401007387 */ /* 0x0003e40000100800 */
[----:B-1----:R-:W1:Y:S01]  /*dfc50*/  LDC R20, c[0x0][0x230] ;  /* 0x00008c00ff147b82 */ /* 0x002e620000000800 */
[----:B--2---:R-:W-:-:S05]  /*dfc60*/  IMAD.X R3, R3, 0x1, R0, P4 ;  /* 0x0000000103037824 */ /* 0x004fca00020e0600 */
[----:B------:R2:W-:Y:S02]  /*dfc70*/  STL [R1+0x3a54], R3 ;  /* 0x003a540301007387 */ /* 0x0005e40000100800 */
[----:B--2---:R-:W2:Y:S02]  /*dfc80*/  LDC R3, c[0x0][0x23c] ;  /* 0x00008f00ff037b82 */ /* 0x004ea40000000800 */
[----:B--2---:R-:W-:-:S04]  /*dfc90*/  IMAD.SHL.U32 R3, R3, 0x80, RZ ;  /* 0x0000008003037824 */ /* 0x004fc800078e00ff */
[----:B------:R-:W-:-:S05]  /*dfca0*/  IMAD.SHL.U32 R3, R3, 0x2, RZ ;  /* 0x0000000203037824 */ /* 0x000fca00078e00ff */
[----:B------:R-:W-:-:S05]  /*dfcb0*/  IADD3 R6, P4, R6, R3, RZ ;  /* 0x0000000306067210 */ /* 0x000fca0007f9e0ff */
[----:B------:R2:W-:Y:S04]  /*dfcc0*/  STL [R1+0x3a98], R6 ;  /* 0x003a980601007387 */ /* 0x0005e80000100800 */
[----:B--2---:R0:W5:Y:S04]  /*dfcd0*/  LDL.LU R6, [R1+0x3ad0] ;  /* 0x003ad00001067983 */ /* 0x0041680000300800 */
[----:B------:R-:W2:Y:S02]  /*dfce0*/  LDL.LU R3, [R1+0x3a5c] ;  /* 0x003a5c0001037983 */ /* 0x000ea40000300800 */
        /* <DEDUP_REMOVED lines=8> */
[----:B------:R-:W2:Y:S01]  /*dfd70*/  LDL.LU R3, [R1+0x3a64] ;  /* 0x003a640001037983 */ /* 0x000ea20000300800 */
[----:B-1----:R-:W-:-:S05]  /*dfd80*/  VIADD R20, R20, 0x7f ;  /* 0x0000007f14147836 */ /* 0x002fca0000000000 */
[----:B------:R-:W-:Y:S01]  /*dfd90*/  SHF.R.S32.HI R20, RZ, 0x1f, R20 ;  /* 0x0000001fff147819 */ /* 0x000fe20000011414 */
[--C-:B------:R-:W-:Y:S02]  /*dfda0*/  IMAD.X R2, R2, 0x1, R0.reuse, P1 ;  /* 0x0000000102027824 */ /* 0x100fe400008e0600 */
[--C-:B------:R-:W-:Y:S02]  /*dfdb0*/  IMAD.X R22, R22, 0x1, R0.reuse, P0 ;  /* 0x0000000116167824 */ /* 0x100fe400000e0600 */
[--C-:B------:R-:W-:Y:S02]  /*dfdc0*/  IMAD.X R10, R10, 0x1, R0.reuse, P6 ;  /* 0x000000010a0a7824 */ /* 0x100fe400030e0600 */
[--C-:B------:R-:W-:Y:S02]  /*dfdd0*/  IMAD.X R11, R11, 0x1, R0.reuse, P5 ;  /* 0x000000010b0b7824 */ /* 0x100fe400028e0600 */
[--C-:B------:R-:W-:Y:S02]  /*dfde0*/  IMAD.X R26, R26, 0x1, R0.reuse, P4 ;  /* 0x000000011a1a7824 */ /* 0x100fe400020e0600 */
[----:B------:R-:W-:-:S02]  /*dfdf0*/  IMAD.X R27, R27, 0x1, R0, P3 ;  /* 0x000000011b1b7824 */ /* 0x000fc400018e0600 */
[----:B--2---:R-:W-:-:S05]  /*dfe00*/  IMAD.X R3, R3, 0x1, R0, P2 ;  /* 0x0000000103037824 */ /* 0x004fca00010e0600 */
[----:B------:R1:W-:Y:S02]  /*dfe10*/  STL [R1+0x3a64], R3 ;  /* 0x003a640301007387 */ /* 0x0003e40000100800 */
[----:B-1----:R-:W1:Y:S02]  /*dfe20*/  LDC R3, c[0x0][0x23c] ;  /* 0x00008f00ff037b82 */ /* 0x002e640000000800 */
[----:B-1----:R-:W-:-:S04]  /*dfe30*/  IMAD.SHL.U32 R3, R3, 0x80, RZ ;  /* 0x0000008003037824 */ /* 0x002fc800078e00ff */
[----:B------:R-:W-:-:S05]  /*dfe40*/  IMAD.SHL.U32 R3, R3, 0x2, RZ ;  /* 0x0000000203037824 */ /* 0x000fca00078e00ff */
[----:B------:R-:W-:Y:S02]  /*dfe50*/  IADD3 R4, P2, R4, R3, RZ ;  /* 0x0000000304047210 */ /* 0x000fe40007f5e0ff */
[----:B------:R-:W1:Y:S02]  /*dfe60*/  LDC R3, c[0x0][0x230] ;  /* 0x00008c00ff037b82 */ /* 0x000e640000000800 */
[----:B-1----:R-:W-:-:S05]  /*dfe70*/  VIADD R3, R3, 0x7f ;  /* 0x0000007f03037836 */ /* 0x002fca0000000000 */
[----:B------:R-:W-:Y:S02]  /*dfe80*/  LEA.HI R20, R20, R3, RZ, 0x7 ;  /* 0x0000000314147211 */ /* 0x000fe400078f38ff */
[----:B------:R-:W1:Y:S01]  /*dfe90*/  LDC R3, c[0x0][0x23c] ;  /* 0x00008f00ff037b82 */ /* 0x000e620000000800 */
[----:B------:R2:W-:Y:S04]  /*dfea0*/  STL [R1+0x3aa8], R4 ;  /* 0x003aa80401007387 */ /* 0x0005e80000100800 */
[----:B--2---:R0:W5:Y:S04]  /*dfeb0*/  LDL.LU R4, [R1+0x3ac8] ;  /* 0x003ac80001047983 */ /* 0x0041680000300800 */
[----:B------:R2:W-:Y:S01]  /*dfec0*/  STL [R1+0x3a6c], R2 ;  /* 0x003a6c0201007387 */ /* 0x0005e20000100800 */
[----:B-1----:R-:W-:Y:S01]  /*dfed0*/  IMAD.SHL.U32 R3, R3, 0x80, RZ ;  /* 0x0000008003037824 */ /* 0x002fe200078e00ff */
[----:B--2---:R-:W1:Y:S03]  /*dfee0*/  S2R R2, SR_TID.X ;  /* 0x0000000000027919 */ /* 0x004e660000002100 */
[----:B------:R-:W-:-:S05]  /*dfef0*/  IMAD.SHL.U32 R3, R3, 0x2, RZ ;  /* 0x0000000203037824 */ /* 0x000fca00078e00ff */
[----:B------:R-:W-:Y:S01]  /*dff00*/  IADD3 R21, P1, R21, R3, RZ ;  /* 0x0000000315157210 */ /* 0x000fe20007f3e0ff */
[----:B------:R-:W-:-:S04]  /*dff10*/  IMAD.X R18, R18, 0x1, R0, P2 ;  /* 0x0000000112127824 */ /* 0x000fc800010e0600 */
[----:B------:R0:W-:Y:S01]  /*dff20*/  STL [R1+0x3aac], R21 ;  /* 0x003aac1501007387 */ /* 0x0001e20000100800 */
[----:B------:R-:W-:-:S03]  /*dff30*/  IMAD.X R19, R19, 0x1, R0, P1 ;  /* 0x0000000113137824 */ /* 0x000fc600008e0600 */
[----:B------:R0:W-:Y:S04]  /*dff40*/  STL [R1+0x3a74], R22 ;  /* 0x003a741601007387 */ /* 0x0001e80000100800 */
[----:B------:R0:W-:Y:S04]  /*dff50*/  STL [R1+0x3a7c], R10 ;  /* 0x003a7c0a01007387 */ /* 0x0001e80000100800 */
[----:B------:R0:W-:Y:S04]  /*dff60*/  STL [R1+0x3a84], R11 ;  /* 0x003a840b01007387 */ /* 0x0001e80000100800 */
[----:B------:R0:W-:Y:S01]  /*dff70*/  STL [R1+0x3a8c], R26 ;  /* 0x003a8c1a01007387 */ /* 0x0001e20000100800 */
[----:B------:R-:W-:-:S03]  /*dff80*/  SHF.R.S32.HI R20, RZ, 0x7, R20 ;  /* 0x00000007ff147819 */ /* 0x000fc60000011414 */
[----:B------:R0:W-:Y:S04]  /*dff90*/  STL [R1+0x3aa4], R19 ;  /* 0x003aa41301007387 */ /* 0x0001e80000100800 */
[----:B------:R0:W-:Y:S04]  /*dffa0*/  STL [R1+0x3a94], R27 ;  /* 0x003a941b01007387 */ /* 0x0001e80000100800 */
[----:B------:R0:W-:Y:S01]  /*dffb0*/  STL [R1+0x3a9c], R18 ;  /* 0x003a9c1201007387 */ /* 0x0001e20000100800 */
[----:B------:R-:W-:Y:S02]  /*dffc0*/  ISETP.NE.U32.AND P0, PT, R23, R20, PT ;  /* 0x000000141700720c */ /* 0x000fe40003f05070 */
[----:B-1----:R-:W-:-:S05]  /*dffd0*/  LOP3.LUT R2, R2, 0x3f, RZ, 0xc0, !PT ;  /* 0x0000003f02027812 */ /* 0x002fca00078ec0ff */
[----:B------:R-:W-:-:S06]  /*dffe0*/  IMAD.SHL.U32 R2, R2, 0x2, RZ ;  /* 0x0000000202027824 */ /* 0x000fcc00078e00ff */
[----:B0-----:R-:W-:Y:S05]  /*dfff0*/  @P0 BRA `(.L_x_1) ;  /* 0xfffff6e800700947 */ /* 0x001fea000383ffff */
[----:B-----5:R0:W-:Y:S04]  /*e0000*/  STL [R1+0x3f0c], R5 ;  /* 0x003f0c0501007387 */ /* 0x0201e80000100800 */
[----:B------:R1:W-:Y:S01]  /*e0010*/  STL [R1+0x3f08], R4 ;  /* 0x003f080401007387 */ /* 0x0003e20000100800 */
[----:B0-----:R-:W-:-:S03]  /*e0020*/  IMAD.MOV.U32 R5, RZ, RZ, R7 ;  /* 0x000000ffff057224 */ /* 0x001fc600078e0007 */
[----:B-1----:R-:W2:Y:S04]  /*e0030*/  LDL.LU R4, [R1+0x9b4] ;  /* 0x0009b40001047983 */ /* 0x002ea80000300800 */
[----:B--2---:R0:W-:Y:S04]  /*e0040*/  STL [R1+0x3f10], R4 ;  /* 0x003f100401007387 */ /* 0x0041e80000100800 */
[----:B------:R1:W-:Y:S01]  /*e0050*/  STL [R1+0x3f04], R15 ;  /* 0x003f040f01007387 */ /* 0x0003e20000100800 */
[----:B0-----:R-:W-:-:S03]  /*e0060*/  MOV R4, R6 ;  /* 0x0000000600047202 */ /* 0x001fc60000000f00 */
[----:B-1----:R-:W2:Y:S04]  /*e0070*/  LDL.LU R15, [R1+0x9b0] ;  /* 0x0009b000010f7983 */ /* 0x002ea80000300800 */
[----:B------:R0:W-:Y:S04]  /*e0080*/  STL [R1+0x3f00], R17 ;  /* 0x003f001101007387 */ /* 0x0001e80000100800 */
[----:B0-----:R-:W3:Y:S04]  /*e0090*/  LDL.LU R17, [R1+0xa7c] ;  /* 0x000a7c0001117983 */ /* 0x001ee80000300800 */
[----:B------:R0:W-:Y:S04]  /*e00a0*/  STL [R1+0x3efc], R14 ;  /* 0x003efc0e01007387 */ /* 0x0001e80000100800 */
[----:B0-----:R-:W3:Y:S04]  /*e00b0*/  LDL.LU R14, [R1+0xa78] ;  /* 0x000a7800010e7983 */ /* 0x001ee80000300800 */
[----:B------:R0:W-:Y:S04]  /*e00c0*/  STL [R1+0x3ef8], R16 ;  /* 0x003ef81001007387 */ /* 0x0001e80000100800 */
[----:B0-----:R-:W4:Y:S04]  /*e00d0*/  LDL.LU R16, [R1+0xa74] ;  /* 0x000a740001107983 */ /* 0x001f280000300800 */
[----:B------:R0:W-:Y:S04]  /*e00e0*/  STL [R1+0x3ef4], R13 ;  /* 0x003ef40d01007387 */ /* 0x0001e80000100800 */
[----:B0-----:R-:W4:Y:S04]  /*e00f0*/  LDL.LU R13, [R1+0xa70] ;  /* 0x000a7000010d7983 */ /* 0x001f280000300800 */
[----:B------:R0:W-:Y:S04]  /*e0100*/  STL [R1+0x3ef0], R12 ;  /* 0x003ef00c01007387 */ /* 0x0001e80000100800 */
[----:B0-----:R-:W2:Y:S04]  /*e0110*/  LDL.LU R12, [R1+0xa9c] ;  /* 0x000a9c00010c7983 */ /* 0x001ea80000300800 */
[----:B------:R0:W-:Y:S04]  /*e0120*/  STL [R1+0x3eec], R9 ;  /* 0x003eec0901007387 */ /* 0x0001e80000100800 */
        /* <DEDUP_REMOVED lines=17> */
[----:B------:R0:W-:Y:S01]  /*e0240*/  STL [R1+0x3ee8], R8 ;  /* 0x003ee80801007387 */ /* 0x0001e20000100800 */
[----:B------:R-:W-:-:S03]  /*e0250*/  F2FP.F16.F32.PACK_AB R5, R4, R5 ;  /* 0x000000050405723e */ /* 0x000fc600000000ff */
[----:B0-----:R-:W2:Y:S04]  /*e0260*/  LDL.LU R8, [R1+0x998] ;  /* 0x0009980001087983 */ /* 0x001ea80000300800 */
[----:B------:R0:W-:Y:S04]  /*e0270*/  STL [R1+0x3ee4], R25 ;  /* 0x003ee41901007387 */ /* 0x0001e80000100800 */
[----:B0-----:R-:W2:Y:S04]  /*e0280*/  LDL.LU R25, [R1+0x99c] ;  /* 0x00099c0001197983 */ /* 0x001ea80000300800 */
[----:B------:R0:W-:Y:S04]  /*e0290*/  STL [R1+0x3ee0], R24 ;  /* 0x003ee01801007387 */ /* 0x0001e80000100800 */
[----:B0-----:R-:W2:Y:S04]  /*e02a0*/  LDL.LU R24, [R1+0xa90] ;  /* 0x000a900001187983 */ /* 0x001ea80000300800 */
[----:B------:R0:W-:Y:S04]  /*e02b0*/  STL [R1+0x3ac8], R29 ;  /* 0x003ac81d01007387 */ /* 0x0001e80000100800 */
[----:B0-----:R-:W2:Y:S04]  /*e02c0*/  LDL.LU R29, [R1+0xa94] ;  /* 0x000a9400011d7983 */ /* 0x001ea80000300800 */
[----:B------:R-:W2:Y:S04]  /*e02d0*/  LDL.LU R4, [R1+0x3f10] ;  /* 0x003f100001047983 */ /* 0x000ea80000300800 */
[----:B------:R0:W-:Y:S04]  /*e02e0*/  STL [R1+0x38c], R5 ;  /* 0x00038c0501007387 */ /* 0x0001e80000100800 */
[----:B0-----:R-:W2:Y:S01]  /*e02f0*/  LDL.LU R5, [R1+0x3f0c] ;  /* 0x003f0c0001057983 */ /* 0x001ea20000300800 */
[----:B---3--:R-:W-:-:S02]  /*e0300*/  F2FP.F16.F32.PACK_AB R14, R17, R14 ;  /* 0x0000000e110e723e */ /* 0x008fc400000000ff */
[----:B----4-:R-:W-:Y:S02]  /*e0310*/  F2FP.F16.F32.PACK_AB R13, R16, R13 ;  /* 0x0000000d100d723e */ /* 0x010fe400000000ff */
[----:B--2---:R-:W-:Y:S02]  /*e0320*/  F2FP.F16.F32.PACK_AB R9, R12, R9 ;  /* 0x000000090c09723e */ /* 0x004fe400000000ff */
[----:B------:R-:W-:Y:S02]  /*e0330*/  F2FP.F16.F32.PACK_AB R2, R28, R2 ;  /* 0x000000021c02723e */ /* 0x000fe400000000ff */
[----:B------:R-:W-:Y:S02]  /*e0340*/  F2FP.F16.F32.PACK_AB R0, R0, R3 ;  /* 0x000000030000723e */ /* 0x000fe400000000ff */
[----:B------:R-:W-:Y:S02]  /*e0350*/  F2FP.F16.F32.PACK_AB R3, R20, R21 ;  /* 0x000000151403723e */ /* 0x000fe400000000ff */
[----:B------:R-:W-:-:S02]  /*e0360*/  F2FP.F16.F32.PACK_AB R8, R25, R8 ;  /* 0x000000081908723e */ /* 0x000fc400000000ff */
[----:B------:R-:W-:Y:S02]  /*e0370*/  F2FP.F16.F32.PACK_AB R15, R4, R15 ;  /* 0x0000000f040f723e */ /* 0x000fe400000000ff */
[----:B------:R-:W2:Y:S04]  /*e0380*/  LDL.LU R4, [R1+0x3f08] ;  /* 0x003f080001047983 */ /* 0x000ea80000300800 */
[----:B------:R0:W-:Y:S01]  /*e0390*/  STL [R1+0x388], R15 ;  /* 0x0003880f01007387 */ /* 0x0001e20000100800 */
[----:B------:R-:W-:-:S03]  /*e03a0*/  F2FP.F16.F32.PACK_AB R24, R29, R24 ;  /* 0x000000181d18723e */ /* 0x000fc600000000ff */
[----:B0-----:R-:W3:Y:S04]  /*e03b0*/  LDL.LU R15, [R1+0x3f04] ;  /* 0x003f0400010f7983 */ /* 0x001ee80000300800 */
[----:B------:R-:W3:Y:S04]  /*e03c0*/  LDL.LU R17, [R1+0x3f00] ;  /* 0x003f000001117983 */ /* 0x000ee80000300800 */
[----:B------:R0:W-:Y:S04]  /*e03d0*/  STL [R1+0x384], R14 ;  /* 0x0003840e01007387 */ /* 0x0001e80000100800 */
[----:B0-----:R-:W4:Y:S04]  /*e03e0*/  LDL.LU R14, [R1+0x3efc] ;  /* 0x003efc00010e7983 */ /* 0x001f280000300800 */
[----:B------:R-:W4:Y:S04]  /*e03f0*/  LDL.LU R16, [R1+0x3ef8] ;  /* 0x003ef80001107983 */ /* 0x000f280000300800 */
[----:B------:R0:W-:Y:S04]  /*e0400*/  STL [R1+0x380], R13 ;  /* 0x0003800d01007387 */ /* 0x0001e80000100800 */
[----:B0-----:R-:W4:Y:S04]  /*e0410*/  LDL.LU R13, [R1+0x3ef4] ;  /* 0x003ef400010d7983 */ /* 0x001f280000300800 */
[----:B------:R-:W4:Y:S04]  /*e0420*/  LDL.LU R12, [R1+0x3ef0] ;  /* 0x003ef000010c7983 */ /* 0x000f280000300800 */
[----:B------:R0:W-:Y:S01]  /*e0430*/  STL [R1+0x39c], R9 ;  /* 0x00039c0901007387 */ /* 0x0001e20000100800 */
[----:B------:R-:W-:-:S03]  /*e0440*/  F2FP.F16.F32.PACK_AB R5, R18, R5 ;  /* 0x000000051205723e */ /* 0x000fc600000000ff */
[----:B0-----:R-:W4:Y:S04]  /*e0450*/  LDL.LU R9, [R1+0x3eec] ;  /* 0x003eec0001097983 */ /* 0x001f280000300800 */
[----:B------:R-:W-:Y:S04]  /*e0460*/  STL [R1+0x398], R24 ;  /* 0x0003981801007387 */ /* 0x000fe80000100800 */
[----:B------:R-:W-:Y:S04]  /*e0470*/  STL [R1+0x394], R8 ;  /* 0x0003940801007387 */ /* 0x000fe80000100800 */
[----:B------:R0:W-:Y:S04]  /*e0480*/  STL [R1+0x390], R2 ;  /* 0x0003900201007387 */ /* 0x0001e80000100800 */
[----:B------:R1:W-:Y:S04]  /*e0490*/  STL [R1+0x37c], R0 ;  /* 0x00037c0001007387 */ /* 0x0003e80000100800 */
[----:B------:R-:W-:Y:S01]  /*e04a0*/  STL [R1+0x378], R3 ;  /* 0x0003780301007387 */ /* 0x000fe20000100800 */
[----:B0-----:R-:W-:-:S02]  /*e04b0*/  F2FP.F16.F32.PACK_AB R2, R22, R23 ;  /* 0x000000171602723e */ /* 0x001fc400000000ff */
[----:B-1----:R-:W-:-:S03]  /*e04c0*/  F2FP.F16.F32.PACK_AB R0, R6, R7 ;  /* 0x000000070600723e */ /* 0x002fc600000000ff */
[----:B------:R-:W-:Y:S01]  /*e04d0*/  STL [R1+0x374], R2 ;  /* 0x0003740201007387 */ /* 0x000fe20000100800 */
[----:B------:R-:W-:Y:S02]  /*e04e0*/  F2FP.F16.F32.PACK_AB R7, R10, R11 ;  /* 0x0000000b0a07723e */ /* 0x000fe400000000ff */
[----:B------:R-:W-:-:S03]  /*e04f0*/  F2FP.F16.F32.PACK_AB R6, R26, R27 ;  /* 0x0000001b1a06723e */ /* 0x000fc600000000ff */
[----:B------:R-:W-:Y:S04]  /*e0500*/  STL [R1+0x3acc], R7 ;  /* 0x003acc0701007387 */ /* 0x000fe80000100800 */
[----:B------:R-:W-:Y:S04]  /*e0510*/  STL [R1+0x370], R0 ;  /* 0x0003700001007387 */ /* 0x000fe80000100800 */
[----:B------:R-:W-:Y:S04]  /*e0520*/  STL [R1+0x3ad0], R6 ;  /* 0x003ad00601007387 */ /* 0x000fe80000100800 */
[----:B------:R-:W-:Y:S04]  /*e0530*/  STL [R1+0x3ad4], R5 ;  /* 0x003ad40501007387 */ /* 0x000fe80000100800 */
[----:B------:R-:W4:Y:S04]  /*e0540*/  LDL.LU R8, [R1+0xadc] ;  /* 0x000adc0001087983 */ /* 0x000f280000300800 */
[----:B------:R-:W4:Y:S04]  /*e0550*/  LDL.LU R25, [R1+0xad4] ;  /* 0x000ad40001197983 */ /* 0x000f280000300800 */
[----:B------:R-:W4:Y:S04]  /*e0560*/  LDL.LU R11, [R1+0xae8] ;  /* 0x000ae800010b7983 */ /* 0x000f280000300800 */
[----:B------:R-:W4:Y:S01]  /*e0570*/  LDL.LU R10, [R1+0xae0] ;  /* 0x000ae000010a7983 */ /* 0x000f220000300800 */
[----:B--2---:R-:W-:-:S05]  /*e0580*/  F2FP.F16.F32.PACK_AB R4, R19, R4 ;  /* 0x000000041304723e */ /* 0x004fca00000000ff */
[----:B------:R-:W-:Y:S01]  /*e0590*/  STL [R1+0x3ad8], R4 ;  /* 0x003ad80401007387 */ /* 0x000fe20000100800 */
[----:B---3--:R-:W-:-:S05]  /*e05a0*/  F2FP.F16.F32.PACK_AB R15, R17, R15 ;  /* 0x0000000f110f723e */ /* 0x008fca00000000ff */
[----:B------:R0:W-:Y:S04]  /*e05b0*/  STL [R1+0x3adc], R15 ;  /* 0x003adc0f01007387 */ /* 0x0001e80000100800 */
[----:B0-----:R-:W2:Y:S04]  /*e05c0*/  LDL.LU R15, [R1+0xaf4] ;  /* 0x000af400010f7983 */ /* 0x001ea80000300800 */
[----:B------:R-:W3:Y:S04]  /*e05d0*/  LDL.LU R4, [R1+0x9ec] ;  /* 0x0009ec0001047983 */ /* 0x000ee80000300800 */
[----:B------:R-:W3:Y:S04]  /*e05e0*/  LDL.LU R23, [R1+0x9e8] ;  /* 0x0009e80001177983 */ /* 0x000ee80000300800 */
        /* <DEDUP_REMOVED lines=9> */
[----:B----4-:R-:W-:-:S03]  /*e0680*/  F2FP.F16.F32.PACK_AB R14, R16, R14 ;  /* 0x0000000e100e723e */ /* 0x010fc600000000ff */
        /* <DEDUP_REMOVED lines=9> */
[----:B------:R-:W-:-:S03]  /*e0720*/  F2FP.F16.F32.PACK_AB R13, R8, R13 ;  /* 0x0000000d080d723e */ /* 0x000fc600000000ff */
[----:B------:R0:W-:Y:S01]  /*e0730*/  STL [R1+0x3ae0], R14 ;  /* 0x003ae00e01007387 */ /* 0x0001e20000100800 */
[----:B------:R-:W-:-:S03]  /*e0740*/  F2FP.F16.F32.PACK_AB R12, R25, R12 ;  /* 0x0000000c190c723e */ /* 0x000fc600000000ff */
[----:B0-----:R-:W4:Y:S04]  /*e0750*/  LDL.LU R14, [R1+0xafc] ;  /* 0x000afc00010e7983 */ /* 0x001f280000300800 */
[----:B------:R-:W4:Y:S04]  /*e0760*/  LDL.LU R8, [R1+0x3ee8] ;  /* 0x003ee80001087983 */ /* 0x000f280000300800 */
[----:B------:R0:W-:Y:S04]  /*e0770*/  STL [R1+0x3ae4], R13 ;  /* 0x003ae40d01007387 */ /* 0x0001e80000100800 */
[----:B0-----:R-:W4:Y:S04]  /*e0780*/  LDL.LU R13, [R1+0xae4] ;  /* 0x000ae400010d7983 */ /* 0x001f280000300800 */
[----:B------:R-:W4:Y:S04]  /*e0790*/  LDL.LU R25, [R1+0x3ee4] ;  /* 0x003ee40001197983 */ /* 0x000f280000300800 */
[----:B------:R0:W-:Y:S04]  /*e07a0*/  STL [R1+0x3ae8], R12 ;  /* 0x003ae80c01007387 */ /* 0x0001e80000100800 */
[----:B0-----:R-:W4:Y:S01]  /*e07b0*/  LDL.LU R12, [R1+0xaec] ;  /* 0x000aec00010c7983 */ /* 0x001f220000300800 */
[----:B---3--:R-:W-:-:S02]  /*e07c0*/  F2FP.F16.F32.PACK_AB R23, R4, R23 ;  /* 0x000000170417723e */ /* 0x008fc400000000ff */
[----:B--2---:R-:W-:Y:S02]  /*e07d0*/  F2FP.F16.F32.PACK_AB R22, R5, R22 ;  /* 0x000000160516723e */ /* 0x004fe400000000ff */
[----:B------:R-:W-:Y:S02]  /*e07e0*/  F2FP.F16.F32.PACK_AB R21, R6, R21 ;  /* 0x000000150615723e */ /* 0x000fe400000000ff */
[----:B------:R-:W-:Y:S02]  /*e07f0*/  F2FP.F16.F32.PACK_AB R20, R7, R20 ;  /* 0x000000140714723e */ /* 0x000fe400000000ff */
[----:B------:R-:W-:Y:S02]  /*e0800*/  F2FP.F16.F32.PACK_AB R19, R29, R19 ;  /* 0x000000131d13723e */ /* 0x000fe400000000ff */
[----:B----4-:R-:W-:Y:S02]  /*e0810*/  F2FP.F16.F32.PACK_AB R18, R24, R18 ;  /* 0x000000121812723e */ /* 0x010fe400000000ff */
[----:B------:R-:W-:-:S02]  /*e0820*/  F2FP.F16.F32.PACK_AB R17, R28, R17 ;  /* 0x000000111c11723e */ /* 0x000fc400000000ff */
[----:B------:R-:W-:Y:S02]  /*e0830*/  F2FP.F16.F32.PACK_AB R16, R2, R16 ;  /* 0x000000100210723e */ /* 0x000fe400000000ff */
[----:B------:R-:W-:Y:S02]  /*e0840*/  F2FP.F16.F32.PACK_AB R27, R0, R27 ;  /* 0x0000001b001b723e */ /* 0x000fe400000000ff */
[----:B------:R-:W-:Y:S02]  /*e0850*/  F2FP.F16.F32.PACK_AB R9, R14, R9 ;  /* 0x000000090e09723e */ /* 0x000fe400000000ff */
[----:B------:R-:W-:Y:S02]  /*e0860*/  F2FP.F16.F32.PACK_AB R8, R15, R8 ;  /* 0x000000080f08723e */ /* 0x000fe400000000ff */
[----:B------:R-:W-:Y:S02]  /*e0870*/  F2FP.F16.F32.PACK_AB R10, R13, R10 ;  /* 0x0000000a0d0a723e */ /* 0x000fe400000000ff */
[----:B------:R-:W-:-:S05]  /*e0880*/  F2FP.F16.F32.PACK_AB R11, R12, R11 ;  /* 0x0000000b0c0b723e */ /* 0x000fca00000000ff */
        /* <DEDUP_REMOVED lines=13> */
[----:B------:R-:W2:Y:S04]  /*e0960*/  LDL.LU R24, [R1+0xb4c] ;  /* 0x000b4c0001187983 */ /* 0x000ea80000300800 */
[----:B0-----:R-:W3:Y:S04]  /*e0970*/  LDL.LU R27, [R1+0xbc4] ;  /* 0x000bc400011b7983 */ /* 0x001ee80000300800 */
[----:B---3--:R0:W-:Y:S04]  /*e0980*/  STL [R1+0x3e70], R27 ;  /* 0x003e701b01007387 */ /* 0x0081e80000100800 */
        /* <DEDUP_REMOVED lines=29> */
[----:B------:R-:W4:Y:S04]  /*e0b60*/  LDL.LU R16, [R1+0xbc0] ;  /* 0x000bc00001107983 */ /* 0x000f280000300800 */
[----:B----4-:R0:W-:Y:S04]  /*e0b70*/  STL [R1+0x3e78], R16 ;  /* 0x003e781001007387 */ /* 0x0101e80000100800 */
[----:B0-----:R-:W4:Y:S04]  /*e0b80*/  LDL.LU R16, [R1+0xa2c] ;  /* 0x000a2c0001107983 */ /* 0x001f280000300800 */
        /* <DEDUP_REMOVED lines=21> */
[----:B0-----:R-:W4:Y:S01]  /*e0ce0*/  LDL.LU R16, [R1+0xb54] ;  /* 0x000b540001107983 */ /* 0x001f220000300800 */
[----:B------:R-:W-:-:S02]  /*e0cf0*/  F2FP.F16.F32.PACK_AB R26, R3, R26 ;  /* 0x0000001a031a723e */ /* 0x000fc400000000ff */
[----:B--2---:R-:W-:Y:S01]  /*e0d00*/  F2FP.F16.F32.PACK_AB R25, R24, R25 ;  /* 0x000000191819723e */ /* 0x004fe200000000ff */
        /* <DEDUP_REMOVED lines=27> */
[----:B0-----:R-:W4:Y:S04]  /*e0ec0*/  LDL.LU R26, [R1+0xbc8] ;  /* 0x000bc800011a7983 */ /* 0x001f280000300800 */
[----:B------:R-:W3:Y:S04]  /*e0ed0*/  LDL.LU R24, [R1+0x3ee0] ;  /* 0x003ee00001187983 */ /* 0x000ee80000300800 */
[----:B------:R0:W-:Y:S04]  /*e0ee0*/  STL [R1+0x3b24], R25 ;  /* 0x003b241901007387 */ /* 0x0001e80000100800 */
[----:B0-----:R-:W4:Y:S01]  /*e0ef0*/  LDL.LU R25, [R1+0xbcc] ;  /* 0x000bcc0001197983 */ /* 0x001f220000300800 */
[----:B---3--:R-:W-:-:S03]  /*e0f00*/  F2FP.F16.F32.PACK_AB R24, R27, R24 ;  /* 0x000000181b18723e */ /* 0x008fc600000000ff */
[----:B------:R-:W2:Y:S04]  /*e0f10*/  LDL.LU R27, [R1+0x3edc] ;  /* 0x003edc00011b7983 */ /* 0x000ea80000300800 */
[----:B------:R0:W-:Y:S04]  /*e0f20*/  STL [R1+0x3b28], R24 ;  /* 0x003b281801007387 */ /* 0x0001e80000100800 */
[----:B0-----:R-:W3:Y:S01]  /*e0f30*/  LDL.LU R24, [R1+0xa20] ;  /* 0x000a200001187983 */ /* 0x001ee20000300800 */
[----:B--2---:R-:W-:-:S03]  /*e0f40*/  F2FP.F16.F32.PACK_AB R27, R16, R27 ;  /* 0x0000001b101b723e */ /* 0x004fc600000000ff */
[----:B------:R-:W2:Y:S04]  /*e0f50*/  LDL.LU R16, [R1+0x3ed8] ;  /* 0x003ed80001107983 */ /* 0x000ea80000300800 */
[----:B------:R0:W-:Y:S04]  /*e0f60*/  STL [R1+0xc], R27 ;  /* 0x00000c1b01007387 */ /* 0x0001e80000100800 */
[----:B0-----:R-:W2:Y:S02]  /*e0f70*/  LDL.LU R27, [R1+0x3ed4] ;  /* 0x003ed400011b7983 */ /* 0x001ea40000300800 */
[----:B--2---:R-:W-:-:S02]  /*e0f80*/  F2FP.F16.F32.PACK_AB R27, R16, R27 ;  /* 0x0000001b101b723e */ /* 0x004fc400000000ff */
        /* <DEDUP_REMOVED lines=9> */
[----:B------:R0:W-:Y:S04]  /*e1020*/  STL [R1], R27 ;  /* 0x0000001b01007387 */ /* 0x0001e80000100800 */
        /* <DEDUP_REMOVED lines=36> */
[----:B0-----:R-:W3:Y:S02]  /*e1270*/  LDL.LU R27, [R1+0x3e74] ;  /* 0x003e7400011b7983 */ /* 0x001ee40000300800 */
[----:B---3--:R-:W-:-:S02]  /*e1280*/  F2FP.F16.F32.PACK_AB R24, R27, R24 ;  /* 0x000000181b18723e */ /* 0x008fc400000000ff */
[----:B------:R-:W2:Y:S01]  /*e1290*/  LDL.LU R27, [R1+0x3e70] ;  /* 0x003e7000011b7983 */ /* 0x000ea20000300800 */
[----:B----4-:R-:W-:-:S03]  /*e12a0*/  F2FP.F16.F32.PACK_AB R25, R25, R26 ;  /* 0x0000001a1919723e */ /* 0x010fc600000000ff */
[----:B------:R2:W-:Y:S04]  /*e12b0*/  STL [R1+0x38], R24 ;  /* 0x0000381801007387 */ /* 0x0005e80000100800 */
[----:B------:R-:W-:Y:S01]  /*e12c0*/  STL [R1+0x34], R25 ;  /* 0x0000341901007387 */ /* 0x000fe20000100800 */
[----:B------:R-:W-:Y:S02]  /*e12d0*/  F2FP.F16.F32.PACK_AB R5, R5, R6 ;  /* 0x000000060505723e */ /* 0x000fe400000000ff */
[----:B--2---:R-:W-:Y:S02]  /*e12e0*/  F2FP.F16.F32.PACK_AB R24, R27, R16 ;  /* 0x000000101b18723e */ /* 0x004fe400000000ff */
[----:B------:R-:W-:Y:S02]  /*e12f0*/  F2FP.F16.F32.PACK_AB R16, R17, R18 ;  /* 0x000000121110723e */ /* 0x000fe400000000ff */
[----:B------:R-:W-:Y:S01]  /*e1300*/  F2FP.F16.F32.PACK_AB R18, R19, R20 ;  /* 0x000000141312723e */ /* 0x000fe200000000ff */
[----:B------:R-:W-:Y:S01]  /*e1310*/  STL [R1+0x30], R24 ;  /* 0x0000301801007387 */ /* 0x000fe20000100800 */
[----:B------:R-:W-:-:S03]  /*e1320*/  F2FP.F16.F32.PACK_AB R17, R21, R22 ;  /* 0x000000161511723e */ /* 0x000fc600000000ff */
[----:B------:R0:W-:Y:S04]  /*e1330*/  STL [R1+0x4c], R16 ;  /* 0x00004c1001007387 */ /* 0x0001e80000100800 */
[----:B------:R-:W-:Y:S01]  /*e1340*/  STL [R1+0x48], R18 ;  /* 0x0000481201007387 */ /* 0x000fe20000100800 */
[----:B0-----:R-:W-:Y:S02]  /*e1350*/  F2FP.F16.F32.PACK_AB R16, R23, R8 ;  /* 0x000000081710723e */ /* 0x001fe400000000ff */
[----:B------:R-:W-:Y:S01]  /*e1360*/  F2FP.F16.F32.PACK_AB R8, R9, R10 ;  /* 0x0000000a0908723e */ /* 0x000fe200000000ff */
[----:B------:R-:W-:Y:S01]  /*e1370*/  STL [R1+0x44], R17 ;  /* 0x0000441101007387 */ /* 0x000fe20000100800 */
[----:B------:R-:W-:Y:S02]  /*e1380*/  F2FP.F16.F32.PACK_AB R10, R11, R12 ;  /* 0x0000000c0b0a723e */ /* 0x000fe400000000ff */
[----:B------:R-:W-:Y:S01]  /*e1390*/  F2FP.F16.F32.PACK_AB R9, R13, R14 ;  /* 0x0000000e0d09723e */ /* 0x000fe200000000ff */
[----:B------:R-:W-:Y:S04]  /*e13a0*/  STL [R1+0x40], R16 ;  /* 0x0000401001007387 */ /* 0x000fe80000100800 */
[----:B------:R0:W-:Y:S04]  /*e13b0*/  STL [R1+0x5c], R8 ;  /* 0x00005c0801007387 */ /* 0x0001e80000100800 */
[----:B------:R-:W-:Y:S01]  /*e13c0*/  STL [R1+0x58], R10 ;  /* 0x0000580a01007387 */ /* 0x000fe20000100800 */
[----:B0-----:R-:W-:-:S02]  /*e13d0*/  F2FP.F16.F32.PACK_AB R8, R15, R4 ;  /* 0x000000040f08723e */ /* 0x001fc400000000ff */
[----:B------:R-:W-:Y:S01]  /*e13e0*/  F2FP.F16.F32.PACK_AB R4, R7, R29 ;  /* 0x0000001d0704723e */ /* 0x000fe200000000ff */
[----:B------:R-:W-:Y:S04]  /*e13f0*/  STL [R1+0x54], R9 ;  /* 0x0000540901007387 */ /* 0x000fe80000100800 */
[----:B------:R-:W-:Y:S04]  /*e1400*/  STL [R1+0x50], R8 ;  /* 0x0000500801007387 */ /* 0x000fe80000100800 */
[----:B------:R-:W-:Y:S04]  /*e1410*/  STL [R1+0x6c], R5 ;  /* 0x00006c0501007387 */ /* 0x000fe80000100800 */
[----:B------:R-:W-:Y:S04]  /*e1420*/  STL [R1+0x68], R4 ;  /* 0x0000680401007387 */ /* 0x000fe80000100800 */
[----:B------:R-:W2:Y:S01]  /*e1430*/  LDL.LU R24, [R1+0xa60] ;  /* 0x000a600001187983 */ /* 0x000ea20000300800 */
[----:B------:R-:W-:-:S02]  /*e1440*/  F2FP.F16.F32.PACK_AB R2, R28, R2 ;  /* 0x000000021c02723e */ /* 0x000fc400000000ff */
[----:B------:R-:W-:-:S03]  /*e1450*/  F2FP.F16.F32.PACK_AB R0, R0, R3 ;  /* 0x000000030000723e */ /* 0x000fc600000000ff */
[----:B------:R-:W-:Y:S04]  /*e1460*/  STL [R1+0x64], R2 ;  /* 0x0000640201007387 */ /* 0x000fe80000100800 */
[----:B--2---:R0:W-:Y:S04]  /*e1470*/  STL [R1+0x3de8], R24 ;  /* 0x003de81801007387 */ /* 0x0041e80000100800 */
[----:B------:R-:W-:Y:S04]  /*e1480*/  STL [R1+0x60], R0 ;  /* 0x0000600001007387 */ /* 0x000fe80000100800 */
[----:B0-----:R-:W2:Y:S04]  /*e1490*/  LDL.LU R24, [R1+0xa68] ;  /* 0x000a680001187983 */ /* 0x001ea80000300800 */
[----:B--2---:R0:W-:Y:S04]  /*e14a0*/  STL [R1+0x3df0], R24 ;  /* 0x003df01801007387 */ /* 0x0041e80000100800 */
        /* <DEDUP_REMOVED lines=31> */
[----:B------:R-:W3:Y:S04]  /*e16a0*/  LDL.LU R25, [R1+0xcac] ;  /* 0x000cac0001197983 */ /* 0x000ee80000300800 */
        /* <DEDUP_REMOVED lines=35> */
[----:B0-----:R-:W2:Y:S04]  /*e18e0*/  LDL.LU R25, [R1+0xa4c] ;  /* 0x000a4c0001197983 */ /* 0x001ea80000300800 */
[----:B------:R-:W3:Y:S04]  /*e18f0*/  LDL.LU R26, [R1+0xca8] ;  /* 0x000ca800011a7983 */ /* 0x000ee80000300800 */
[----:B------:R-:W4:Y:S04]  /*e1900*/  LDL.LU R27, [R1+0xca4] ;  /* 0x000ca400011b7983 */ /* 0x000f280000300800 */
        /* <DEDUP_REMOVED lines=95> */
[----:B------:R4:W-:Y:S02]  /*e1f00*/  STL [R1+0xb8], R24 ;  /* 0x0000b81801007387 */ /* 0x0009e40000100800 */
[----:B----4-:R-:W-:Y:S02]  /*e1f10*/  F2FP.F16.F32.PACK_AB R24, R27, R16 ;  /* 0x000000101b18723e */ /* 0x010fe400000000ff */
[----:B---3--:R-:W-:Y:S02]  /*e1f20*/  F2FP.F16.F32.PACK_AB R16, R17, R18 ;  /* 0x000000121110723e */ /* 0x008fe400000000ff */
[----:B------:R-:W-:-:S02]  /*e1f30*/  F2FP.F16.F32.PACK_AB R18, R19, R20 ;  /* 0x000000141312723e */ /* 0x000fc400000000ff */
[----:B------:R-:W-:Y:S02]  /*e1f40*/  F2FP.F16.F32.PACK_AB R17, R21, R22 ;  /* 0x000000161511723e */ /* 0x000fe400000000ff */
[----:B------:R-:W-:Y:S02]  /*e1f50*/  F2FP.F16.F32.PACK_AB R5, R5, R6 ;  /* 0x000000060505723e */ /* 0x000fe400000000ff */
[----:B--2---:R-:W-:-:S05]  /*e1f60*/  F2FP.F16.F32.PACK_AB R25, R25, R26 ;  /* 0x0000001a1919723e */ /* 0x004fca00000000ff */
[----:B------:R-:W-:Y:S04]  /*e1f70*/  STL [R1+0xb4], R25 ;  /* 0x0000b41901007387 */ /* 0x000fe80000100800 */
[----:B------:R-:W-:Y:S04]  /*e1f80*/  STL [R1+0xb0], R24 ;  /* 0x0000b01801007387 */ /* 0x000fe80000100800 */
[----:B------:R0:W-:Y:S04]  /*e1f90*/  STL [R1+0xcc], R16 ;  /* 0x0000cc1001007387 */ /* 0x0001e80000100800 */
[----:B------:R-:W-:Y:S01]  /*e1fa0*/  STL [R1+0xc8], R18 ;  /* 0x0000c81201007387 */ /* 0x000fe20000100800 */
[----:B0-----:R-:W-:-:S02]  /*e1fb0*/  F2FP.F16.F32.PACK_AB R16, R23, R8 ;  /* 0x000000081710723e */ /* 0x001fc400000000ff */
        /* <DEDUP_REMOVED lines=973> */
[----:B0-----:R-:W2:Y:S01]  /*e5c90*/  LDL.LU R24, [R1+0x3b2c] ;  /* 0x003b2c0001187983 */ /* 0x001ea20000300800 */
[----:B---3--:R-:W-:Y:S02]  /*e5ca0*/  F2FP.F16.F32.PACK_AB R27, R26, R27 ;  /* 0x0000001b1a1b723e */ /* 0x008fe400000000ff */
[----:B----4-:R-:W-:-:S02]  /*e5cb0*/  F2FP.F16.F32.PACK_AB R17, R16, R17 ;  /* 0x000000111011723e */ /* 0x010fc400000000ff */
[----:B------:R-:W-:Y:S02]  /*e5cc0*/  F2FP.F16.F32.PACK_AB R19, R18, R19 ;  /* 0x000000131213723e */ /* 0x000fe400000000ff */
[----:B------:R-:W-:Y:S02]  /*e5cd0*/  F2FP.F16.F32.PACK_AB R21, R20, R21 ;  /* 0x000000151415723e */ /* 0x000fe400000000ff */
[----:B------:R-:W-:Y:S02]  /*e5ce0*/  F2FP.F16.F32.PACK_AB R23, R22, R23 ;  /* 0x000000171617723e */ /* 0x000fe400000000ff */
[----:B------:R-:W-:Y:S02]  /*e5cf0*/  F2FP.F16.F32.PACK_AB R9, R8, R9 ;  /* 0x000000090809723e */ /* 0x000fe400000000ff */
[----:B------:R-:W-:Y:S02]  /*e5d00*/  F2FP.F16.F32.PACK_AB R11, R10, R11 ;  /* 0x0000000b0a0b723e */ /* 0x000fe400000000ff */
[----:B------:R-:W-:-:S02]  /*e5d10*/  F2FP.F16.F32.PACK_AB R13, R12, R13 ;  /* 0x0000000d0c0d723e */ /* 0x000fc400000000ff */
[----:B------:R-:W-:Y:S02]  /*e5d20*/  F2FP.F16.F32.PACK_AB R15, R14, R15 ;  /* 0x0000000f0e0f723e */ /* 0x000fe400000000ff */
[----:B------:R-:W-:Y:S02]  /*e5d30*/  F2FP.F16.F32.PACK_AB R5, R4, R5 ;  /* 0x000000050405723e */ /* 0x000fe400000000ff */
[----:B------:R-:W-:Y:S02]  /*e5d40*/  F2FP.F16.F32.PACK_AB R7, R6, R7 ;  /* 0x000000070607723e */ /* 0x000fe400000000ff */
[----:B------:R-:W-:Y:S02]  /*e5d50*/  F2FP.F16.F32.PACK_AB R28, R29, R28 ;  /* 0x0000001c1d1c723e */ /* 0x000fe400000000ff */
[----:B--2---:R-:W-:Y:S02]  /*e5d60*/  F2FP.F16.F32.PACK_AB R25, R24, R25 ;  /* 0x000000191819723e */ /* 0x004fe400000000ff */
[----:B------:R1:W5:Y:S04]  /*e5d70*/  LDL.LU R24, [R1+0x3b28] ;  /* 0x003b280001187983 */ /* 0x0003680000300800 */
[----:B------:R0:W-:Y:S04]  /*e5d80*/  STL [R1+0x338], R25 ;  /* 0x0003381901007387 */ /* 0x0001e80000100800 */
[----:B0-----:R1:W5:Y:S04]  /*e5d90*/  LDL.LU R25, [R1+0x3b24] ;  /* 0x003b240001197983 */ /* 0x0013680000300800 */
        /* <DEDUP_REMOVED lines=33> */
[----:B------:R-:W2:Y:S01]  /*e5fb0*/  LDL.LU R29, [R1+0x3ac8] ;  /* 0x003ac800011d7983 */ /* 0x000ea20000300800 */
[----:B------:R-:W-:-:S03]  /*e5fc0*/  F2FP.F16.F32.PACK_AB R2, R2, R0 ;  /* 0x000000000202723e */ /* 0x000fc600000000ff */
[----:B------:R1:W-:Y:S01]  /*e5fd0*/  STL [R1+0x368], R28 ;  /* 0x0003681c01007387 */ /* 0x0003e20000100800 */
[----:B--2---:R-:W-:-:S05]  /*e5fe0*/  F2FP.F16.F32.PACK_AB R0, R3, R29 ;  /* 0x0000001d0300723e */ /* 0x004fca00000000ff */
[----:B------:R1:W-:Y:S04]  /*e5ff0*/  STL [R1+0x360], R0 ;  /* 0x0003600001007387 */ /* 0x0003e80000100800 */
[----:B------:R1:W-:Y:S02]  /*e6000*/  STL [R1+0x364], R2 ;  /* 0x0003640201007387 */ /* 0x0003e40000100800 */
.L_x_0:
[----:B-----5:R-:W-:Y:S01]  /*e6010*/  STL.64 [R1+0x3f38], R26 ;  /* 0x003f381a01007387 */ /* 0x020fe20000100a00 */
[----:B------:R-:W1:Y:S01]  /*e6020*/  S2R R3, SR_TID.X ;  /* 0x0000000000037919 */ /* 0x000e620000002100 */
[----:B------:R-:W2:Y:S01]  /*e6030*/  S2UR UR5, SR_CgaCtaId ;  /* 0x00000000000579c3 */ /* 0x000ea20000008800 */
[----:B------:R-:W-:Y:S01]  /*e6040*/  ULDC.64 UR6, c[0x0][0x228] ;  /* 0x00008a0000067ab9 */ /* 0x000fe20000000a00 */
[----:B------:R-:W-:Y:S01]  /*e6050*/  UMOV UR4, 0x400 ;  /* 0x0000040000047882 */ /* 0x000fe20000000000 */
[----:B------:R3:W-:Y:S01]  /*e6060*/  STL.64 [R1+0x3f30], R24 ;  /* 0x003f301801007387 */ /* 0x0007e20000100a00 */
[----:B------:R-:W-:Y:S01]  /*e6070*/  ULDC UR10, c[0x0][0x22c] ;  /* 0x00008b00000a7ab9 */ /* 0x000fe20000000800 */
        /* <DEDUP_REMOVED lines=10> */
[----:B---3--:R-:W3:Y:S01]  /*e6120*/  LDL.LU R24, [R1+0x360] ;  /* 0x0003600001187983 */ /* 0x008ee20000300800 */
[----:B------:R-:W-:Y:S01]  /*e6130*/  ULDC UR26, c[0x0][0x248] ;  /* 0x00009200001a7ab9 */ /* 0x000fe20000000800 */
[----:B------:R-:W-:Y:S01]  /*e6140*/  ULDC UR29, c[0x0][0x248] ;  /* 0x00009200001d7ab9 */ /* 0x000fe20000000800 */
[----:B------:R-:W-:Y:S01]  /*e6150*/  ULDC UR25, c[0x0][0x248] ;  /* 0x0000920000197ab9 */ /* 0x000fe20000000800 */
[----:B------:R-:W3:Y:S01]  /*e6160*/  LDL.LU R25, [R1+0x364] ;  /* 0x0003640001197983 */ /* 0x000ee20000300800 */
        /* <DEDUP_REMOVED lines=11> */
[----:B------:R-:W4:Y:S01]  /*e6220*/  LDL R29, [R1+0x3ac4] ;  /* 0x003ac400011d7983 */ /* 0x000f220000100800 */
[----:B------:R-:W-:Y:S01]  /*e6230*/  ULDC UR51, c[0x0][0x248] ;  /* 0x0000920000337ab9 */ /* 0x000fe20000000800 */
[----:B------:R-:W-:Y:S01]  /*e6240*/  ULDC UR52, c[0x0][0x248] ;  /* 0x0000920000347ab9 */ /* 0x000fe20000000800 */
[----:B------:R-:W-:Y:S01]  /*e6250*/  ULDC UR53, c[0x0][0x248] ;  /* 0x0000920000357ab9 */ /* 0x000fe20000000800 */
        /* <DEDUP_REMOVED lines=12> */
[----:B0-----:R-:W3:Y:S01]  /*e6320*/  LDL R19, [R1+0x9f0] ;  /* 0x0009f00001137983 */ /* 0x001ee20000100800 */
[C---:B-1----:R-:W-:Y:S01]  /*e6330*/  IMAD.SHL.U32 R28, R3.reuse, 0x20, RZ ;  /* 0x00000020031c7824 */ /* 0x042fe200078e00ff */
[----:B--2---:R-:W-:Y:S01]  /*e6340*/  ULEA UR4, UR5, UR4, 0x18 ;  /* 0x0000000405047291 */ /* 0x004fe2000f8ec03f */
[----:B------:R-:W-:Y:S01]  /*e6350*/  IMAD.SHL.U32 R3, R3, 0x10, RZ ;  /* 0x0000001003037824 */ /* 0x000fe200078e00ff */
[----:B------:R-:W-:Y:S01]  /*e6360*/  STL.64 [R1+0x3f20], R16 ;  /* 0x003f201001007387 */ /* 0x000fe20000100a00 */
[----:B------:R-:W-:Y:S01]  /*e6370*/  ULDC UR5, c[0x0][0x22c] ;  /* 0x00008b0000057ab9 */ /* 0x000fe20000000800 */
[----:B------:R-:W-:Y:S01]  /*e6380*/  LOP3.LUT R28, R28, 0x400, RZ, 0xc0, !PT ;  /* 0x000004001c1c7812 */ /* 0x000fe200078ec0ff */
[----:B------:R-:W-:Y:S01]  /*e6390*/  ULDC UR28, c[0x0][0x248] ;  /* 0x00009200001c7ab9 */ /* 0x000fe20000000800 */
[----:B------:R-:W-:Y:S01]  /*e63a0*/  STL.64 [R1+0x3f18], R22 ;  /* 0x003f181601007387 */ /* 0x000fe20000100a00 */
[----:B------:R-:W-:Y:S01]  /*e63b0*/  LOP3.LUT R3, R3, 0x1f0, RZ, 0xc0, !PT ;  /* 0x000001f003037812 */ /* 0x000fe200078ec0ff */
[----:B------:R-:W-:Y:S01]  /*e63c0*/  ULDC UR30, c[0x0][0x248] ;  /* 0x00009200001e7ab9 */ /* 0x000fe20000000800 */
[----:B------:R-:W-:Y:S01]  /*e63d0*/  ULDC UR31, c[0x0][0x248] ;  /* 0x00009200001f7ab9 */ /* 0x000fe20000000800 */
[----:B------:R0:W-:Y:S01]  /*e63e0*/  STL.64 [R1+0x3f10], R20 ;  /* 0x003f101401007387 */ /* 0x0001e20000100a00 */
[----:B------:R-:W-:Y:S01]  /*e63f0*/  ULDC UR33, c[0x0][0x248] ;  /* 0x0000920000217ab9 */ /* 0x000fe20000000800 */
[----:B------:R-:W-:Y:S01]  /*e6400*/  ULDC UR34, c[0x0][0x248] ;  /* 0x0000920000227ab9 */ /* 0x000fe20000000800 */
[----:B------:R-:W-:Y:S01]  /*e6410*/  ULDC UR36, c[0x0][0x248] ;  /* 0x0000920000247ab9 */ /* 0x000fe20000000800 */
[----:B------:R-:W-:Y:S01]  /*e6420*/  STL.64 [R1+0x3f08], R10 ;  /* 0x003f080a01007387 */ /* 0x000fe20000100a00 */
        /* <DEDUP_REMOVED lines=11> */
[----:B------:R-:W-:Y:S04]  /*e64e0*/  STL.64 [R1+0x3ef0], R12 ;  /* 0x003ef00c01007387 */ /* 0x000fe80000100a00 */
[----:B------:R-:W-:Y:S04]  /*e64f0*/  STL.64 [R1+0x3ee8], R6 ;  /* 0x003ee80601007387 */ /* 0x000fe80000100a00 */
[----:B------:R-:W-:Y:S04]  /*e6500*/  STL.64 [R1+0x3ee0], R4 ;  /* 0x003ee00401007387 */ /* 0x000fe80000100a00 */
[----:B0-----:R-:W2:Y:S04]  /*e6510*/  LDL.LU R20, [R1+0x2d0] ;  /* 0x0002d00001147983 */ /* 0x001ea80000300800 */
[----:B------:R-:W2:Y:S04]  /*e6520*/  LDL.LU R21, [R1+0x2d4] ;  /* 0x0002d40001157983 */ /* 0x000ea80000300800 */
[----:B------:R-:W2:Y:S04]  /*e6530*/  LDL.LU R22, [R1+0x2d8] ;  /* 0x0002d80001167983 */ /* 0x000ea80000300800 */
[----:B------:R-:W2:Y:S01]  /*e6540*/  LDL.LU R23, [R1+0x2dc] ;  /* 0x0002dc0001177983 */ /* 0x000ea20000300800 */
[----:B------:R-:W-:Y:S01]  /*e6550*/  BAR.SYNC.DEFER_BLOCKING 0x0 ;  /* 0x0000000000007b1d */ /* 0x000fe20000010000 */
[----:B----4-:R-:W-:-:S05]  /*e6560*/  ISETP.GE.AND P0, PT, R29, UR6, PT ;  /* 0x000000061d007c0c */ /* 0x010fca000bf06270 */
[----:B------:R-:W-:Y:S01]  /*e6570*/  ULDC UR6, c[0x0][0x22c] ;  /* 0x00008b0000067ab9 */ /* 0x000fe20000000800 */
[----:B------:R-:W0:Y:S01]  /*e6580*/  S2R R29, SR_TID.X ;  /* 0x00000000001d7919 */ /* 0x000e220000002100 */
[C---:B---3--:R-:W-:Y:S02]  /*e6590*/  VIADD R0, R19.reuse, 0x2 ;  /* 0x0000000213007836 */ /* 0x048fe40000000000 */
[----:B------:R-:W-:-:S03]  /*e65a0*/  VIADD R2, R19, 0x1 ;  /* 0x0000000113027836 */ /* 0x000fc60000000000 */
[----:B------:R-:W-:Y:S01]  /*e65b0*/  ISETP.LT.AND P4, PT, R0, UR5, !P0 ;  /* 0x0000000500007c0c */ /* 0x000fe2000c781270 */
[----:B------:R-:W-:Y:S01]  /*e65c0*/  ULDC UR5, c[0x0][0x22c] ;  /* 0x00008b0000057ab9 */ /* 0x000fe20000000800 */
[----:B------:R-:W-:Y:S01]  /*e65d0*/  IADD3 R0, R3, UR4, R28 ;  /* 0x0000000403007c10 */ /* 0x000fe2000fffe01c */
[C---:B------:R-:W-:Y:S01]  /*e65e0*/  VIADD R3, R19.reuse, 0x3 ;  /* 0x0000000313037836 */ /* 0x040fe20000000000 */
[----:B------:R-:W-:Y:S01]  /*e65f0*/  ISETP.LT.AND P5, PT, R2, UR10, !P0 ;  /* 0x0000000a02007c0c */ /* 0x000fe2000c7a1270 */
[----:B------:R-:W-:Y:S01]  /*e6600*/  VIADD R2, R19, 0x4 ;  /* 0x0000000413027836 */ /* 0x000fe20000000000 */
[----:B------:R-:W-:Y:S01]  /*e6610*/  ULDC UR10, c[0x0][0x248] ;  /* 0x00009200000a7ab9 */ /* 0x000fe20000000800 */
[----:B------:R-:W-:Y:S01]  /*e6620*/  STSM.16.M88.4 [R0], R24 ;  /* 0x0000001800007844 */ /* 0x000fe20000000200 */
[----:B------:R-:W-:Y:S02]  /*e6630*/  ISETP.LT.AND P2, PT, R3, UR5, !P0 ;  /* 0x0000000503007c0c */ /* 0x000fe4000c741270 */
[----:B------:R-:W-:Y:S01]  /*e6640*/  ISETP.LT.AND P1, PT, R2, UR6, !P0 ;  /* 0x0000000602007c0c */ /* 0x000fe2000c721270 */
[----:B------:R-:W-:Y:S01]  /*e6650*/  ULDC UR6, c[0x0][0x248] ;  /* 0x0000920000067ab9 */ /* 0x000fe20000000800 */
[----:B0-----:R-:W-:-:S04]  /*e6660*/  LOP3.LUT R29, R29, 0x3f, RZ, 0xc0, !PT ;  /* 0x0000003f1d1d7812 */ /* 0x001fc800078ec0ff */
[----:B------:R-:W-:Y:S01]  /*e6670*/  LEA R2, R29, UR4, 0x4 ;  /* 0x000000041d027c11 */ /* 0x000fe2000f8e20ff */
[----:B------:R-:W-:Y:S01]  /*e6680*/  ULDC UR4, c[0x0][0x244] ;  /* 0x0000910000047ab9 */ /* 0x000fe20000000800 */
[----:B--2---:R-:W-:Y:S04]  /*e6690*/  STL.64 [R1+0x4088], R22 ;  /* 0x0040881601007387 */ /* 0x004fe80000100a00 */
        /* <DEDUP_REMOVED lines=49> */
[----:B--2---:R-:W-:Y:S01]  /*e69b0*/  STSM.16.M88.4 [R0+0x200], R20 ;  /* 0x0002001400007844 */ /* 0x004fe20000000200 */
[----:B------:R-:W-:Y:S06]  /*e69c0*/  BAR.SYNC.DEFER_BLOCKING 0x0 ;  /* 0x0000000000007b1d */ /* 0x000fec0000010000 */
[----:B------:R-:W0:Y:S04]  /*e69d0*/  LDS.128 R20, [R2] ;  /* 0x0000000002147984 */ /* 0x000e280000000c00 */
[----:B0-----:R-:W-:Y:S04]  /*e69e0*/  STL.64 [R1+0x350], R20 ;  /* 0x0003501401007387 */ /* 0x001fe80000100a00 */
[----:B------:R-:W-:Y:S04]  /*e69f0*/  STL.64 [R1+0x358], R22 ;  /* 0x0003581601007387 */ /* 0x000fe80000100a00 */
[----:B------:R-:W0:Y:S04]  /*e6a00*/  LDS.128 R20, [R2+0x400] ;  /* 0x0004000002147984 */ /* 0x000e280000000c00 */
[----:B0-----:R-:W-:Y:S04]  /*e6a10*/  STL.64 [R1+0x360], R20 ;  /* 0x0003601401007387 */ /* 0x001fe80000100a00 */
[----:B------:R0:W-:Y:S04]  /*e6a20*/  STL.64 [R1+0x368], R22 ;  /* 0x0003681601007387 */ /* 0x0001e80000100a00 */
[----:B0-----:R-:W2:Y:S04]  /*e6a30*/  LDL.LU.64 R22, [R1+0x40c8] ;  /* 0x0040c80001167983 */ /* 0x001ea80000300a00 */
[----:B------:R-:W2:Y:S01]  /*e6a40*/  LDL.LU.64 R20, [R1+0x40c0] ;  /* 0x0040c00001147983 */ /* 0x000ea20000300a00 */
[----:B------:R-:W-:Y:S06]  /*e6a50*/  BAR.SYNC.DEFER_BLOCKING 0x0 ;  /* 0x0000000000007b1d */ /* 0x000fec0000010000 */
[----:B--2---:R0:W-:Y:S04]  /*e6a60*/  STSM.16.M88.4 [R0], R20 ;  /* 0x0000001400007844 */ /* 0x0041e80000000200 */
[----:B0-----:R-:W2:Y:S04]  /*e6a70*/  LDL.LU.64 R22, [R1+0x40b8] ;  /* 0x0040b80001167983 */ /* 0x001ea80000300a00 */
[----:B------:R-:W2:Y:S04]  /*e6a80*/  LDL.LU.64 R20, [R1+0x40b0] ;  /* 0x0040b00001147983 */ /* 0x000ea80000300a00 */
        /* <DEDUP_REMOVED lines=19> */
[----:B------:R-:W0:Y:S01]  /*e6bc0*/  LDS.128 R20, [R2+0x400] ;  /* 0x0004000002147984 */ /* 0x000e220000000c00 */
[----:B------:R-:W-:Y:S06]  /*e6bd0*/  BAR.SYNC.DEFER_BLOCKING 0x0 ;  /* 0x0000000000007b1d */ /* 0x000fec0000010000 */
[----:B0-----:R-:W-:Y:S04]  /*e6be0*/  STL.64 [R1+0x320], R20 ;  /* 0x0003201401007387 */ /* 0x001fe80000100a00 */
[----:B------:R0:W-:Y:S04]  /*e6bf0*/  STL.64 [R1+0x328], R22 ;  /* 0x0003281601007387 */ /* 0x0001e80000100a00 */
[----:B0-----:R-:W2:Y:S04]  /*e6c00*/  LDL.LU.64 R22, [R1+0x4088] ;  /* 0x0040880001167983 */ /* 0x001ea80000300a00 */
[----:B------:R-:W2:Y:S04]  /*e6c10*/  LDL.LU.64 R20, [R1+0x4080] ;  /* 0x0040800001147983 */ /* 0x000ea80000300a00 */
[----:B---3--:R-:W-:Y:S04]  /*e6c20*/  STSM.16.M88.4 [R0], R4 ;  /* 0x0000000400007844 */ /* 0x008fe80000000200 */
[----:B----4-:R-:W-:Y:S01]  /*e6c30*/  STSM.16.M88.4 [R0+0x200], R12 ;  /* 0x0002000c00007844 */ /* 0x010fe20000000200 */
[----:B------:R-:W-:Y:S06]  /*e6c40*/  BAR.SYNC.DEFER_BLOCKING 0x0 ;  /* 0x0000000000007b1d */ /* 0x000fec0000010000 */
[----:B------:R-:W0:Y:S04]  /*e6c50*/  LDS.128 R12, [R2] ;  /* 0x00000000020c7984 */ /* 0x000e280000000c00 */
[----:B------:R-:W1:Y:S01]  /*e6c60*/  LDS.128 R4, [R2+0x400] ;  /* 0x0004000002047984 */ /* 0x000e620000000c00 */
[----:B------:R-:W-:Y:S06]  /*e6c70*/  BAR.SYNC.DEFER_BLOCKING 0x0 ;  /* 0x0000000000007b1d */ /* 0x000fec0000010000 */
[----:B------:R-:W-:Y:S04]  /*e6c80*/  STSM.16.M88.4 [R0], R8 ;  /* 0x0000000800007844 */ /* 0x000fe80000000200 */
[----:B0-----:R-:W-:Y:S04]  /*e6c90*/  STL.64 [R1+0x2f0], R12 ;  /* 0x0002f00c01007387 */ /* 0x001fe80000100a00 */
[----:B------:R-:W-:Y:S04]  /*e6ca0*/  STL.64 [R1+0x2f8], R14 ;  /* 0x0002f80e01007387 */ /* 0x000fe80000100a00 */
[----:B-1----:R-:W-:Y:S04]  /*e6cb0*/  STL.64 [R1+0x300], R4 ;  /* 0x0003000401007387 */ /* 0x002fe80000100a00 */
[----:B------:R-:W-:Y:S04]  /*e6cc0*/  STL.64 [R1+0x308], R6 ;  /* 0x0003080601007387 */ /* 0x000fe80000100a00 */
[----:B--2---:R-:W-:Y:S01]  /*e6cd0*/  STSM.16.M88.4 [R0+0x200], R20 ;  /* 0x0002001400007844 */ /* 0x004fe20000000200 */
[----:B------:R-:W-:Y:S06]  /*e6ce0*/  BAR.SYNC.DEFER_BLOCKING 0x0 ;  /* 0x0000000000007b1d */ /* 0x000fec0000010000 */
[----:B------:R-:W0:Y:S04]  /*e6cf0*/  LDS.128 R8, [R2] ;  /* 0x0000000002087984 */ /* 0x000e280000000c00 */
[----:B------:R-:W1:Y:S01]  /*e6d00*/  LDS.128 R4, [R2+0x400] ;  /* 0x0004000002047984 */ /* 0x000e620000000c00 */
[----:B------:R-:W-:Y:S06]  /*e6d10*/  BAR.SYNC.DEFER_BLOCKING 0x0 ;  /* 0x0000000000007b1d */ /* 0x000fec0000010000 */
[----:B0-----:R-:W-:Y:S04]  /*e6d20*/  STL.64 [R1+0x2e0], R8 ;  /* 0x0002e00801007387 */ /* 0x001fe80000100a00 */
[----:B------:R-:W-:Y:S04]  /*e6d30*/  STL.64 [R1+0x2e8], R10 ;  /* 0x0002e80a01007387 */ /* 0x000fe80000100a00 */
[----:B-1----:R-:W-:Y:S04]  /*e6d40*/  STL.64 [R1+0x2d0], R4 ;  /* 0x0002d00401007387 */ /* 0x002fe80000100a00 */
        /* <DEDUP_REMOVED lines=23> */
[----:B------:R-:W-:Y:S04]  /*e6ec0*/  STSM.16.M88.4 [R0], R16 ;  /* 0x0000001000007844 */ /* 0x000fe80000000200 */
[----:B------:R-:W-:Y:S01]  /*e6ed0*/  STSM.16.M88.4 [R0+0x200], R24 ;  /* 0x0002001800007844 */ /* 0x000fe20000000200 */
[----:B------:R-:W-:Y:S06]  /*e6ee0*/  BAR.SYNC.DEFER_BLOCKING 0x0 ;  /* 0x0000000000007b1d */ /* 0x000fec0000010000 */
[----:B---3--:R-:W-:Y:S04]  /*e6ef0*/  STL.64 [R1+0x4068], R22 ;  /* 0x0040681601007387 */ /* 0x008fe80000100a00 */
[----:B--2---:R0:W-:Y:S04]  /*e6f00*/  STL.64 [R1+0x4060], R20 ;  /* 0x0040601401007387 */ /* 0x0041e80000100a00 */
[----:B0-----:R-:W2:Y:S04]  /*e6f10*/  LDL.LU R20, [R1+0x2a0] ;  /* 0x0002a00001147983 */ /* 0x001ea80000300800 */
[----:B------:R-:W2:Y:S04]  /*e6f20*/  LDL.LU R21, [R1+0x2a4] ;  /* 0x0002a40001157983 */ /* 0x000ea80000300800 */
[----:B------:R-:W3:Y:S04]  /*e6f30*/  LDL.LU R22, [R1+0x2a8] ;  /* 0x0002a80001167983 */ /* 0x000ee80000300800 */
[----:B------:R-:W3:Y:S04]  /*e6f40*/  LDL.LU R23, [R1+0x2ac] ;  /* 0x0002ac0001177983 */ /* 0x000ee80000300800 */
[----:B---3--:R-:W-:Y:S04]  /*e6f50*/  STL.64 [R1+0x4078], R22 ;  /* 0x0040781601007387 */ /* 0x008fe80000100a00 */
[----:B--2---:R-:W-:Y:S04]  /*e6f60*/  STL.64 [R1+0x4070], R20 ;  /* 0x0040701401007387 */ /* 0x004fe80000100a00 */
[----:B------:R-:W0:Y:S04]  /*e6f70*/  LDS.128 R20, [R2] ;  /* 0x0000000002147984 */ /* 0x000e280000000c00 */
[----:B------:R-:W2:Y:S04]  /*e6f80*/  LDL.LU R12, [R1+0x250] ;  /* 0x00025000010c7983 */ /* 0x000ea80000300800 */
        /* <DEDUP_REMOVED lines=33> */
[----:B0-----:R-:W-:Y:S01]  /*e71a0*/  STL.64 [R1+0x290], R20 ;  /* 0x0002901401007387 */ /* 0x001fe20000100a00 */
[----:B------:R-:W-:-:S03]  /*e71b0*/  IMAD.MOV.U32 R29, RZ, RZ, R22 ;  /* 0x000000ffff1d7224 */ /* 0x000fc600078e0016 */
[----:B------:R-:W-:Y:S04]  /*e71c0*/  STL [R1+0x29c], R23 ;  /* 0x00029c1701007387 */ /* 0x000fe80000100800 */
[----:B------:R-:W0:Y:S04]  /*e71d0*/  LDS.128 R20, [R2+0x400] ;  /* 0x0004000002147984 */ /* 0x000e280000000c00 */
[----:B0-----:R-:W-:Y:S01]  /*e71e0*/  STL [R1+0x2a4], R21 ;  /* 0x0002a41501007387 */ /* 0x001fe20000100800 */
[----:B------:R-:W-:-:S03]  /*e71f0*/  IMAD.MOV.U32 R28, RZ, RZ, R20 ;  /* 0x000000ffff1c7224 */ /* 0x000fc600078e0014 */
        /* <DEDUP_REMOVED lines=19> */
[----:B------:R-:W-:Y:S01]  /*e7330*/  STSM.16.M88.4 [R0+0x200], R12 ;  /* 0x0002000c00007844 */ /* 0x000fe20000000200 */
[----:B------:R-:W-:Y:S06]  /*e7340*/  BAR.SYNC.DEFER_BLOCKING 0x0 ;  /* 0x0000000000007b1d */ /* 0x000fec0000010000 */
[----:B------:R-:W0:Y:S04]  /*e7350*/  LDS.128 R12, [R2] ;  /* 0x00000000020c7984 */ /* 0x000e280000000c00 */
[----:B------:R-:W1:Y:S01]  /*e7360*/  LDS.128 R4, [R2+0x400] ;  /* 0x0004000002047984 */ /* 0x000e620000000c00 */
[----:B------:R-:W-:Y:S06]  /*e7370*/  BAR.SYNC.DEFER_BLOCKING 0x0 ;  /* 0x0000000000007b1d */ /* 0x000fec0000010000 */
[----:B----4-:R-:W-:Y:S04]  /*e7380*/  STSM.16.M88.4 [R0], R8 ;  /* 0x0000000800007844 */ /* 0x010fe80000000200 */
        /* <DEDUP_REMOVED lines=9> */
[----:B------:R-:W-:Y:S04]  /*e7420*/  STSM.16.M88.4 [R0], R16 ;  /* 0x0000001000007844 */ /* 0x000fe80000000200 */
[----:B------:R-:W-:Y:S01]  /*e7430*/  STSM.16.M88.4 [R0+0x200], R24 ;  /* 0x0002001800007844 */ /* 0x000fe20000000200 */
[----:B------:R-:W-:Y:S06]  /*e7440*/  BAR.SYNC.DEFER_BLOCKING 0x0 ;  /* 0x0000000000007b1d */ /* 0x000fec0000010000 */
[----:B0-----:R0:W-:Y:S04]  /*e7450*/  STL.64 [R1+0x8c0], R8 ;  /* 0x0008c00801007387 */ /* 0x0011e80000100a00 */
[----:B------:R-:W-:Y:S04]  /*e7460*/  STL.64 [R1+0x8c8], R10 ;  /* 0x0008c80a01007387 */ /* 0x000fe80000100a00 */
[----:B-1----:R-:W-:Y:S04]  /*e7470*/  STL.64 [R1+0xa30], R4 ;  /* 0x000a300401007387 */ /* 0x002fe80000100a00 */
[----:B------:R-:W-:Y:S04]  /*e7480*/  STL.64 [R1+0xa38], R6 ;  /* 0x000a380601007387 */ /* 0x000fe80000100a00 */
[----:B------:R-:W1:Y:S04]  /*e7490*/  LDS.128 R12, [R2] ;  /* 0x00000000020c7984 */ /* 0x000e680000000c00 */
[----:B------:R-:W2:Y:S04]  /*e74a0*/  LDS.128 R4, [R2+0x400] ;  /* 0x0004000002047984 */ /* 0x000ea80000000c00 */
[----:B0-----:R-:W3:Y:S04]  /*e74b0*/  LDL.LU R8, [R1+0x190] ;  /* 0x0001900001087983 */ /* 0x001ee80000300800 */
[----:B-1----:R-:W-:Y:S04]  /*e74c0*/  STL.64 [R1+0xa20], R12 ;  /* 0x000a200c01007387 */ /* 0x002fe80000100a00 */
[----:B------:R-:W-:Y:S04]  /*e74d0*/  STL.64 [R1+0xa28], R14 ;  /* 0x000a280e01007387 */ /* 0x000fe80000100a00 */
[----:B--2---:R-:W-:Y:S04]  /*e74e0*/  STL.64 [R1+0xa10], R4 ;  /* 0x000a100401007387 */ /* 0x004fe80000100a00 */
[----:B------:R-:W-:Y:S04]  /*e74f0*/  STL.64 [R1+0xa18], R6 ;  /* 0x000a180601007387 */ /* 0x000fe80000100a00 */
[----:B------:R-:W3:Y:S04]  /*e7500*/  LDL.LU R9, [R1+0x194] ;  /* 0x0001940001097983 */ /* 0x000ee80000300800 */
[----:B------:R-:W2:Y:S04]  /*e7510*/  LDL.LU R10, [R1+0x198] ;  /* 0x00019800010a7983 */ /* 0x000ea80000300800 */
[----:B------:R-:W2:Y:S01]  /*e7520*/  LDL.LU R11, [R1+0x19c] ;  /* 0x00019c00010b7983 */ /* 0x000ea20000300800 */
[----:B------:R-:W-:Y:S06]  /*e7530*/  BAR.SYNC.DEFER_BLOCKING 0x0 ;  /* 0x0000000000007b1d */ /* 0x000fec0000010000 */
        /* <DEDUP_REMOVED lines=81> */
[----:B---3--:R-:W-:Y:S01]  /*e7a50*/  STSM.16.M88.4 [R0+0x200], R4 ;  /* 0x0002000400007844 */ /* 0x008fe20000000200 */
[----:B------:R-:W-:Y:S06]  /*e7a60*/  BAR.SYNC.DEFER_BLOCKING 0x0 ;  /* 0x0000000000007b1d */ /* 0x000fec0000010000 */
[----:B------:R-:W0:Y:S04]  /*e7a70*/  LDS.128 R4, [R2] ;  /* 0x0000000002047984 */ /* 0x000e280000000c00 */
[----:B0-----:R-:W-:Y:S04]  /*e7a80*/  STL.64 [R1+0x9a0], R4 ;  /* 0x0009a00401007387 */ /* 0x001fe80000100a00 */
[----:B------:R-:W-:Y:S04]  /*e7a90*/  STL.64 [R1+0x9a8], R6 ;  /* 0x0009a80601007387 */ /* 0x000fe80000100a00 */
[----:B------:R-:W0:Y:S01]  /*e7aa0*/  LDS.128 R4, [R2+0x400] ;  /* 0x0004000002047984 */ /* 0x000e220000000c00 */
[----:B------:R-:W-:Y:S06]  /*e7ab0*/  BAR.SYNC.DEFER_BLOCKING 0x0 ;  /* 0x0000000000007b1d */ /* 0x000fec0000010000 */
[----:B----4-:R-:W-:Y:S04]  /*e7ac0*/  STSM.16.M88.4 [R0], R12 ;  /* 0x0000000c00007844 */ /* 0x010fe80000000200 */
[----:B0-----:R-:W-:Y:S04]  /*e7ad0*/  STL.64 [R1+0x990], R4 ;  /* 0x0009900401007387 */ /* 0x001fe80000100a00 */
[----:B------:R-:W-:Y:S04]  /*e7ae0*/  STL.64 [R1+0x998], R6 ;  /* 0x0009980601007387 */ /* 0x000fe80000100a00 */
[----:B--2---:R-:W-:Y:S01]  /*e7af0*/  STSM.16.M88.4 [R0+0x200], R8 ;  /* 0x0002000800007844 */ /* 0x004fe20000000200 */
[----:B------:R-:W-:Y:S06]  /*e7b00*/  BAR.SYNC.DEFER_BLOCKING 0x0 ;  /* 0x0000000000007b1d */ /* 0x000fec0000010000 */
[----:B------:R-:W0:Y:S04]  /*e7b10*/  LDS.128 R8, [R2] ;  /* 0x0000000002087984 */ /* 0x000e280000000c00 */
[----:B------:R-:W1:Y:S01]  /*e7b20*/  LDS.128 R4, [R2+0x400] ;  /* 0x0004000002047984 */ /* 0x000e620000000c00 */
[----:B------:R-:W-:Y:S06]  /*e7b30*/  BAR.SYNC.DEFER_BLOCKING 0x0 ;  /* 0x0000000000007b1d */ /* 0x000fec0000010000 */
[----:B------:R-:W-:Y:S04]  /*e7b40*/  STSM.16.M88.4 [R0], R20 ;  /* 0x0000001400007844 */ /* 0x000fe80000000200 */
[----:B------:R-:W-:Y:S04]  /*e7b50*/  STSM.16.M88.4 [R0+0x200], R16 ;  /* 0x0002001000007844 */ /* 0x000fe80000000200 */
[----:B0-----:R-:W-:Y:S04]  /*e7b60*/  STL.64 [R1+0x980], R8 ;  /* 0x0009800801007387 */ /* 0x001fe80000100a00 */
[----:B------:R-:W-:Y:S01]  /*e7b70*/  STL.64 [R1+0x988], R10 ;  /* 0x0009880a01007387 */ /* 0x000fe20000100a00 */
[----:B------:R-:W-:Y:S06]  /*e7b80*/  BAR.SYNC.DEFER_BLOCKING 0x0 ;  /* 0x0000000000007b1d */ /* 0x000fec0000010000 */
[----:B-1----:R-:W-:Y:S04]  /*e7b90*/  STL.64 [R1+0x970], R4 ;  /* 0x0009700401007387 */ /* 0x002fe80000100a00 */
[----:B------:R-:W-:Y:S04]  /*e7ba0*/  STL.64 [R1+0x978], R6 ;  /* 0x0009780601007387 */ /* 0x000fe80000100a00 */
        /* <DEDUP_REMOVED lines=41> */
[----:B------:R0:W-:Y:S04]  /*e7e40*/  STSM.16.M88.4 [R0], R24 ;  /* 0x0000001800007844 */ /* 0x0001e80000000200 */
        /* <DEDUP_REMOVED lines=82> */
[----:B------:R-:W2:Y:S04]  /*e8370*/  LDL.LU R20, [R1+0x30] ;  /* 0x0000300001147983 */ /* 0x000ea80000300800 */
[----:B------:R-:W0:Y:S04]  /*e8380*/  LDS.128 R8, [R2] ;  /* 0x0000000002087984 */ /* 0x000e280000000c00 */
[----:B------:R-:W1:Y:S04]  /*e8390*/  LDS.128 R4, [R2+0x400] ;  /* 0x0004000002047984 */ /* 0x000e680000000c00 */
[----:B0-----:R-:W-:Y:S04]  /*e83a0*/  STL.64 [R1+0xa50], R8 ;  /* 0x000a500801007387 */ /* 0x001fe80000100a00 */
[----:B------:R-:W-:Y:S04]  /*e83b0*/  STL.64 [R1+0xa58], R10 ;  /* 0x000a580a01007387 */ /* 0x000fe80000100a00 */
[----:B-1----:R-:W-:Y:S04]  /*e83c0*/  STL.64 [R1+0xa70], R4 ;  /* 0x000a700401007387 */ /* 0x002fe80000100a00 */
[----:B------:R-:W-:Y:S04]  /*e83d0*/  STL.64 [R1+0xa78], R6 ;  /* 0x000a780601007387 */ /* 0x000fe80000100a00 */
[----:B------:R-:W2:Y:S04]  /*e83e0*/  LDL.LU R21, [R1+0x34] ;  /* 0x0000340001157983 */ /* 0x000ea80000300800 */
[----:B------:R-:W3:Y:S04]  /*e83f0*/  LDL.LU R22, [R1+0x38] ;  /* 0x0000380001167983 */ /* 0x000ee80000300800 */
[----:B------:R-:W3:Y:S01]  /*e8400*/  LDL.LU R23, [R1+0x3c] ;  /* 0x00003c0001177983 */ /* 0x000ee20000300800 */
        /* <DEDUP_REMOVED lines=47> */
[----:B------:R-:W4:Y:S04]  /*e8700*/  LDL.LU R4, [R1] ;  /* 0x0000000001047983 */ /* 0x000f280000300800 */
        /* <DEDUP_REMOVED lines=43> */
[----:B------:R0:W-:Y:S04]  /*e89c0*/  STL.64 [R1+0xb58], R26 ;  /* 0x000b581a01007387 */ /* 0x0001e80000100a00 */
[----:B0-----:R-:W3:Y:S04]  /*e89d0*/  LDL.LU.64 R26, [R1+0x3f38] ;  /* 0x003f3800011a7983 */ /* 0x001ee80000300a00 */
[----:B------:R-:W3:Y:S04]  /*e89e0*/  LDL.LU.64 R24, [R1+0x3f30] ;  /* 0x003f300001187983 */ /* 0x000ee80000300a00 */
[----:B------:R-:W4:Y:S04]  /*e89f0*/  LDL.LU.64 R18, [R1+0x3f28] ;  /* 0x003f280001127983 */ /* 0x000f280000300a00 */
[----:B------:R-:W4:Y:S04]  /*e8a00*/  LDL.LU.64 R16, [R1+0x3f20] ;  /* 0x003f200001107983 */ /* 0x000f280000300a00 */
        /* <DEDUP_REMOVED lines=11> */
[----:B------:R0:W-:Y:S04]  /*e8ac0*/  STSM.16.M88.4 [R0], R8 ;  /* 0x0000000800007844 */ /* 0x0001e80000000200 */
[----:B------:R-:W-:Y:S01]  /*e8ad0*/  STSM.16.M88.4 [R0+0x200], R12 ;  /* 0x0002000c00007844 */ /* 0x000fe20000000200 */
[----:B------:R-:W-:Y:S06]  /*e8ae0*/  BAR.SYNC.DEFER_BLOCKING 0x0 ;  /* 0x0000000000007b1d */ /* 0x000fec0000010000 */
[----:B0-----:R-:W2:Y:S04]  /*e8af0*/  LDL.LU.64 R10, [R1+0x3f08] ;  /* 0x003f0800010a7983 */ /* 0x001ea80000300a00 */
[----:B------:R-:W2:Y:S04]  /*e8b00*/  LDL.LU.64 R8, [R1+0x3f00] ;  /* 0x003f000001087983 */ /* 0x000ea80000300a00 */
[----:B------:R-:W0:Y:S04]  /*e8b10*/  LDS.128 R12, [R2] ;  /* 0x00000000020c7984 */ /* 0x000e280000000c00 */
[----:B0-----:R-:W-:Y:S04]  /*e8b20*/  STL.64 [R1+0xbc0], R12 ;  /* 0x000bc00c01007387 */ /* 0x001fe80000100a00 */
[----:B------:R-:W-:Y:S04]  /*e8b30*/  STL.64 [R1+0xbc8], R14 ;  /* 0x000bc80e01007387 */ /* 0x000fe80000100a00 */
[----:B------:R-:W0:Y:S01]  /*e8b40*/  LDS.128 R12, [R2+0x400] ;  /* 0x00040000020c7984 */ /* 0x000e220000000c00 */
[----:B------:R-:W-:Y:S06]  /*e8b50*/  BAR.SYNC.DEFER_BLOCKING 0x0 ;  /* 0x0000000000007b1d */ /* 0x000fec0000010000 */
[----:B------:R-:W-:Y:S04]  /*e8b60*/  STSM.16.M88.4 [R0], R4 ;  /* 0x0000000400007844 */ /* 0x000fe80000000200 */
[----:B---3--:R-:W-:Y:S01]  /*e8b70*/  STSM.16.M88.4 [R0+0x200], R24 ;  /* 0x0002001800007844 */ /* 0x008fe20000000200 */
[----:B------:R-:W-:Y:S06]  /*e8b80*/  BAR.SYNC.DEFER_BLOCKING 0x0 ;  /* 0x0000000000007b1d */ /* 0x000fec0000010000 */
[----:B------:R-:W1:Y:S04]  /*e8b90*/  LDS.128 R24, [R2] ;  /* 0x0000000002187984 */ /* 0x000e680000000c00 */
[----:B0-----:R-:W-:Y:S04]  /*e8ba0*/  STL.64 [R1+0xbf0], R12 ;  /* 0x000bf00c01007387 */ /* 0x001fe80000100a00 */
[----:B------:R0:W-:Y:S04]  /*e8bb0*/  STL.64 [R1+0xbf8], R14 ;  /* 0x000bf80e01007387 */ /* 0x0001e80000100a00 */
[----:B0-----:R-:W3:Y:S04]  /*e8bc0*/  LDL.LU.64 R14, [R1+0x3ef8] ;  /* 0x003ef800010e7983 */ /* 0x001ee80000300a00 */
[----:B------:R-:W3:Y:S04]  /*e8bd0*/  LDL.LU.64 R12, [R1+0x3ef0] ;  /* 0x003ef000010c7983 */ /* 0x000ee80000300a00 */
[----:B------:R-:W3:Y:S04]  /*e8be0*/  LDL.LU.64 R6, [R1+0x3ee8] ;  /* 0x003ee80001067983 */ /* 0x000ee80000300a00 */
[----:B------:R-:W3:Y:S04]  /*e8bf0*/  LDL.LU.64 R4, [R1+0x3ee0] ;  /* 0x003ee00001047983 */ /* 0x000ee80000300a00 */
[----:B------:R-:W3:Y:S04]  /*e8c00*/  LDL.LU R3, [R1+0x3ac4] ;  /* 0x003ac40001037983 */ /* 0x000ee80000300800 */
[----:B-1----:R-:W-:Y:S04]  /*e8c10*/  STL.64 [R1+0xc10], R24 ;  /* 0x000c101801007387 */ /* 0x002fe80000100a00 */
[----:B------:R-:W-:Y:S04]  /*e8c20*/  STL.64 [R1+0xc18], R26 ;  /* 0x000c181a01007387 */ /* 0x000fe80000100a00 */
[----:B------:R-:W0:Y:S01]  /*e8c30*/  LDS.128 R24, [R2+0x400] ;  /* 0x0004000002187984 */ /* 0x000e220000000c00 */
[----:B------:R-:W-:Y:S06]  /*e8c40*/  BAR.SYNC.DEFER_BLOCKING 0x0 ;  /* 0x0000000000007b1d */ /* 0x000fec0000010000 */
[----:B----4-:R-:W-:Y:S04]  /*e8c50*/  STSM.16.M88.4 [R0], R16 ;  /* 0x0000001000007844 */ /* 0x010fe80000000200 */
[----:B0-----:R0:W-:Y:S04]  /*e8c60*/  STL.64 [R1+0xc40], R24 ;  /* 0x000c401801007387 */ /* 0x0011e80000100a00 */
[----:B------:R1:W-:Y:S04]  /*e8c70*/  STL.64 [R1+0xc48], R26 ;  /* 0x000c481a01007387 */ /* 0x0003e80000100a00 */
[----:B0-----:R-:W4:Y:S04]  /*e8c80*/  LDL.LU R24, [R1+0x370] ;  /* 0x0003700001187983 */ /* 0x001f280000300800 */
[----:B------:R-:W4:Y:S04]  /*e8c90*/  LDL.LU R25, [R1+0x374] ;  /* 0x0003740001197983 */ /* 0x000f280000300800 */
[----:B-1----:R-:W4:Y:S04]  /*e8ca0*/  LDL.LU R26, [R1+0x378] ;  /* 0x00037800011a7983 */ /* 0x002f280000300800 */
[----:B------:R-:W4:Y:S04]  /*e8cb0*/  LDL.LU R27, [R1+0x37c] ;  /* 0x00037c00011b7983 */ /* 0x000f280000300800 */
[----:B------:R-:W4:Y:S04]  /*e8cc0*/  LDL R18, [R1+0x9f0] ;  /* 0x0009f00001127983 */ /* 0x000f280000100800 */
[----:B--2---:R0:W-:Y:S04]  /*e8cd0*/  STSM.16.M88.4 [R0+0x200], R20 ;  /* 0x0002001400007844 */ /* 0x0041e80000000200 */
[----:B0-----:R-:W2:Y:S04]  /*e8ce0*/  LDL.LU R20, [R1+0x380] ;  /* 0x0003800001147983 */ /* 0x001ea80000300800 */
        /* <DEDUP_REMOVED lines=13> */
[----:B0-----:R-:W-:Y:S04]  /*e8dc0*/  STL.64 [R1+0xc60], R20 ;  /* 0x000c601401007387 */ /* 0x001fe80000100a00 */
[----:B------:R-:W-:Y:S04]  /*e8dd0*/  STL.64 [R1+0xc68], R22 ;  /* 0x000c681601007387 */ /* 0x000fe80000100a00 */
[----:B------:R-:W0:Y:S01]  /*e8de0*/  LDS.128 R20, [R2+0x400] ;  /* 0x0004000002147984 */ /* 0x000e220000000c00 */
[----:B------:R-:W-:Y:S06]  /*e8df0*/  BAR.SYNC.DEFER_BLOCKING 0x0 ;  /* 0x0000000000007b1d */ /* 0x000fec0000010000 */
[----:B------:R-:W-:Y:S04]  /*e8e00*/  STSM.16.M88.4 [R0], R8 ;  /* 0x0000000800007844 */ /* 0x000fe80000000200 */
[----:B------:R-:W-:Y:S04]  /*e8e10*/  STSM.16.M88.4 [R0+0x200], R12 ;  /* 0x0002000c00007844 */ /* 0x000fe80000000200 */
[----:B0-----:R-:W-:Y:S04]  /*e8e20*/  STL.64 [R1+0xc90], R20 ;  /* 0x000c901401007387 */ /* 0x001fe80000100a00 */
[----:B------:R-:W-:Y:S01]  /*e8e30*/  STL.64 [R1+0xc98], R22 ;  /* 0x000c981601007387 */ /* 0x000fe20000100a00 */
[----:B------:R-:W-:Y:S06]  /*e8e40*/  BAR.SYNC.DEFER_BLOCKING 0x0 ;  /* 0x0000000000007b1d */ /* 0x000fec0000010000 */
[----:B------:R-:W2:Y:S04]  /*e8e50*/  LDL.LU R19, [R1+0x350] ;  /* 0x0003500001137983 */ /* 0x000ea80000300800 */
[----:B------:R-:W0:Y:S04]  /*e8e60*/  LDS.128 R20, [R2] ;  /* 0x0000000002147984 */ /* 0x000e280000000c00 */
[----:B0-----:R-:W-:Y:S04]  /*e8e70*/  STL.64 [R1+0xcb0], R20 ;  /* 0x000cb01401007387 */ /* 0x001fe80000100a00 */
[----:B------:R-:W-:Y:S04]  /*e8e80*/  STL.64 [R1+0xcb8], R22 ;  /* 0x000cb81601007387 */ /* 0x000fe80000100a00 */
[----:B------:R-:W0:Y:S01]  /*e8e90*/  LDS.128 R20, [R2+0x400] ;  /* 0x0004000002147984 */ /* 0x000e220000000c00 */
[----:B------:R-:W-:Y:S06]  /*e8ea0*/  BAR.SYNC.DEFER_BLOCKING 0x0 ;  /* 0x0000000000007b1d */ /* 0x000fec0000010000 */
[----:B------:R-:W-:Y:S04]  /*e8eb0*/  STSM.16.M88.4 [R0], R4 ;  /* 0x0000000400007844 */ /* 0x000fe80000000200 */
[----:B----4-:R1:W-:Y:S04]  /*e8ec0*/  STSM.16.M88.4 [R0+0x200], R24 ;  /* 0x0002001800007844 */ /* 0x0103e80000000200 */
[----:B0-----:R-:W-:Y:S04]  /*e8ed0*/  STL.64 [R1+0xcd0], R20 ;  /* 0x000cd01401007387 */ /* 0x001fe80000100a00 */
[----:B------:R-:W-:Y:S01]  /*e8ee0*/  STL.64 [R1+0xcd8], R22 ;  /* 0x000cd81601007387 */ /* 0x000fe20000100a00 */
[----:B------:R-:W-:Y:S06]  /*e8ef0*/  BAR.SYNC.DEFER_BLOCKING 0x0 ;  /* 0x0000000000007b1d */ /* 0x000fec0000010000 */
[----:B-1----:R-:W3:Y:S04]  /*e8f00*/  LDL.LU R24, [R1+0x354] ;  /* 0x0003540001187983 */ /* 0x002ee80000300800 */
[----:B------:R-:W0:Y:S04]  /*e8f10*/  LDS.128 R20, [R2] ;  /* 0x0000000002147984 */ /* 0x000e280000000c00 */
[----:B0-----:R-:W-:Y:S04]  /*e8f20*/  STL.64 [R1+0xcf0], R20 ;  /* 0x000cf01401007387 */ /* 0x001fe80000100a00 */
[----:B------:R-:W-:Y:S04]  /*e8f30*/  STL.64 [R1+0xcf8], R22 ;  /* 0x000cf81601007387 */ /* 0x000fe80000100a00 */
[----:B------:R-:W0:Y:S04]  /*e8f40*/  LDS.128 R20, [R2+0x400] ;  /* 0x0004000002147984 */ /* 0x000e280000000c00 */
[----:B0-----:R-:W-:Y:S04]  /*e8f50*/  STL.64 [R1+0xd20], R20 ;  /* 0x000d201401007387 */ /* 0x001fe80000100a00 */
[----:B------:R0:W-:Y:S04]  /*e8f60*/  STL.64 [R1+0xd28], R22 ;  /* 0x000d281601007387 */ /* 0x0001e80000100a00 */
[----:B0-----:R-:W4:Y:S04]  /*e8f70*/  LDL.LU.64 R22, [R1+0x3ed8] ;  /* 0x003ed80001167983 */ /* 0x001f280000300a00 */
[----:B------:R-:W4:Y:S01]  /*e8f80*/  LDL.LU.64 R20, [R1+0x3ed0] ;  /* 0x003ed00001147983 */ /* 0x000f220000300a00 */
[----:B------:R-:W-:Y:S06]  /*e8f90*/  BAR.SYNC.DEFER_BLOCKING 0x0 ;  /* 0x0000000000007b1d */ /* 0x000fec0000010000 */
[----:B------:R-:W-:Y:S04]  /*e8fa0*/  STL [R1+0x3b20], R2 ;  /* 0x003b200201007387 */ /* 0x000fe80000100800 */
[----:B----4-:R0:W-:Y:S04]  /*e8fb0*/  STSM.16.M88.4 [R0], R20 ;  /* 0x0000001400007844 */ /* 0x0101e80000000200 */
[----:B0-----:R-:W4:Y:S04]  /*e8fc0*/  LDL.LU.64 R22, [R1+0x3ec8] ;  /* 0x003ec80001167983 */ /* 0x001f280000300a00 */
[----:B------:R-:W4:Y:S04]  /*e8fd0*/  LDL.LU.64 R20, [R1+0x3ec0] ;  /* 0x003ec00001147983 */ /* 0x000f280000300a00 */
[----:B------:R-:W3:Y:S04]  /*e8fe0*/  LDL.LU R25, [R1+0x358] ;  /* 0x0003580001197983 */ /* 0x000ee80000300800 */
[----:B------:R-:W3:Y:S01]  /*e8ff0*/  LDL.LU R27, [R1+0x35c] ;  /* 0x00035c00011b7983 */ /* 0x000ee20000300800 */
[----:B------:R-:W-:Y:S01]  /*e9000*/  IMAD R8, R3, UR4, RZ ;  /* 0x0000000403087c24 */ /* 0x000fe2000f8e02ff */
[----:B------:R-:W-:Y:S01]  /*e9010*/  ULDC.64 UR4, c[0x0][0x220] ;  /* 0x0000880000047ab9 */ /* 0x000fe20000000a00 */
[----:B------:R-:W-:Y:S01]  /*e9020*/  IMAD R5, R18, UR6, RZ ;  /* 0x0000000612057c24 */ /* 0x000fe2000f8e02ff */
[----:B------:R-:W3:Y:S02]  /*e9030*/  LDL.LU R17, [R1+0x360] ;  /* 0x0003600001117983 */ /* 0x000ee40000300800 */
[----:B------:R-:W-:Y:S01]  /*e9040*/  LEA R3, P3, R8, UR4, 0x1 ;  /* 0x0000000408037c11 */ /* 0x000fe2000f8608ff */
[----:B------:R-:W-:-:S03]  /*e9050*/  ULDC UR4, c[0x0][0x22c] ;  /* 0x00008b0000047ab9 */ /* 0x000fc60000000800 */
[----:B------:R-:W-:Y:S01]  /*e9060*/  LEA.HI.X.SX32 R26, R8, UR5, 0x1, P3 ;  /* 0x00000005081a7c11 */ /* 0x000fe200098f0eff */
[C---:B------:R-:W-:Y:S01]  /*e9070*/  VIADD R7, R5.reuse, UR6 ;  /* 0x0000000605077c36 */ /* 0x040fe20008000000 */
[C---:B------:R-:W-:Y:S02]  /*e9080*/  ISETP.LT.AND P3, PT, R18.reuse, UR4, !P0 ;  /* 0x0000000412007c0c */ /* 0x040fe4000c761270 */
[-C--:B------:R-:W-:Y:S01]  /*e9090*/  LEA R4, P6, R5, R3.reuse, 0x1 ;  /* 0x0000000305047211 */ /* 0x080fe200078c08ff */
[----:B------:R-:W-:Y:S01]  /*e90a0*/  VIADD R8, R18, 0x5 ;  /* 0x0000000512087836 */ /* 0x000fe20000000000 */
[----:B--2---:R-:W-:Y:S01]  /*e90b0*/  PRMT R9, R19, 0x7632, R9 ;  /* 0x0000763213097816 */ /* 0x004fe20000000009 */
[----:B------:R-:W-:Y:S01]  /*e90c0*/  ULDC UR4, c[0x0][0x22c] ;  /* 0x00008b0000047ab9 */ /* 0x000fe20000000800 */
[-C--:B------:R-:W-:Y:S01]  /*e90d0*/  LEA.HI.X.SX32 R5, R5, R26.reuse, 0x1, P6 ;  /* 0x0000001a05057211 */ /* 0x080fe200030f0eff */
[----:B------:R-:W-:Y:S01]  /*e90e0*/  ULDC UR5, c[0x0][0x22c] ;  /* 0x00008b0000057ab9 */ /* 0x000fe20000000800 */
[C---:B------:R-:W-:Y:S01]  /*e90f0*/  LEA R6, P6, R7.reuse, R3, 0x1 ;  /* 0x0000000307067211 */ /* 0x040fe200078c08ff */
[----:B----4-:R0:W-:Y:S01]  /*e9100*/  STSM.16.M88.4 [R0+0x200], R20 ;  /* 0x0002001400007844 */ /* 0x0101e20000000200 */
[----:B------:R-:W-:Y:S01]  /*e9110*/  BAR.SYNC.DEFER_BLOCKING 0x0 ;  /* 0x0000000000007b1d */ /* 0x000fe20000010000 */
[C---:B0-----:R-:W-:Y:S01]  /*e9120*/  VIADD R0, R7.reuse, UR6 ;  /* 0x0000000607007c36 */ /* 0x041fe20008000000 */
[----:B------:R-:W-:-:S04]  /*e9130*/  LEA.HI.X.SX32 R7, R7, R26, 0x1, P6 ;  /* 0x0000001a07077211 */ /* 0x000fc800030f0eff */
[----:B------:R0:W-:Y:S01]  /*e9140*/  @P3 STG.E.U16 desc[UR8][R4.64], R19 ;  /* 0x0000001304003986 */ /* 0x0001e2000c101508 */
[----:B------:R-:W-:Y:S01]  /*e9150*/  ISETP.LT.AND P3, PT, R8, UR4, !P0 ;  /* 0x0000000408007c0c */ /* 0x000fe2000c761270 */
[----:B------:R-:W-:Y:S01]  /*e9160*/  VIADD R8, R18, 0x6 ;  /* 0x0000000612087836 */ /* 0x000fe20000000000 */
[----:B------:R-:W-:Y:S01]  /*e9170*/  ULDC UR4, c[0x0][0x22c] ;  /* 0x00008b0000047ab9 */ /* 0x000fe20000000800 */
[----:B------:R3:W-:Y:S01]  /*e9180*/  @P5 STG.E.U16 desc[UR8][R6.64], R9 ;  /* 0x0000000906005986 */ /* 0x0007e2000c101508 */
[----:B0-----:R-:W-:-:S04]  /*e9190*/  LEA R4, P6, R0, R3, 0x1 ;  /* 0x0000000300047211 */ /* 0x001fc800078c08ff */
[C---:B------:R-:W-:Y:S01]  /*e91a0*/  LEA.HI.X.SX32 R5, R0.reuse, R26, 0x1, P6 ;  /* 0x0000001a00057211 */ /* 0x040fe200030f0eff */
[----:B------:R-:W-:Y:S01]  /*e91b0*/  VIADD R0, R0, UR6 ;  /* 0x0000000600007c36 */ /* 0x000fe20008000000 */
[----:B---3--:R-:W-:-:S03]  /*e91c0*/  PRMT R9, R24, 0x7632, R9 ;  /* 0x0000763218097816 */ /* 0x008fc60000000009 */
[----:B------:R0:W-:Y:S01]  /*e91d0*/  @P4 STG.E.U16 desc[UR8][R4.64], R24 ;  /* 0x0000001804004986 */ /* 0x0001e2000c101508 */
[-C--:B------:R-:W-:Y:S02]  /*e91e0*/  LEA R6, P6, R0, R3.reuse, 0x1 ;  /* 0x0000000300067211 */ /* 0x080fe400078c08ff */
[----:B------:R-:W-:Y:S01]  /*e91f0*/  ISETP.LT.AND P5, PT, R8, UR4, !P0 ;  /* 0x0000000408007c0c */ /* 0x000fe2000c7a1270 */
[----:B------:R-:W-:Y:S01]  /*e9200*/  ULDC UR4, c[0x0][0x22c] ;  /* 0x00008b0000047ab9 */ /* 0x000fe20000000800 */
[----:B0-----:R-:W2:Y:S01]  /*e9210*/  LDL.LU R24, [R1+0x364] ;  /* 0x0003640001187983 */ /* 0x001ea20000300800 */
[----:B------:R-:W-:Y:S02]  /*e9220*/  VIADD R4, R18, 0x7 ;  /* 0x0000000712047836 */ /* 0x000fe40000000000 */
[C---:B------:R-:W-:Y:S01]  /*e9230*/  VIADD R5, R0.reuse, UR6 ;  /* 0x0000000600057c36 */ /* 0x040fe20008000000 */
[-C--:B------:R-:W-:Y:S02]  /*e9240*/  LEA.HI.X.SX32 R7, R0, R26.reuse, 0x1, P6 ;  /* 0x0000001a00077211 */ /* 0x080fe400030f0eff */
[----:B------:R-:W-:Y:S01]  /*e9250*/  ISETP.LT.AND P4, PT, R4, UR4, !P0 ;  /* 0x0000000404007c0c */ /* 0x000fe2000c781270 */
[C---:B------:R-:W-:Y:S01]  /*e9260*/  VIADD R0, R5.reuse, UR6 ;  /* 0x0000000605007c36 */ /* 0x040fe20008000000 */
[C---:B------:R-:W-:Y:S01]  /*e9270*/  LEA R4, P6, R5.reuse, R3, 0x1 ;  /* 0x0000000305047211 */ /* 0x040fe200078c08ff */
[----:B------:R0:W-:Y:S01]  /*e9280*/  @P2 STG.E.U16 desc[UR8][R6.64], R9 ;  /* 0x0000000906002986 */ /* 0x0001e2000c101508 */
[----:B------:R-:W-:Y:S01]  /*e9290*/  VIADD R8, R18, 0x8 ;  /* 0x0000000812087836 */ /* 0x000fe20000000000 */
[----:B------:R-:W-:Y:S01]  /*e92a0*/  ULDC UR4, c[0x0][0x22c] ;  /* 0x00008b0000047ab9 */ /* 0x000fe20000000800 */
[----:B------:R-:W-:-:S05]  /*e92b0*/  LEA.HI.X.SX32 R5, R5, R26, 0x1, P6 ;  /* 0x0000001a05057211 */ /* 0x000fca00030f0eff */
[----:B------:R1:W-:Y:S01]  /*e92c0*/  @P1 STG.E.U16 desc[UR8][R4.64], R25 ;  /* 0x0000001904001986 */ /* 0x0003e2000c101508 */
[----:B0-----:R-:W-:Y:S02]  /*e92d0*/  LEA R6, P6, R0, R3, 0x1 ;  /* 0x0000000300067211 */ /* 0x001fe400078c08ff */
[----:B-1----:R-:W-:Y:S02]  /*e92e0*/  PRMT R5, R25, 0x7632, R5 ;  /* 0x0000763219057816 */ /* 0x002fe40000000005 */
[----:B------:R-:W3:Y:S01]  /*e92f0*/  LDL.LU R25, [R1+0x368] ;  /* 0x0003680001197983 */ /* 0x000ee20000300800 */
[----:B------:R-:W-:Y:S01]  /*e9300*/  VIADD R4, R18, 0x9 ;  /* 0x0000000912047836 */ /* 0x000fe20000000000 */
[C---:B------:R-:W-:Y:S01]  /*e9310*/  LEA.HI.X.SX32 R7, R0.reuse, R26, 0x1, P6 ;  /* 0x0000001a00077211 */ /* 0x040fe200030f0eff */
[----:B------:R-:W-:Y:S01]  /*e9320*/  VIADD R0, R0, UR6 ;  /* 0x0000000600007c36 */ /* 0x000fe20008000000 */
[----:B------:R-:W-:Y:S01]  /*e9330*/  ISETP.LT.AND P2, PT, R8, UR4, !P0 ;  /* 0x0000000408007c0c */ /* 0x000fe2000c741270 */
[----:B------:R-:W-:-:S02]  /*e9340*/  ULDC UR4, c[0x0][0x22c] ;  /* 0x00008b0000047ab9 */ /* 0x000fc40000000800 */
[----:B------:R-:W-:Y:S01]  /*e9350*/  ISETP.LT.AND P1, PT, R4, UR4, !P0 ;  /* 0x0000000404007c0c */ /* 0x000fe2000c721270 */
[----:B------:R0:W-:Y:S01]  /*e9360*/  @P3 STG.E.U16 desc[UR8][R6.64], R5 ;  /* 0x0000000506003986 */ /* 0x0001e2000c101508 */
[C---:B------:R-:W-:Y:S02]  /*e9370*/  LEA R4, P3, R0.reuse, R3, 0x1 ;  /* 0x0000000300047211 */ /* 0x040fe400078608ff */
[----:B------:R-:W-:Y:S01]  /*e9380*/  PRMT R9, R27, 0x7632, R9 ;  /* 0x000076321b097816 */ /* 0x000fe20000000009 */
[C---:B------:R-:W-:Y:S01]  /*e9390*/  VIADD R8, R0.reuse, UR6 ;  /* 0x0000000600087c36 */ /* 0x040fe20008000000 */
[----:B------:R-:W-:Y:S01]  /*e93a0*/  ULDC UR4, c[0x0][0x22c] ;  /* 0x00008b0000047ab9 */ /* 0x000fe20000000800 */
[----:B0-----:R-:W-:-:S05]  /*e93b0*/  LEA.HI.X.SX32 R5, R0, R26, 0x1, P3 ;  /* 0x0000001a00057211 */ /* 0x001fca00018f0eff */
[----:B------:R0:W-:Y:S04]  /*e93c0*/  @P5 STG.E.U16 desc[UR8][R4.64], R27 ;  /* 0x0000001b04005986 */ /* 0x0001e8000c101508 */
[----:B0-----:R-:W4:Y:S01]  /*e93d0*/  LDL.LU R27, [R1+0x36c] ;  /* 0x00036c00011b7983 */ /* 0x001f220000300800 */
[----:B------:R-:W-:Y:S02]  /*e93e0*/  VIADD R6, R18, 0xa ;  /* 0x0000000a12067836 */ /* 0x000fe40000000000 */
[----:B------:R-:W-:Y:S01]  /*e93f0*/  VIADD R4, R8, UR6 ;  /* 0x0000000608047c36 */ /* 0x000fe20008000000 */
[----:B------:R-:W4:Y:S02]  /*e9400*/  LDL.LU R19, [R1+0x330] ;  /* 0x0003300001137983 */ /* 0x000f240000300800 */
[----:B------:R-:W-:Y:S01]  /*e9410*/  ISETP.LT.AND P3, PT, R6, UR4, !P0 ;  /* 0x0000000406007c0c */ /* 0x000fe2000c761270 */
[----:B------:R-:W-:Y:S01]  /*e9420*/  VIADD R0, R18, 0xb ;  /* 0x0000000b12007836 */ /* 0x000fe20000000000 */
[----:B------:R-:W-:Y:S01]  /*e9430*/  LEA R6, P6, R8, R3, 0x1 ;  /* 0x0000000308067211 */ /* 0x000fe200078c08ff */
[----:B------:R-:W-:-:S03]  /*e9440*/  ULDC UR4, c[0x0][0x22c] ;  /* 0x00008b0000047ab9 */ /* 0x000fc60000000800 */
[----:B------:R-:W-:Y:S01]  /*e9450*/  LEA.HI.X.SX32 R7, R8, R26, 0x1, P6 ;  /* 0x0000001a08077211 */ /* 0x000fe200030f0eff */
[----:B------:R-:W-:Y:S01]  /*e9460*/  VIADD R5, R18, 0xc ;  /* 0x0000000c12057836 */ /* 0x000fe20000000000 */
[----:B------:R-:W-:Y:S01]  /*e9470*/  ISETP.LT.AND P5, PT, R0, UR4, !P0 ;  /* 0x0000000400007c0c */ /* 0x000fe2000c7a1270 */
[----:B------:R-:W-:Y:S02]  /*e9480*/  ULDC UR4, c[0x0][0x22c] ;  /* 0x00008b0000047ab9 */ /* 0x000fe40000000800 */
[----:B------:R0:W-:Y:S01]  /*e9490*/  @P4 STG.E.U16 desc[UR8][R6.64], R9 ;  /* 0x0000000906004986 */ /* 0x0001e2000c101508 */
[C---:B------:R-:W-:Y:S01]  /*e94a0*/  VIADD R0, R4.reuse, UR6 ;  /* 0x0000000604007c36 */ /* 0x040fe20008000000 */
[----:B0-----:R-:W-:-:S04]  /*e94b0*/  LEA R6, P4, R4, R3, 0x1 ;  /* 0x0000000304067211 */ /* 0x001fc800078808ff */
[-C--:B------:R-:W-:Y:S02]  /*e94c0*/  LEA.HI.X.SX32 R7, R4, R26.reuse, 0x1, P4 ;  /* 0x0000001a04077211 */ /* 0x080fe400020f0eff */
[----:B------:R-:W-:Y:S01]  /*e94d0*/  ISETP.LT.AND P4, PT, R5, UR4, !P0 ;  /* 0x0000000405007c0c */ /* 0x000fe2000c781270 */
[----:B------:R-:W-:Y:S01]  /*e94e0*/  VIADD R5, R18, 0xd ;  /* 0x0000000d12057836 */ /* 0x000fe20000000000 */
[C---:B------:R-:W-:Y:S01]  /*e94f0*/  LEA R4, P6, R0.reuse, R3, 0x1 ;  /* 0x0000000300047211 */ /* 0x040fe200078c08ff */
[----:B------:R-:W-:Y:S01]  /*e9500*/  ULDC UR4, c[0x0][0x22c] ;  /* 0x00008b0000047ab9 */ /* 0x000fe20000000800 */
[----:B------:R0:W-:Y:S01]  /*e9510*/  @P2 STG.E.U16 desc[UR8][R6.64], R17 ;  /* 0x0000001106002986 */ /* 0x0001e2000c101508 */
[----:B------:R-:W-:Y:S02]  /*e9520*/  PRMT R8, R17, 0x7632, R8 ;  /* 0x0000763211087816 */ /* 0x000fe40000000008 */
[----:B------:R-:W-:Y:S01]  /*e9530*/  ISETP.LT.AND P2, PT, R5, UR4, !P0 ;  /* 0x0000000405007c0c */ /* 0x000fe2000c741270 */
[----:B------:R-:W-:Y:S01]  /*e9540*/  ULDC UR4, c[0x0][0x22c] ;  /* 0x00008b0000047ab9 */ /* 0x000fe20000000800 */
[C---:B------:R-:W-:Y:S01]  /*e9550*/  LEA.HI.X.SX32 R5, R0.reuse, R26, 0x1, P6 ;  /* 0x0000001a00057211 */ /* 0x040fe200030f0eff */
[----:B0-----:R-:W-:-:S04]  /*e9560*/  VIADD R7, R0, UR6 ;  /* 0x0000000600077c36 */ /* 0x001fc80008000000 */
[----:B------:R0:W-:Y:S01]  /*e9570*/  @P1 STG.E.U16 desc[UR8][R4.64], R8 ;  /* 0x0000000804001986 */ /* 0x0001e2000c101508 */
[----:B------:R-:W-:Y:S01]  /*e9580*/  VIADD R0, R18, 0xe ;  /* 0x0000000e12007836 */ /* 0x000fe20000000000 */
[----:B------:R-:W-:-:S04]  /*e9590*/  LEA R6, P6, R7, R3, 0x1 ;  /* 0x0000000307067211 */ /* 0x000fc800078c08ff */
[----:B------:R-:W-:Y:S01]  /*e95a0*/  ISETP.LT.AND P1, PT, R0, UR4, !P0 ;  /* 0x0000000400007c0c */ /* 0x000fe2000c721270 */
[----:B------:R-:W-:Y:S01]  /*e95b0*/  ULDC UR4, c[0x0][0x22c] ;  /* 0x00008b0000047ab9 */ /* 0x000fe20000000800 */
[C---:B0-----:R-:W-:Y:S01]  /*e95c0*/  VIADD R5, R7.reuse, UR6 ;  /* 0x0000000607057c36 */ /* 0x041fe20008000000 */
[----:B------:R-:W-:Y:S01]  /*e95d0*/  LEA.HI.X.SX32 R7, R7, R26, 0x1, P6 ;  /* 0x0000001a07077211 */ /* 0x000fe200030f0eff */
[----:B------:R-:W-:Y:S02]  /*e95e0*/  VIADD R8, R18, 0xf ;  /* 0x0000000f12087836 */ /* 0x000fe40000000000 */
[C---:B------:R-:W-:Y:S01]  /*e95f0*/  VIADD R0, R5.reuse, UR6 ;  /* 0x0000000605007c36 */ /* 0x040fe20008000000 */
[----:B------:R-:W-:-:S04]  /*e9600*/  LEA R4, P6, R5, R3, 0x1 ;  /* 0x0000000305047211 */ /* 0x000fc800078c08ff */
[----:B------:R-:W-:Y:S01]  /*e9610*/  LEA.HI.X.SX32 R5, R5, R26, 0x1, P6 ;  /* 0x0000001a05057211 */ /* 0x000fe200030f0eff */
[----:B------:R-:W-:Y:S01]  /*e9620*/  VIADD R9, R18, 0x10 ;  /* 0x0000001012097836 */ /* 0x000fe20000000000 */
[----:B--2---:R0:W-:Y:S01]  /*e9630*/  @P3 STG.E.U16 desc[UR8][R6.64], R24 ;  /* 0x0000001806003986 */ /* 0x0041e2000c101508 */
[----:B------:R-:W-:Y:S01]  /*e9640*/  ISETP.LT.AND P3, PT, R8, UR4, !P0 ;  /* 0x0000000408007c0c */ /* 0x000fe2000c761270 */
[----:B------:R-:W-:Y:S01]  /*e9650*/  ULDC UR4, c[0x0][0x22c] ;  /* 0x00008b0000047ab9 */ /* 0x000fe20000000800 */
[----:B------:R-:W-:Y:S02]  /*e9660*/  PRMT R8, R24, 0x7632, R8 ;  /* 0x0000763218087816 */ /* 0x000fe40000000008 */
[----:B0-----:R-:W2:Y:S01]  /*e9670*/  LDL.LU R24, [R1+0x334] ;  /* 0x0003340001187983 */ /* 0x001ea20000300800 */
[----:B------:R-:W-:-:S04]  /*e9680*/  LEA R6, P6, R0, R3, 0x1 ;  /* 0x0000000300067211 */ /* 0x000fc800078c08ff */
[C---:B------:R-:W-:Y:S01]  /*e9690*/  LEA.HI.X.SX32 R7, R0.reuse, R26, 0x1, P6 ;  /* 0x0000001a00077211 */ /* 0x040fe200030f0eff */
[----:B------:R0:W-:Y:S01]  /*e96a0*/  @P5 STG.E.U16 desc[UR8][R4.64], R8 ;  /* 0x0000000804005986 */ /* 0x0001e2000c101508 */
[----:B------:R-:W-:Y:S01]  /*e96b0*/  ISETP.LT.AND P6, PT, R9, UR4, !P0 ;  /* 0x0000000409007c0c */ /* 0x000fe2000c7c1270 */
[----:B------:R-:W-:Y:S01]  /*e96c0*/  ULDC UR4, c[0x0][0x22c] ;  /* 0x00008b0000047ab9 */ /* 0x000fe20000000800 */
[----:B0-----:R-:W-:Y:S01]  /*e96d0*/  VIADD R4, R0, UR6 ;  /* 0x0000000600047c36 */ /* 0x001fe20008000000 */
[----:B---3--:R0:W-:Y:S01]  /*e96e0*/  @P4 STG.E.U16 desc[UR8][R6.64], R25 ;  /* 0x0000001906004986 */ /* 0x0081e2000c101508 */
[----:B------:R-:W-:Y:S02]  /*e96f0*/  PRMT R8, R25, 0x7632, R8 ;  /* 0x0000763219087816 */ /* 0x000fe40000000008 */
[C---:B------:R-:W-:Y:S01]  /*e9700*/  VIADD R0, R4.reuse, UR6 ;  /* 0x0000000604007c36 */ /* 0x040fe20008000000 */
[----:B0-----:R-:W3:Y:S01]  /*e9710*/  LDL.LU R25, [R1+0x338] ;  /* 0x0003380001197983 */ /* 0x001ee20000300800 */
[----:B------:R-:W-:Y:S01]  /*e9720*/  LEA R6, P4, R4, R3, 0x1 ;  /* 0x0000000304067211 */ /* 0x000fe200078808ff */
[----:B------:R-:W-:-:S03]  /*e9730*/  VIADD R5, R18, 0x11 ;  /* 0x0000001112057836 */ /* 0x000fc60000000000 */
[-C--:B------:R-:W-:Y:S02]  /*e9740*/  LEA.HI.X.SX32 R7, R4, R26.reuse, 0x1, P4 ;  /* 0x0000001a04077211 */ /* 0x080fe400020f0eff */
[CC--:B------:R-:W-:Y:S02]  /*e9750*/  LEA R4, P4, R0.reuse, R3.reuse, 0x1 ;  /* 0x0000000300047211 */ /* 0x0c0fe400078808ff */
[----:B------:R-:W-:Y:S01]  /*e9760*/  ISETP.LT.AND P5, PT, R5, UR4, !P0 ;  /* 0x0000000405007c0c */ /* 0x000fe2000c7a1270 */
[----:B------:R0:W-:Y:S01]  /*e9770*/  @P2 STG.E.U16 desc[UR8][R6.64], R8 ;  /* 0x0000000806002986 */ /* 0x0001e2000c101508 */
[-C--:B------:R-:W-:Y:S01]  /*e9780*/  LEA.HI.X.SX32 R5, R0, R26.reuse, 0x1, P4 ;  /* 0x0000001a00057211 */ /* 0x080fe200020f0eff */
[----:B------:R-:W-:Y:S01]  /*e9790*/  VIADD R9, R18, 0x12 ;  /* 0x0000001212097836 */ /* 0x000fe20000000000 */
[----:B------:R-:W-:Y:S01]  /*e97a0*/  ULDC UR4, c[0x0][0x22c] ;  /* 0x00008b0000047ab9 */ /* 0x000fe20000000800 */
[----:B0-----:R-:W-:Y:S01]  /*e97b0*/  VIADD R6, R0, UR6 ;  /* 0x0000000600067c36 */ /* 0x001fe20008000000 */
[----:B----4-:R-:W-:Y:S01]  /*e97c0*/  PRMT R0, R27, 0x7632, R0 ;  /* 0x000076321b007816 */ /* 0x010fe20000000000 */
[----:B------:R0:W-:Y:S04]  /*e97d0*/  @P1 STG.E.U16 desc[UR8][R4.64], R27 ;  /* 0x0000001b04001986 */ /* 0x0001e8000c101508 */
[----:B0-----:R-:W4:Y:S01]  /*e97e0*/  LDL.LU R27, [R1+0x33c] ;  /* 0x00033c00011b7983 */ /* 0x001f220000300800 */
[----:B------:R-:W-:Y:S01]  /*e97f0*/  LEA R4, P1, R6, R3, 0x1 ;  /* 0x0000000306047211 */ /* 0x000fe200078208ff */
[----:B------:R-:W-:Y:S01]  /*e9800*/  VIADD R7, R18, 0x13 ;  /* 0x0000001312077836 */ /* 0x000fe20000000000 */
[----:B------:R-:W-:Y:S01]  /*e9810*/  ISETP.LT.AND P2, PT, R9, UR4, !P0 ;  /* 0x0000000409007c0c */ /* 0x000fe2000c741270 */
[----:B------:R-:W-:Y:S01]  /*e9820*/  ULDC UR4, c[0x0][0x22c] ;  /* 0x00008b0000047ab9 */ /* 0x000fe20000000800 */
[----:B------:R-:W-:Y:S01]  /*e9830*/  LEA.HI.X.SX32 R5, R6, R26, 0x1, P1 ;  /* 0x0000001a06057211 */ /* 0x000fe200008f0eff */
[----:B------:R-:W-:Y:S01]  /*e9840*/  VIADD R8, R18, 0x14 ;  /* 0x0000001412087836 */ /* 0x000fe20000000000 */
[----:B------:R-:W-:Y:S01]  /*e9850*/  ISETP.LT.AND P1, PT, R7, UR4, !P0 ;  /* 0x0000000407007c0c */ /* 0x000fe2000c721270 */
[----:B------:R-:W-:Y:S01]  /*e9860*/  VIADD R7, R6, UR6 ;  /* 0x0000000606077c36 */ /* 0x000fe20008000000 */
[----:B------:R-:W-:Y:S01]  /*e9870*/  ULDC UR4, c[0x0][0x248] ;  /* 0x0000920000047ab9 */ /* 0x000fe20000000800 */
[----:B------:R0:W-:Y:S01]  /*e9880*/  @P3 STG.E.U16 desc[UR8][R4.64], R0 ;  /* 0x0000000004003986 */ /* 0x0001e2000c101508 */
[----:B------:R-:W-:-:S03]  /*e9890*/  ISETP.LT.AND P4, PT, R8, UR5, !P0 ;  /* 0x0000000508007c0c */ /* 0x000fc6000c781270 */
[----:B------:R-:W4:Y:S01]  /*e98a0*/  LDL.LU R17, [R1+0x340] ;  /* 0x0003400001117983 */ /* 0x000f220000300800 */
[CC--:B------:R-:W-:Y:S01]  /*e98b0*/  LEA R6, P3, R7.reuse, R3.reuse, 0x1 ;  /* 0x0000000307067211 */ /* 0x0c0fe200078608ff */
[----:B------:R-:W-:Y:S01]  /*e98c0*/  VIADD R9, R18, 0x15 ;  /* 0x0000001512097836 */ /* 0x000fe20000000000 */
[----:B------:R-:W-:Y:S01]  /*e98d0*/  ULDC UR5, c[0x0][0x22c] ;  /* 0x00008b0000057ab9 */ /* 0x000fe20000000800 */
[----:B------:R-:W-:Y:S01]  /*e98e0*/  ULDC UR6, c[0x0][0x22c] ;  /* 0x00008b0000067ab9 */ /* 0x000fe20000000800 */
[C---:B0-----:R-:W-:Y:S01]  /*e98f0*/  VIADD R5, R7.reuse, UR4 ;  /* 0x0000000407057c36 */ /* 0x041fe20008000000 */
[----:B------:R-:W-:Y:S01]  /*e9900*/  ULDC UR4, c[0x0][0x248] ;  /* 0x0000920000047ab9 */ /* 0x000fe20000000800 */
[-C--:B------:R-:W-:Y:S02]  /*e9910*/  LEA.HI.X.SX32 R7, R7, R26.reuse, 0x1, P3 ;  /* 0x0000001a07077211 */ /* 0x080fe400018f0eff */
[C---:B------:R-:W-:Y:S01]  /*e9920*/  VIADD R8, R5.reuse, UR4 ;  /* 0x0000000405087c36 */ /* 0x040fe20008000000 */
[----:B------:R-:W-:Y:S01]  /*e9930*/  LEA R4, P3, R5, R3, 0x1 ;  /* 0x0000000305047211 */ /* 0x000fe200078608ff */
[----:B------:R-:W-:Y:S01]  /*e9940*/  ULDC UR4, c[0x0][0x248] ;  /* 0x0000920000047ab9 */ /* 0x000fe20000000800 */
[----:B------:R-:W-:Y:S01]  /*e9950*/  PRMT R0, R19, 0x7632, R0 ;  /* 0x0000763213007816 */ /* 0x000fe20000000000 */
[----:B------:R0:W-:Y:S01]  /*e9960*/  @P6 STG.E.U16 desc[UR8][R6.64], R19 ;  /* 0x0000001306006986 */ /* 0x0001e2000c101508 */
[----:B------:R-:W-:-:S05]  /*e9970*/  LEA.HI.X.SX32 R5, R5, R26, 0x1, P3 ;  /* 0x0000001a05057211 */ /* 0x000fca00018f0eff */
[----:B------:R1:W-:Y:S01]  /*e9980*/  @P5 STG.E.U16 desc[UR8][R4.64], R0 ;  /* 0x0000000004005986 */ /* 0x0003e2000c101508 */
[----:B0-----:R-:W-:-:S04]  /*e9990*/  LEA R6, P6, R8, R3, 0x1 ;  /* 0x0000000308067211 */ /* 0x001fc800078c08ff */
[C---:B------:R-:W-:Y:S01]  /*e99a0*/  LEA.HI.X.SX32 R7, R8.reuse, R26, 0x1, P6 ;  /* 0x0000001a08077211 */ /* 0x040fe200030f0eff */
[----:B-1----:R-:W-:Y:S01]  /*e99b0*/  VIADD R5, R8, UR4 ;  /* 0x0000000408057c36 */ /* 0x002fe20008000000 */
[----:B------:R-:W-:Y:S01]  /*e99c0*/  ISETP.LT.AND P3, PT, R9, UR5, !P0 ;  /* 0x0000000509007c0c */ /* 0x000fe2000c761270 */
[----:B------:R-:W-:Y:S01]  /*e99d0*/  VIADD R0, R18, 0x16 ;  /* 0x0000001612007836 */ /* 0x000fe20000000000 */
[----:B------:R-:W-:Y:S01]  /*e99e0*/  ULDC UR5, c[0x0][0x22c] ;  /* 0x00008b0000057ab9 */ /* 0x000fe20000000800 */
[----:B------:R-:W-:-:S03]  /*e99f0*/  ULDC UR4, c[0x0][0x248] ;  /* 0x0000920000047ab9 */ /* 0x000fc60000000800 */
[----:B------:R-:W-:Y:S01]  /*e9a00*/  ISETP.LT.AND P5, PT, R0, UR5, !P0 ;  /* 0x0000000500007c0c */ /* 0x000fe2000c7a1270 */
[----:B------:R-:W-:Y:S01]  /*e9a10*/  ULDC UR5, c[0x0][0x22c] ;  /* 0x00008b0000057ab9 */ /* 0x000fe20000000800 */
[C---:B------:R-:W-:Y:S01]  /*e9a20*/  IADD3 R0, R5.reuse, UR4, RZ ;  /* 0x0000000405007c10 */ /* 0x040fe2000fffe0ff */
[----:B------:R-:W-:Y:S01]  /*e9a30*/  VIADD R8, R18, 0x18 ;  /* 0x0000001812087836 */ /* 0x000fe20000000000 */
[----:B------:R-:W-:Y:S01]  /*e9a40*/  ULDC UR4, c[0x0][0x22c] ;  /* 0x00008b0000047ab9 */ /* 0x000fe20000000800 */
[----:B--2---:R0:W-:Y:S01]  /*e9a50*/  @P2 STG.E.U16 desc[UR8][R6.64], R24 ;  /* 0x0000001806002986 */ /* 0x0041e2000c101508 */
[----:B------:R-:W-:-:S04]  /*e9a60*/  LEA R4, P2, R5, R3, 0x1 ;  /* 0x0000000305047211 */ /* 0x000fc800078408ff */
[-C--:B------:R-:W-:Y:S02]  /*e9a70*/  LEA.HI.X.SX32 R5, R5, R26.reuse, 0x1, P2 ;  /* 0x0000001a05057211 */ /* 0x080fe400010f0eff */
[----:B0-----:R-:W-:Y:S01]  /*e9a80*/  PRMT R7, R24, 0x7632, R7 ;  /* 0x0000763218077816 */ /* 0x001fe20000000007 */
[----:B------:R-:W-:Y:S01]  /*e9a90*/  VIADD R6, R18, 0x17 ;  /* 0x0000001712067836 */ /* 0x000fe20000000000 */
[----:B------:R-:W2:Y:S04]  /*e9aa0*/  LDL.LU R24, [R1+0x344] ;  /* 0x0003440001187983 */ /* 0x000ea80000300800 */
[----:B------:R-:W-:Y:S01]  /*e9ab0*/  ISETP.LT.AND P2, PT, R6, UR5, !P0 ;  /* 0x0000000506007c0c */ /* 0x000fe2000c741270 */
[----:B------:R0:W-:Y:S01]  /*e9ac0*/  @P1 STG.E.U16 desc[UR8][R4.64], R7 ;  /* 0x0000000704001986 */ /* 0x0001e2000c101508 */
[----:B------:R-:W-:Y:S01]  /*e9ad0*/  LEA R6, P6, R0, R3, 0x1 ;  /* 0x0000000300067211 */ /* 0x000fe200078c08ff */
[----:B------:R-:W-:Y:S01]  /*e9ae0*/  ULDC UR5, c[0x0][0x22c] ;  /* 0x00008b0000057ab9 */ /* 0x000fe20000000800 */
[----:B------:R-:W-:Y:S01]  /*e9af0*/  ISETP.LT.AND P1, PT, R8, UR4, !P0 ;  /* 0x0000000408007c0c */ /* 0x000fe2000c721270 */
[----:B------:R-:W-:Y:S01]  /*e9b00*/  ULDC UR4, c[0x0][0x248] ;  /* 0x0000920000047ab9 */ /* 0x000fe20000000800 */
[C---:B0-----:R-:W-:Y:S01]  /*e9b10*/  LEA.HI.X.SX32 R7, R0.reuse, R26, 0x1, P6 ;  /* 0x0000001a00077211 */ /* 0x041fe200030f0eff */
[----:B------:R-:W-:Y:S01]  /*e9b20*/  VIADD R0, R0, UR4 ;  /* 0x0000000400007c36 */ /* 0x000fe20008000000 */
[----:B------:R-:W-:Y:S01]  /*e9b30*/  ULDC UR4, c[0x0][0x22c] ;  /* 0x00008b0000047ab9 */ /* 0x000fe20000000800 */
[----:B------:R-:W-:-:S02]  /*e9b40*/  VIADD R5, R18, 0x19 ;  /* 0x0000001912057836 */ /* 0x000fc40000000000 */
[----:B---3--:R0:W-:Y:S01]  /*e9b50*/  @P4 STG.E.U16 desc[UR8][R6.64], R25 ;  /* 0x0000001906004986 */ /* 0x0081e2000c101508 */
[C---:B------:R-:W-:Y:S02]  /*e9b60*/  LEA R4, P6, R0.reuse, R3, 0x1 ;  /* 0x0000000300047211 */ /* 0x040fe400078c08ff */
[----:B------:R-:W-:Y:S01]  /*e9b70*/  ISETP.LT.AND P4, PT, R5, UR4, !P0 ;  /* 0x0000000405007c0c */ /* 0x000fe2000c781270 */
[----:B------:R-:W-:Y:S01]  /*e9b80*/  ULDC UR4, c[0x0][0x248] ;  /* 0x0000920000047ab9 */ /* 0x000fe20000000800 */
[C---:B------:R-:W-:Y:S01]  /*e9b90*/  LEA.HI.X.SX32 R5, R0.reuse, R26, 0x1, P6 ;  /* 0x0000001a00057211 */ /* 0x040fe200030f0eff */
[----:B------:R-:W-:Y:S01]  /*e9ba0*/  VIADD R0, R0, UR4 ;  /* 0x0000000400007c36 */ /* 0x000fe20008000000 */
[----:B------:R-:W-:Y:S01]  /*e9bb0*/  ULDC UR4, c[0x0][0x248] ;  /* 0x0000920000047ab9 */ /* 0x000fe20000000800 */
[----:B0-----:R-:W-:Y:S02]  /*e9bc0*/  PRMT R6, R25, 0x7632, R6 ;  /* 0x0000763219067816 */ /* 0x001fe40000000006 */
[----:B------:R-:W3:Y:S01]  /*e9bd0*/  LDL.LU R25, [R1+0x348] ;  /* 0x0003480001197983 */ /* 0x000ee20000300800 */
[----:B------:R-:W-:-:S03]  /*e9be0*/  VIADD R7, R18, 0x1a ;  /* 0x0000001a12077836 */ /* 0x000fc60000000000 */
[----:B------:R0:W-:Y:S02]  /*e9bf0*/  @P3 STG.E.U16 desc[UR8][R4.64], R6 ;  /* 0x0000000604003986 */ /* 0x0001e4000c101508 */
[----:B------:R-:W-:Y:S01]  /*e9c00*/  ISETP.LT.AND P6, PT, R7, UR5, !P0 ;  /* 0x0000000507007c0c */ /* 0x000fe2000c7c1270 */
[----:B------:R-:W-:Y:S01]  /*e9c10*/  VIADD R7, R0, UR4 ;  /* 0x0000000400077c36 */ /* 0x000fe20008000000 */
[----:B------:R-:W-:Y:S01]  /*e9c20*/  ULDC UR5, c[0x0][0x248] ;  /* 0x0000920000057ab9 */ /* 0x000fe20000000800 */
[----:B------:R-:W-:Y:S01]  /*e9c30*/  VIADD R9, R18, 0x1b ;  /* 0x0000001b12097836 */ /* 0x000fe20000000000 */
[----:B------:R-:W-:Y:S01]  /*e9c40*/  ULDC UR4, c[0x0][0x22c] ;  /* 0x00008b0000047ab9 */ /* 0x000fe20000000800 */
[----:B0-----:R-:W-:-:S04]  /*e9c50*/  LEA R4, P3, R0, R3, 0x1 ;  /* 0x0000000300047211 */ /* 0x001fc800078608ff */
[----:B------:R-:W-:Y:S02]  /*e9c60*/  LEA.HI.X.SX32 R5, R0, R26, 0x1, P3 ;  /* 0x0000001a00057211 */ /* 0x000fe400018f0eff */
[----:B----4-:R-:W-:-:S03]  /*e9c70*/  PRMT R0, R27, 0x7632, R0 ;  /* 0x000076321b007816 */ /* 0x010fc60000000000 */
[----:B------:R0:W-:Y:S04]  /*e9c80*/  @P5 STG.E.U16 desc[UR8][R4.64], R27 ;  /* 0x0000001b04005986 */ /* 0x0001e8000c101508 */
[----:B0-----:R-:W4:Y:S01]  /*e9c90*/  LDL.LU R27, [R1+0x34c] ;  /* 0x00034c00011b7983 */ /* 0x001f220000300800 */
[CC--:B------:R-:W-:Y:S01]  /*e9ca0*/  LEA R6, P3, R7.reuse, R3.reuse, 0x1 ;  /* 0x0000000307067211 */ /* 0x0c0fe200078608ff */
[----:B------:R-:W-:Y:S01]  /*e9cb0*/  VIADD R8, R7, UR5 ;  /* 0x0000000507087c36 */ /* 0x000fe20008000000 */
[----:B------:R-:W-:Y:S01]  /*e9cc0*/  ISETP.LT.AND P5, PT, R9, UR4, !P0 ;  /* 0x0000000409007c0c */ /* 0x000fe2000c7a1270 */
[----:B------:R-:W-:Y:S01]  /*e9cd0*/  VIADD R9, R18, 0x1c ;  /* 0x0000001c12097836 */ /* 0x000fe20000000000 */
[-C--:B------:R-:W-:Y:S01]  /*e9ce0*/  LEA.HI.X.SX32 R7, R7, R26.reuse, 0x1, P3 ;  /* 0x0000001a07077211 */ /* 0x080fe200018f0eff */
[----:B------:R-:W-:Y:S01]  /*e9cf0*/  ULDC UR4, c[0x0][0x22c] ;  /* 0x00008b0000047ab9 */ /* 0x000fe20000000800 */
[C---:B------:R-:W-:Y:S01]  /*e9d00*/  LEA R4, P3, R8.reuse, R3, 0x1 ;  /* 0x0000000308047211 */ /* 0x040fe200078608ff */
[----:B------:R-:W-:Y:S01]  /*e9d10*/  ULDC UR5, c[0x0][0x22c] ;  /* 0x00008b0000057ab9 */ /* 0x000fe20000000800 */
[----:B------:R-:W4:Y:S02]  /*e9d20*/  LDL.LU R19, [R1+0x310] ;  /* 0x0003100001137983 */ /* 0x000f240000300800 */
[----:B------:R-:W-:-:S02]  /*e9d30*/  LEA.HI.X.SX32 R5, R8, R26, 0x1, P3 ;  /* 0x0000001a08057211 */ /* 0x000fc400018f0eff */
[----:B------:R-:W-:Y:S01]  /*e9d40*/  ISETP.LT.AND P3, PT, R9, UR4, !P0 ;  /* 0x0000000409007c0c */ /* 0x000fe2000c761270 */
[----:B------:R0:W-:Y:S01]  /*e9d50*/  @P2 STG.E.U16 desc[UR8][R6.64], R0 ;  /* 0x0000000006002986 */ /* 0x0001e2000c101508 */
[----:B------:R-:W-:-:S03]  /*e9d60*/  ULDC UR4, c[0x0][0x248] ;  /* 0x0000920000047ab9 */ /* 0x000fc60000000800 */
[----:B------:R1:W-:Y:S01]  /*e9d70*/  @P1 STG.E.U16 desc[UR8][R4.64], R17 ;  /* 0x0000001104001986 */ /* 0x0003e2000c101508 */
[----:B0-----:R-:W-:Y:S02]  /*e9d80*/  VIADD R0, R18, 0x1d ;  /* 0x0000001d12007836 */ /* 0x001fe40000000000 */
[----:B------:R-:W-:Y:S01]  /*e9d90*/  VIADD R6, R8, UR4 ;  /* 0x0000000408067c36 */ /* 0x000fe20008000000 */
[----:B------:R-:W-:Y:S02]  /*e9da0*/  ULDC UR4, c[0x0][0x22c] ;  /* 0x00008b0000047ab9 */ /* 0x000fe40000000800 */
[----:B------:R-:W-:Y:S01]  /*e9db0*/  ISETP.LT.AND P2, PT, R0, UR4, !P0 ;  /* 0x0000000400007c0c */ /* 0x000fe2000c741270 */
[----:B------:R-:W-:Y:S01]  /*e9dc0*/  VIADD R0, R18, 0x1e ;  /* 0x0000001e12007836 */ /* 0x000fe20000000000 */
[----:B-1----:R-:W-:Y:S01]  /*e9dd0*/  LEA R4, P1, R6, R3, 0x1 ;  /* 0x0000000306047211 */ /* 0x002fe200078208ff */
[----:B------:R-:W-:Y:S01]  /*e9de0*/  ULDC UR4, c[0x0][0x248] ;  /* 0x0000920000047ab9 */ /* 0x000fe20000000800 */
[----:B------:R-:W-:-:S02]  /*e9df0*/  PRMT R7, R17, 0x7632, R7 ;  /* 0x0000763211077816 */ /* 0x000fc40000000007 */
[----:B------:R-:W-:Y:S02]  /*e9e00*/  LEA.HI.X.SX32 R5, R6, R26, 0x1, P1 ;  /* 0x0000001a06057211 */ /* 0x000fe400008f0eff */
[----:B------:R-:W-:Y:S01]  /*e9e10*/  ISETP.LT.AND P1, PT, R0, UR5, !P0 ;  /* 0x0000000500007c0c */ /* 0x000fe2000c721270 */
[----:B------:R-:W-:Y:S01]  /*e9e20*/  VIADD R0, R6, UR4 ;  /* 0x0000000406007c36 */ /* 0x000fe20008000000 */
[----:B------:R-:W-:Y:S01]  /*e9e30*/  ULDC UR4, c[0x0][0x248] ;  /* 0x0000920000047ab9 */ /* 0x000fe20000000800 */
[----:B------:R0:W-:Y:S01]  /*e9e40*/  @P4 STG.E.U16 desc[UR8][R4.64], R7 ;  /* 0x0000000704004986 */ /* 0x0001e2000c101508 */
[----:B------:R-:W-:Y:S01]  /*e9e50*/  VIADD R9, R18, 0x1f ;  /* 0x0000001f12097836 */ /* 0x000fe20000000000 */
[----:B------:R-:W-:Y:S01]  /*e9e60*/  ULDC UR5, c[0x0][0x22c] ;  /* 0x00008b0000057ab9 */ /* 0x000fe20000000800 */
[----:B------:R-:W-:-:S04]  /*e9e70*/  LEA R6, P4, R0, R3, 0x1 ;  /* 0x0000000300067211 */ /* 0x000fc800078808ff */
[C---:B0-----:R-:W-:Y:S01]  /*e9e80*/  LEA.HI.X.SX32 R7, R0.reuse, R26, 0x1, P4 ;  /* 0x0000001a00077211 */ /* 0x041fe200020f0eff */
[----:B------:R-:W-:Y:S01]  /*e9e90*/  VIADD R5, R0, UR4 ;  /* 0x0000000400057c36 */ /* 0x000fe20008000000 */
[----:B------:R-:W-:-:S03]  /*e9ea0*/  ULDC UR4, c[0x0][0x248] ;  /* 0x0000920000047ab9 */ /* 0x000fc60000000800 */
[C---:B------:R-:W-:Y:S01]  /*e9eb0*/  VIADD R8, R5.reuse, UR4 ;  /* 0x0000000405087c36 */ /* 0x040fe20008000000 */
[----:B------:R-:W-:Y:S01]  /*e9ec0*/  LEA R4, P4, R5, R3, 0x1 ;  /* 0x0000000305047211 */ /* 0x000fe200078808ff */
[----:B------:R-:W-:-:S03]  /*e9ed0*/  ULDC UR4, c[0x0][0x248] ;  /* 0x0000920000047ab9 */ /* 0x000fc60000000800 */
[----:B------:R-:W-:Y:S02]  /*e9ee0*/  LEA.HI.X.SX32 R5, R5, R26, 0x1, P4 ;  /* 0x0000001a05057211 */ /* 0x000fe400020f0eff */
[----:B------:R-:W-:Y:S01]  /*e9ef0*/  ISETP.LT.AND P4, PT, R9, UR5, !P0 ;  /* 0x0000000509007c0c */ /* 0x000fe2000c781270 */
[----:B------:R-:W-:Y:S01]  /*e9f00*/  ULDC UR5, c[0x0][0x22c] ;  /* 0x00008b0000057ab9 */ /* 0x000fe20000000800 */
[----:B--2---:R-:W-:Y:S01]  /*e9f10*/  PRMT R0, R24, 0x7632, R0 ;  /* 0x0000763218007816 */ /* 0x004fe20000000000 */
[----:B------:R0:W-:Y:S04]  /*e9f20*/  @P6 STG.E.U16 desc[UR8][R6.64], R24 ;  /* 0x0000001806006986 */ /* 0x0001e8000c101508 */
[----:B0-----:R-:W2:Y:S01]  /*e9f30*/  LDL.LU R24, [R1+0x314] ;  /* 0x0003140001187983 */ /* 0x001ea20000300800 */
[----:B------:R-:W-:-:S04]  /*e9f40*/  LEA R6, P6, R8, R3, 0x1 ;  /* 0x0000000308067211 */ /* 0x000fc800078c08ff */
[----:B------:R-:W-:Y:S01]  /*e9f50*/  LEA.HI.X.SX32 R7, R8, R26, 0x1, P6 ;  /* 0x0000001a08077211 */ /* 0x000fe200030f0eff */
[----:B------:R0:W-:Y:S02]  /*e9f60*/  @P5 STG.E.U16 desc[UR8][R4.64], R0 ;  /* 0x0000000004005986 */ /* 0x0001e4000c101508 */
[----:B0-----:R-:W-:Y:S02]  /*e9f70*/  VIADD R0, R18, 0x20 ;  /* 0x0000002012007836 */ /* 0x001fe40000000000 */
[----:B------:R-:W-:Y:S01]  /*e9f80*/  VIADD R4, R8, UR4 ;  /* 0x0000000408047c36 */ /* 0x000fe20008000000 */
[----:B------:R-:W-:Y:S01]  /*e9f90*/  ULDC UR4, c[0x0][0x248] ;  /* 0x0000920000047ab9 */ /* 0x000fe20000000800 */
[----:B---3--:R0:W-:Y:S01]  /*e9fa0*/  @P3 STG.E.U16 desc[UR8][R6.64], R25 ;  /* 0x0000001906003986 */ /* 0x0081e2000c101508 */
[----:B------:R-:W-:Y:S01]  /*e9fb0*/  PRMT R5, R25, 0x7632, R5 ;  /* 0x0000763219057816 */ /* 0x000fe20000000005 */
[----:B------:R-:W-:Y:S01]  /*e9fc0*/  VIADD R8, R18, 0x21 ;  /* 0x0000002112087836 */ /* 0x000fe20000000000 */
[----:B------:R-:W-:Y:S01]  /*e9fd0*/  ISETP.LT.AND P6, PT, R0, UR5, !P0 ;  /* 0x0000000500007c0c */ /* 0x000fe2000c7c1270 */
[C---:B------:R-:W-:Y:S01]  /*e9fe0*/  VIADD R0, R4.reuse, UR4 ;  /* 0x0000000404007c36 */ /* 0x040fe20008000000 */
[----:B------:R-:W-:Y:S01]  /*e9ff0*/  ULDC UR5, c[0x0][0x22c] ;  /* 0x00008b0000057ab9 */ /* 0x000fe20000000800 */
[----:B------:R-:W-:Y:S01]  /*ea000*/  ULDC UR4, c[0x0][0x22c] ;  /* 0x00008b0000047ab9 */ /* 0x000fe20000000800 */
[----:B0-----:R-:W3:Y:S01]  /*ea010*/  LDL.LU R25, [R1+0x318] ;  /* 0x0003180001197983 */ /* 0x001ee20000300800 */
[----:B------:R-:W-:-:S02]  /*ea020*/  LEA R6, P3, R4, R3, 0x1 ;  /* 0x0000000304067211 */ /* 0x000fc400078608ff */
[----:B------:R-:W-:Y:S01]  /*ea030*/  ISETP.LT.AND P5, PT, R8, UR5, !P0 ;  /* 0x0000000508007c0c */ /* 0x000fe2000c7a1270 */
[----:B------:R-:W-:Y:S01]  /*ea040*/  VIADD R8, R18, 0x22 ;  /* 0x0000002212087836 */ /* 0x000fe20000000000 */
[----:B------:R-:W-:Y:S01]  /*ea050*/  LEA.HI.X.SX32 R7, R4, R26, 0x1, P3 ;  /* 0x0000001a04077211 */ /* 0x000fe200018f0eff */
[----:B------:R-:W-:Y:S01]  /*ea060*/  ULDC UR5, c[0x0][0x22c] ;  /* 0x00008b0000057ab9 */ /* 0x000fe20000000800 */
[----:B------:R-:W-:-:S03]  /*ea070*/  LEA R4, P3, R0, R3, 0x1 ;  /* 0x0000000300047211 */ /* 0x000fc600078608ff */
[----:B------:R0:W-:Y:S01]  /*ea080*/  @P2 STG.E.U16 desc[UR8][R6.64], R5 ;  /* 0x0000000506002986 */ /* 0x0001e2000c101508 */
[----:B------:R-:W-:Y:S01]  /*ea090*/  ISETP.LT.AND P2, PT, R8, UR4, !P0 ;  /* 0x0000000408007c0c */ /* 0x000fe2000c741270 */
[----:B------:R-:W-:Y:S01]  /*ea0a0*/  ULDC UR4, c[0x0][0x248] ;  /* 0x0000920000047ab9 */ /* 0x000fe20000000800 */
[----:B0-----:R-:W-:Y:S01]  /*ea0b0*/  LEA.HI.X.SX32 R5, R0, R26, 0x1, P3 ;  /* 0x0000001a00057211 */ /* 0x001fe200018f0eff */
[----:B------:R-:W-:Y:S02]  /*ea0c0*/  VIADD R6, R18, 0x23 ;  /* 0x0000002312067836 */ /* 0x000fe40000000000 */
[----:B------:R-:W-:Y:S01]  /*ea0d0*/  VIADD R0, R0, UR4 ;  /* 0x0000000400007c36 */ /* 0x000fe20008000000 */
[----:B------:R-:W-:Y:S01]  /*ea0e0*/  ULDC UR4, c[0x0][0x22c] ;  /* 0x00008b0000047ab9 */ /* 0x000fe20000000800 */
[----:B----4-:R0:W-:Y:S01]  /*ea0f0*/  @P1 STG.E.U16 desc[UR8][R4.64], R27 ;  /* 0x0000001b04001986 */ /* 0x0101e2000c101508 */
[----:B------:R-:W-:Y:S01]  /*ea100*/  ISETP.LT.AND P1, PT, R6, UR4, !P0 ;  /* 0x0000000406007c0c */ /* 0x000fe2000c721270 */
[----:B------:R-:W-:Y:S01]  /*ea110*/  ULDC UR4, c[0x0][0x248] ;  /* 0x0000920000047ab9 */ /* 0x000fe20000000800 */
[----:B------:R-:W-:-:S02]  /*ea120*/  PRMT R6, R27, 0x7632, R6 ;  /* 0x000076321b067816 */ /* 0x000fc40000000006 */
[----:B0-----:R-:W4:Y:S01]  /*ea130*/  LDL.LU R27, [R1+0x31c] ;  /* 0x00031c00011b7983 */ /* 0x001f220000300800 */
[----:B------:R-:W-:Y:S01]  /*ea140*/  LEA R4, P3, R0, R3, 0x1 ;  /* 0x0000000300047211 */ /* 0x000fe200078608ff */
[----:B------:R-:W-:Y:S02]  /*ea150*/  VIADD R7, R18, 0x24 ;  /* 0x0000002412077836 */ /* 0x000fe40000000000 */
[----:B------:R-:W4:Y:S01]  /*ea160*/  LDL.LU R17, [R1+0x320] ;  /* 0x0003200001117983 */ /* 0x000f220000300800 */
[C---:B------:R-:W-:Y:S01]  /*ea170*/  LEA.HI.X.SX32 R5, R0.reuse, R26, 0x1, P3 ;  /* 0x0000001a00057211 */ /* 0x040fe200018f0eff */
[----:B------:R-:W-:Y:S01]  /*ea180*/  VIADD R0, R0, UR4 ;  /* 0x0000000400007c36 */ /* 0x000fe20008000000 */
[----:B------:R-:W-:-:S03]  /*ea190*/  ULDC UR4, c[0x0][0x248] ;  /* 0x0000920000047ab9 */ /* 0x000fc60000000800 */
[----:B------:R0:W-:Y:S01]  /*ea1a0*/  @P4 STG.E.U16 desc[UR8][R4.64], R6 ;  /* 0x0000000604004986 */ /* 0x0001e2000c101508 */
[----:B------:R-:W-:Y:S01]  /*ea1b0*/  ISETP.LT.AND P3, PT, R7, UR5, !P0 ;  /* 0x0000000507007c0c */ /* 0x000fe2000c761270 */
[----:B------:R-:W-:Y:S01]  /*ea1c0*/  VIADD R9, R18, 0x25 ;  /* 0x0000002512097836 */ /* 0x000fe20000000000 */
[----:B------:R-:W-:Y:S01]  /*ea1d0*/  ULDC UR5, c[0x0][0x22c] ;  /* 0x00008b0000057ab9 */ /* 0x000fe20000000800 */
[CC--:B0-----:R-:W-:Y:S01]  /*ea1e0*/  LEA R6, P4, R0.reuse, R3.reuse, 0x1 ;  /* 0x0000000300067211 */ /* 0x0c1fe200078808ff */
[C---:B------:R-:W-:Y:S01]  /*ea1f0*/  VIADD R5, R0.reuse, UR4 ;  /* 0x0000000400057c36 */ /* 0x040fe20008000000 */
[----:B------:R-:W-:Y:S02]  /*ea200*/  ULDC UR4, c[0x0][0x248] ;  /* 0x0000920000047ab9 */ /* 0x000fe40000000800 */
[-C--:B------:R-:W-:Y:S01]  /*ea210*/  LEA.HI.X.SX32 R7, R0, R26.reuse, 0x1, P4 ;  /* 0x0000001a00077211 */ /* 0x080fe200020f0eff */
        /* <DEDUP_REMOVED lines=15> */
[C---:B------:R-:W-:Y:S01]  /*ea310*/  VIADD R0, R5.reuse, UR4 ;  /* 0x0000000405007c36 */ /* 0x040fe20008000000 */
[----:B------:R-:W-:Y:S01]  /*ea320*/  ULDC UR5, c[0x0][0x22c] ;  /* 0x00008b0000057ab9 */ /* 0x000fe20000000800 */
        /* <DEDUP_REMOVED lines=66> */
[----:B------:R-:W-:Y:S01]  /*ea750*/  IADD3 R9, R18, 0x2f, RZ ;  /* 0x0000002f12097810 */ /* 0x000fe20007ffe0ff */
        /* <DEDUP_REMOVED lines=65> */
[----:B------:R-:W-:-:S02]  /*eab70*/  LEA.HI.X.SX32 R5, R5, R26, 0x1, P3 ;  /* 0x0000001a05057211 */ /* 0x000fc400018f0eff */
[----:B------:R-:W-:Y:S01]  /*eab80*/  ISETP.LT.AND P3, PT, R9, UR5, !P0 ;  /* 0x0000000509007c0c */ /* 0x000fe2000c761270 */
[----:B------:R-:W-:Y:S02]  /*eab90*/  ULDC UR5, c[0x0][0x22c] ;  /* 0x00008b0000057ab9 */ /* 0x000fe40000000800 */
[----:B------:R1:W-:Y:S01]  /*eaba0*/  @P5 STG.E.U16 desc[UR8][R4.64], R0 ;  /* 0x0000000004005986 */ /* 0x0003e2000c101508 */
[----:B0-----:R-:W-:-:S04]  /*eabb0*/  LEA R6, P6, R8, R3, 0x1 ;  /* 0x0000000308067211 */ /* 0x001fc800078c08ff */
[----:B------:R-:W-:Y:S01]  /*eabc0*/  LEA.HI.X.SX32 R7, R8, R26, 0x1, P6 ;  /* 0x0000001a08077211 */ /* 0x000fe200030f0eff */
[----:B-1----:R-:W-:Y:S02]  /*eabd0*/  VIADD R0, R18, 0x36 ;  /* 0x0000003612007836 */ /* 0x002fe40000000000 */
[----:B------:R-:W-:Y:S01]  /*eabe0*/  VIADD R5, R8, UR4 ;  /* 0x0000000408057c36 */ /* 0x000fe20008000000 */
[----:B------:R-:W-:Y:S02]  /*eabf0*/  ULDC UR4, c[0x0][0x248] ;  /* 0x0000920000047ab9 */ /* 0x000fe40000000800 */
        /* <DEDUP_REMOVED lines=25> */
[C---:B------:R-:W-:Y:S02]  /*ead90*/  LEA.HI.X.SX32 R5, R0.reuse, R26, 0x1, P6 ;  /* 0x0000001a00057211 */ /* 0x040fe400030f0eff */
[----:B0-----:R-:W-:Y:S02]  /*eada0*/  PRMT R6, R25, 0x7632, R6 ;  /* 0x0000763219067816 */ /* 0x001fe40000000006 */
[----:B------:R-:W3:Y:S01]  /*eadb0*/  LDL.LU R25, [R1+0x308] ;  /* 0x0003080001197983 */ /* 0x000ee20000300800 */
[----:B------:R-:W-:Y:S01]  /*eadc0*/  VIADD R0, R0, UR4 ;  /* 0x0000000400007c36 */ /* 0x000fe20008000000 */
[----:B------:R-:W-:-:S02]  /*eadd0*/  ULDC UR4, c[0x0][0x248] ;  /* 0x0000920000047ab9 */ /* 0x000fc40000000800 */
[----:B------:R0:W-:Y:S01]  /*eade0*/  @P3 STG.E.U16 desc[UR8][R4.64], R6 ;  /* 0x0000000604003986 */ /* 0x0001e2000c101508 */
[----:B------:R-:W-:Y:S01]  /*eadf0*/  VIADD R7, R18, 0x3a ;  /* 0x0000003a12077836 */ /* 0x000fe20000000000 */
[----:B0-----:R-:W-:-:S04]  /*eae00*/  LEA R4, P3, R0, R3, 0x1 ;  /* 0x0000000300047211 */ /* 0x001fc800078608ff */
[CC--:B------:R-:W-:Y:S02]  /*eae10*/  LEA.HI.X.SX32 R5, R0.reuse, R26.reuse, 0x1, P3 ;  /* 0x0000001a00057211 */ /* 0x0c0fe400018f0eff */
[----:B------:R-:W-:Y:S01]  /*eae20*/  ISETP.LT.AND P6, PT, R7, UR5, !P0 ;  /* 0x0000000507007c0c */ /* 0x000fe2000c7c1270 */
[----:B------:R-:W-:Y:S01]  /*eae30*/  VIADD R7, R0, UR4 ;  /* 0x0000000400077c36 */ /* 0x000fe20008000000 */
[----:B----4-:R-:W-:Y:S01]  /*eae40*/  PRMT R0, R27, 0x7632, R0 ;  /* 0x000076321b007816 */ /* 0x010fe20000000000 */
[----:B------:R0:W-:Y:S01]  /*eae50*/  @P5 STG.E.U16 desc[UR8][R4.64], R27 ;  /* 0x0000001b04005986 */ /* 0x0001e2000c101508 */
[----:B------:R-:W-:Y:S01]  /*eae60*/  ULDC UR5, c[0x0][0x248] ;  /* 0x0000920000057ab9 */ /* 0x000fe20000000800 */
[C---:B------:R-:W-:Y:S01]  /*eae70*/  VIADD R9, R18.reuse, 0x3b ;  /* 0x0000003b12097836 */ /* 0x040fe20000000000 */
[----:B------:R-:W-:Y:S01]  /*eae80*/  ULDC UR4, c[0x0][0x22c] ;  /* 0x00008b0000047ab9 */ /* 0x000fe20000000800 */
        /* <DEDUP_REMOVED lines=58> */
[----:B------:R-:W-:Y:S02]  /*eb230*/  ISETP.LT.AND P5, PT, R8, UR5, !P0 ;  /* 0x0000000508007c0c */ /* 0x000fe4000c7a1270 */
[-C--:B------:R-:W-:Y:S01]  /*eb240*/  LEA.HI.X.SX32 R7, R4, R26.reuse, 0x1, P3 ;  /* 0x0000001a04077211 */ /* 0x080fe200018f0eff */
[----:B------:R-:W-:Y:S01]  /*eb250*/  VIADD R8, R18, 0x42 ;  /* 0x0000004212087836 */ /* 0x000fe20000000000 */
[C---:B------:R-:W-:Y:S01]  /*eb260*/  LEA R4, P3, R0.reuse, R3, 0x1 ;  /* 0x0000000300047211 */ /* 0x040fe200078608ff */
[----:B------:R-:W-:Y:S02]  /*eb270*/  ULDC UR5, c[0x0][0x22c] ;  /* 0x00008b0000057ab9 */ /* 0x000fe40000000800 */
[----:B------:R0:W-:Y:S02]  /*eb280*/  @P2 STG.E.U16 desc[UR8][R6.64], R5 ;  /* 0x0000000506002986 */ /* 0x0001e4000c101508 */
[----:B0-----:R-:W-:Y:S01]  /*eb290*/  LEA.HI.X.SX32 R5, R0, R26, 0x1, P3 ;  /* 0x0000001a00057211 */ /* 0x001fe200018f0eff */
[----:B------:R-:W-:Y:S01]  /*eb2a0*/  VIADD R6, R18, 0x43 ;  /* 0x0000004312067836 */ /* 0x000fe20000000000 */
[----:B------:R-:W-:Y:S01]  /*eb2b0*/  ISETP.LT.AND P3, PT, R8, UR4, !P0 ;  /* 0x0000000408007c0c */ /* 0x000fe2000c761270 */
[----:B------:R-:W-:-:S02]  /*eb2c0*/  ULDC UR4, c[0x0][0x248] ;  /* 0x0000920000047ab9 */ /* 0x000fc40000000800 */
[----:B------:R-:W-:Y:S01]  /*eb2d0*/  VIADD R0, R0, UR4 ;  /* 0x0000000400007c36 */ /* 0x000fe20008000000 */
[----:B------:R-:W-:Y:S01]  /*eb2e0*/  ULDC UR4, c[0x0][0x22c] ;  /* 0x00008b0000047ab9 */ /* 0x000fe20000000800 */
[----:B----4-:R0:W-:Y:S01]  /*eb2f0*/  @P1 STG.E.U16 desc[UR8][R4.64], R27 ;  /* 0x0000001b04001986 */ /* 0x0101e2000c101508 */
[----:B------:R-:W-:Y:S01]  /*eb300*/  ISETP.LT.AND P2, PT, R6, UR4, !P0 ;  /* 0x0000000406007c0c */ /* 0x000fe2000c741270 */
[----:B------:R-:W-:Y:S01]  /*eb310*/  ULDC UR4, c[0x0][0x248] ;  /* 0x0000920000047ab9 */ /* 0x000fe20000000800 */
[----:B------:R-:W-:Y:S02]  /*eb320*/  PRMT R6, R27, 0x7632, R6 ;  /* 0x000076321b067816 */ /* 0x000fe40000000006 */
        /* <DEDUP_REMOVED lines=26> */
[----:B-1----:R-:W-:Y:S01]  /*eb4d0*/  VIADD R0, R18, 0x46 ;  /* 0x0000004612007836 */ /* 0x002fe20000000000 */
[----:B------:R-:W-:Y:S01]  /*eb4e0*/  IADD3 R5, R8, UR4, RZ ;  /* 0x0000000408057c10 */ /* 0x000fe2000fffe0ff */
        /* <DEDUP_REMOVED lines=92> */
[----:B------:R-:W-:Y:S01]  /*ebab0*/  ISETP.LT.AND P6, PT, R0, UR5, !P0 ;  /* 0x0000000500007c0c */ /* 0x000fe2000c7c1270 */
[C---:B------:R-:W-:Y:S01]  /*ebac0*/  VIADD R0, R5.reuse, UR4 ;  /* 0x0000000405007c36 */ /* 0x040fe20008000000 */
[----:B------:R-:W-:Y:S01]  /*ebad0*/  LEA R4, P4, R5, R3, 0x1 ;  /* 0x0000000305047211 */ /* 0x000fe200078808ff */
[----:B------:R-:W-:Y:S01]  /*ebae0*/  ULDC UR5, c[0x0][0x22c] ;  /* 0x00008b0000057ab9 */ /* 0x000fe20000000800 */
[----:B------:R-:W-:Y:S01]  /*ebaf0*/  VIADD R8, R18, 0x52 ;  /* 0x0000005212087836 */ /* 0x000fe20000000000 */
[----:B------:R-:W-:Y:S01]  /*ebb00*/  ULDC UR4, c[0x0][0x22c] ;  /* 0x00008b0000047ab9 */ /* 0x000fe20000000800 */
[----:B0-----:R-:W-:-:S02]  /*ebb10*/  PRMT R7, R25, 0x7632, R7 ;  /* 0x0000763219077816 */ /* 0x001fc40000000007 */
[----:B------:R-:W3:Y:S01]  /*ebb20*/  LDL.LU R25, [R1+0x2c8] ;  /* 0x0002c80001197983 */ /* 0x000ee20000300800 */
[----:B------:R-:W-:Y:S01]  /*ebb30*/  VIADD R6, R18, 0x51 ;  /* 0x0000005112067836 */ /* 0x000fe20000000000 */
[----:B------:R-:W-:-:S04]  /*ebb40*/  LEA.HI.X.SX32 R5, R5, R26, 0x1, P4 ;  /* 0x0000001a05057211 */ /* 0x000fc800020f0eff */
[----:B------:R-:W-:Y:S01]  /*ebb50*/  ISETP.LT.AND P5, PT, R6, UR5, !P0 ;  /* 0x0000000506007c0c */ /* 0x000fe2000c7a1270 */
[----:B------:R0:W-:Y:S01]  /*ebb60*/  @P3 STG.E.U16 desc[UR8][R4.64], R7 ;  /* 0x0000000704003986 */ /* 0x0001e2000c101508 */
[----:B------:R-:W-:Y:S01]  /*ebb70*/  LEA R6, P4, R0, R3, 0x1 ;  /* 0x0000000300067211 */ /* 0x000fe200078808ff */
[----:B------:R-:W-:-:S03]  /*ebb80*/  ULDC UR5, c[0x0][0x22c] ;  /* 0x00008b0000057ab9 */ /* 0x000fc60000000800 */
[----:B0-----:R-:W-:-:S05]  /*ebb90*/  LEA.HI.X.SX32 R7, R0, R26, 0x1, P4 ;  /* 0x0000001a00077211 */ /* 0x001fca00020f0eff */
[----:B----4-:R0:W-:Y:S02]  /*ebba0*/  @P2 STG.E.U16 desc[UR8][R6.64], R27 ;  /* 0x0000001b06002986 */ /* 0x0101e4000c101508 */
[----:B0-----:R-:W-:Y:S02]  /*ebbb0*/  PRMT R6, R27, 0x7632, R6 ;  /* 0x000076321b067816 */ /* 0x001fe40000000006 */
[----:B------:R-:W4:Y:S01]  /*ebbc0*/  LDL.LU R27, [R1+0x2cc] ;  /* 0x0002cc00011b7983 */ /* 0x000f220000300800 */
[----:B------:R-:W-:Y:S01]  /*ebbd0*/  ISETP.LT.AND P4, PT, R8, UR4, !P0 ;  /* 0x0000000408007c0c */ /* 0x000fe2000c781270 */
[----:B------:R-:W-:Y:S02]  /*ebbe0*/  ULDC UR4, c[0x0][0x248] ;  /* 0x0000920000047ab9 */ /* 0x000fe40000000800 */
[----:B------:R-:W-:Y:S01]  /*ebbf0*/  VIADD R0, R0, UR4 ;  /* 0x0000000400007c36 */ /* 0x000fe20008000000 */
[----:B------:R-:W-:Y:S01]  /*ebc00*/  ULDC UR4, c[0x0][0x22c] ;  /* 0x00008b0000047ab9 */ /* 0x000fe20000000800 */
[----:B------:R-:W-:Y:S01]  /*ebc10*/  VIADD R5, R18, 0x53 ;  /* 0x0000005312057836 */ /* 0x000fe20000000000 */
[----:B------:R-:W4:Y:S02]  /*ebc20*/  LDL.LU R17, [R1+0x2b0] ;  /* 0x0002b00001117983 */ /* 0x000f240000300800 */
[----:B------:R-:W-:-:S02]  /*ebc30*/  LEA R4, P2, R0, R3, 0x1 ;  /* 0x0000000300047211 */ /* 0x000fc400078408ff */
[----:B------:R-:W-:Y:S01]  /*ebc40*/  ISETP.LT.AND P3, PT, R5, UR4, !P0 ;  /* 0x0000000405007c0c */ /* 0x000fe2000c761270 */
[----:B------:R-:W-:Y:S01]  /*ebc50*/  ULDC UR4, c[0x0][0x248] ;  /* 0x0000920000047ab9 */ /* 0x000fe20000000800 */
[C---:B------:R-:W-:Y:S01]  /*ebc60*/  LEA.HI.X.SX32 R5, R0.reuse, R26, 0x1, P2 ;  /* 0x0000001a00057211 */ /* 0x040fe200010f0eff */
[----:B------:R-:W-:Y:S01]  /*ebc70*/  VIADD R0, R0, UR4 ;  /* 0x0000000400007c36 */ /* 0x000fe20008000000 */
[----:B------:R-:W-:Y:S01]  /*ebc80*/  ULDC UR4, c[0x0][0x248] ;  /* 0x0000920000047ab9 */ /* 0x000fe20000000800 */
[C---:B------:R-:W-:Y:S02]  /*ebc90*/  VIADD R7, R18.reuse, 0x54 ;  /* 0x0000005412077836 */ /* 0x040fe40000000000 */
[----:B------:R0:W-:Y:S03]  /*ebca0*/  @P1 STG.E.U16 desc[UR8][R4.64], R6 ;  /* 0x0000000604001986 */ /* 0x0001e6000c101508 */
[----:B------:R-:W-:Y:S01]  /*ebcb0*/  ISETP.LT.AND P2, PT, R7, UR5, !P0 ;  /* 0x0000000507007c0c */ /* 0x000fe2000c741270 */
[----:B------:R-:W-:Y:S01]  /*ebcc0*/  VIADD R9, R18, 0x55 ;  /* 0x0000005512097836 */ /* 0x000fe20000000000 */
[----:B------:R-:W-:Y:S01]  /*ebcd0*/  ULDC UR5, c[0x0][0x22c] ;  /* 0x00008b0000057ab9 */ /* 0x000fe20000000800 */
[C---:B0-----:R-:W-:Y:S01]  /*ebce0*/  LEA R6, P1, R0.reuse, R3, 0x1 ;  /* 0x0000000300067211 */ /* 0x041fe200078208ff */
[----:B------:R-:W-:Y:S01]  /*ebcf0*/  VIADD R5, R0, UR4 ;  /* 0x0000000400057c36 */ /* 0x000fe20008000000 */
[----:B------:R-:W-:-:S02]  /*ebd00*/  ULDC UR4, c[0x0][0x248] ;  /* 0x0000920000047ab9 */ /* 0x000fc40000000800 */
        /* <DEDUP_REMOVED lines=8> */
[----:B0-----:R-:W-:-:S03]  /*ebd90*/  LEA R6, P6, R8, R3, 0x1 ;  /* 0x0000000308067211 */ /* 0x001fc600078c08ff */
[----:B------:R-:W4:Y:S01]  /*ebda0*/  LDL.LU R19, [R1+0x2b4] ;  /* 0x0002b40001137983 */ /* 0x000f220000300800 */
        /* <DEDUP_REMOVED lines=13> */
[-C--:B------:R-:W-:Y:S01]  /*ebe80*/  LEA.HI.X.SX32 R5, R5, R26.reuse, 0x1, P4 ;  /* 0x0000001a05057211 */ /* 0x080fe200020f0eff */
[----:B0-----:R-:W-:Y:S01]  /*ebe90*/  VIADD R6, R18, 0x57 ;  /* 0x0000005712067836 */ /* 0x001fe20000000000 */
[----:B------:R-:W-:Y:S02]  /*ebea0*/  PRMT R7, R24, 0x7632, R7 ;  /* 0x0000763218077816 */ /* 0x000fe40000000007 */
[----:B------:R-:W2:Y:S02]  /*ebeb0*/  LDL.LU R24, [R1+0x2b8] ;  /* 0x0002b80001187983 */ /* 0x000ea40000300800 */
[----:B------:R-:W-:Y:S01]  /*ebec0*/  ISETP.LT.AND P5, PT, R6, UR5, !P0 ;  /* 0x0000000506007c0c */ /* 0x000fe2000c7a1270 */
[----:B------:R-:W-:Y:S01]  /*ebed0*/  ULDC UR5, c[0x0][0x22c] ;  /* 0x00008b0000057ab9 */ /* 0x000fe20000000800 */
[----:B------:R-:W-:Y:S01]  /*ebee0*/  LEA R6, P4, R0, R3, 0x1 ;  /* 0x0000000300067211 */ /* 0x000fe200078808ff */
[----:B------:R0:W-:Y:S01]  /*ebef0*/  @P3 STG.E.U16 desc[UR8][R4.64], R7 ;  /* 0x0000000704003986 */ /* 0x0001e2000c101508 */
        /* <DEDUP_REMOVED lines=13> */
[----:B0-----:R-:W-:Y:S01]  /*ebfd0*/  PRMT R6, R25, 0x7632, R6 ;  /* 0x0000763219067816 */ /* 0x001fe20000000006 */
[----:B------:R-:W-:-:S04]  /*ebfe0*/  VIADD R7, R18, 0x5a ;  /* 0x0000005a12077836 */ /* 0x000fc80000000000 */
[----:B------:R0:W-:Y:S01]  /*ebff0*/  @P1 STG.E.U16 desc[UR8][R4.64], R6 ;  /* 0x0000000604001986 */ /* 0x0001e2000c101508 */
        /* <DEDUP_REMOVED lines=9> */
[----:B0-----:R-:W3:Y:S01]  /*ec090*/  LDL.LU R27, [R1+0x2bc] ;  /* 0x0002bc00011b7983 */ /* 0x001ee20000300800 */
[CC--:B------:R-:W-:Y:S01]  /*ec0a0*/  LEA R6, P1, R7.reuse, R3.reuse, 0x1 ;  /* 0x0000000307067211 */ /* 0x0c0fe200078208ff */
[C---:B------:R-:W-:Y:S01]  /*ec0b0*/  VIADD R8, R7.reuse, UR4 ;  /* 0x0000000407087c36 */ /* 0x040fe20008000000 */
[----:B------:R-:W-:Y:S01]  /*ec0c0*/  ULDC UR4, c[0x0][0x248] ;  /* 0x0000920000047ab9 */ /* 0x000fe20000000800 */
[----:B------:R-:W4:Y:S01]  /*ec0d0*/  LDL.LU R25, [R1+0x290] ;  /* 0x0002900001197983 */ /* 0x000f220000300800 */
[----:B------:R-:W-:Y:S02]  /*ec0e0*/  LEA.HI.X.SX32 R7, R7, R26, 0x1, P1 ;  /* 0x0000001a07077211 */ /* 0x000fe400008f0eff */
[----:B------:R-:W-:-:S03]  /*ec0f0*/  LEA R4, P6, R8, R3, 0x1 ;  /* 0x0000000308047211 */ /* 0x000fc600078c08ff */
[----:B------:R0:W-:Y:S01]  /*ec100*/  @P5 STG.E.U16 desc[UR8][R6.64], R0 ;  /* 0x0000000006005986 */ /* 0x0001e2000c101508 */
[C---:B------:R-:W-:Y:S02]  /*ec110*/  LEA.HI.X.SX32 R5, R8.reuse, R26, 0x1, P6 ;  /* 0x0000001a08057211 */ /* 0x040fe400030f0eff */
[----:B------:R-:W-:Y:S01]  /*ec120*/  ISETP.LT.AND P1, PT, R9, UR5, !P0 ;  /* 0x0000000509007c0c */ /* 0x000fe2000c721270 */
[----:B------:R-:W-:Y:S02]  /*ec130*/  ULDC UR5, c[0x0][0x22c] ;  /* 0x00008b0000057ab9 */ /* 0x000fe40000000800 */
[----:B------:R1:W-:Y:S01]  /*ec140*/  @P3 STG.E.U16 desc[UR8][R4.64], R17 ;  /* 0x0000001104003986 */ /* 0x0003e2000c101508 */
[----:B0-----:R-:W-:Y:S01]  /*ec150*/  VIADD R6, R8, UR4 ;  /* 0x0000000408067c36 */ /* 0x001fe20008000000 */
[----:B------:R-:W-:Y:S01]  /*ec160*/  ULDC UR4, c[0x0][0x248] ;  /* 0x0000920000047ab9 */ /* 0x000fe20000000800 */
[C---:B------:R-:W-:Y:S02]  /*ec170*/  VIADD R0, R18.reuse, 0x5c ;  /* 0x0000005c12007836 */ /* 0x040fe40000000000 */
[----:B------:R-:W-:Y:S01]  /*ec180*/  VIADD R8, R18, 0x5d ;  /* 0x0000005d12087836 */ /* 0x000fe20000000000 */
[----:B-1----:R-:W-:-:S02]  /*ec190*/  LEA R4, P3, R6, R3, 0x1 ;  /* 0x0000000306047211 */ /* 0x002fc400078608ff */
[----:B------:R-:W-:Y:S01]  /*ec1a0*/  ISETP.LT.AND P6, PT, R0, UR5, !P0 ;  /* 0x0000000500007c0c */ /* 0x000fe2000c7c1270 */
[----:B------:R-:W-:Y:S01]  /*ec1b0*/  ULDC UR5, c[0x0][0x22c] ;  /* 0x00008b0000057ab9 */ /* 0x000fe20000000800 */
[C---:B------:R-:W-:Y:S01]  /*ec1c0*/  VIADD R0, R6.reuse, UR4 ;  /* 0x0000000406007c36 */ /* 0x040fe20008000000 */
[----:B------:R-:W-:Y:S01]  /*ec1d0*/  LEA.HI.X.SX32 R5, R6, R26, 0x1, P3 ;  /* 0x0000001a06057211 */ /* 0x000fe200018f0eff */
[----:B------:R-:W-:Y:S01]  /*ec1e0*/  ULDC UR4, c[0x0][0x22c] ;  /* 0x00008b0000047ab9 */ /* 0x000fe20000000800 */
[----:B------:R-:W-:Y:S02]  /*ec1f0*/  PRMT R7, R17, 0x7632, R7 ;  /* 0x0000763211077816 */ /* 0x000fe40000000007 */
[----:B------:R-:W-:Y:S01]  /*ec200*/  ISETP.LT.AND P3, PT, R8, UR5, !P0 ;  /* 0x0000000508007c0c */ /* 0x000fe2000c761270 */
[----:B------:R-:W-:Y:S01]  /*ec210*/  ULDC UR5, c[0x0][0x22c] ;  /* 0x00008b0000057ab9 */ /* 0x000fe20000000800 */
[----:B------:R-:W-:Y:S01]  /*ec220*/  IADD3 R8, R18, 0x5e, RZ ;  /* 0x0000005e12087810 */ /* 0x000fe20007ffe0ff */
[----:B------:R0:W-:Y:S01]  /*ec230*/  @P4 STG.E.U16 desc[UR8][R4.64], R7 ;  /* 0x0000000704004986 */ /* 0x0001e2000c101508 */
[----:B------:R-:W-:-:S02]  /*ec240*/  LEA R6, P5, R0, R3, 0x1 ;  /* 0x0000000300067211 */ /* 0x000fc400078a08ff */
[----:B------:R-:W-:Y:S01]  /*ec250*/  ISETP.LT.AND P4, PT, R8, UR4, !P0 ;  /* 0x0000000408007c0c */ /* 0x000fe2000c781270 */
[----:B------:R-:W-:Y:S01]  /*ec260*/  ULDC UR4, c[0x0][0x248] ;  /* 0x0000920000047ab9 */ /* 0x000fe20000000800 */
[CC--:B0-----:R-:W-:Y:S01]  /*ec270*/  LEA.HI.X.SX32 R7, R0.reuse, R26.reuse, 0x1, P5 ;  /* 0x0000001a00077211 */ /* 0x0c1fe200028f0eff */
[----:B------:R-:W-:Y:S01]  /*ec280*/  VIADD R0, R0, UR4 ;  /* 0x0000000400007c36 */ /* 0x000fe20008000000 */
[----:B------:R-:W-:Y:S01]  /*ec290*/  ULDC UR4, c[0x0][0x22c] ;  /* 0x00008b0000047ab9 */ /* 0x000fe20000000800 */
[----:B------:R-:W-:Y:S02]  /*ec2a0*/  VIADD R5, R18, 0x5f ;  /* 0x0000005f12057836 */ /* 0x000fe40000000000 */
[----:B------:R0:W-:Y:S01]  /*ec2b0*/  @P2 STG.E.U16 desc[UR8][R6.64], R19 ;  /* 0x0000001306002986 */ /* 0x0001e2000c101508 */
        /* <DEDUP_REMOVED lines=10> */
[----:B------:R-:W-:Y:S01]  /*ec360*/  VIADD R9, R18, 0x61 ;  /* 0x0000006112097836 */ /* 0x000fe20000000000 */
[----:B------:R-:W-:Y:S01]  /*ec370*/  ULDC UR5, c[0x0][0x22c] ;  /* 0x00008b0000057ab9 */ /* 0x000fe20000000800 */
[CC--:B0-----:R-:W-:Y:S01]  /*ec380*/  LEA R6, P1, R0.reuse, R3.reuse, 0x1 ;  /* 0x0000000300067211 */ /* 0x0c1fe200078208ff */
[C---:B------:R-:W-:Y:S01]  /*ec390*/  VIADD R5, R0.reuse, UR4 ;  /* 0x0000000400057c36 */ /* 0x040fe20008000000 */
[----:B------:R-:W-:Y:S02]  /*ec3a0*/  ULDC UR4, c[0x0][0x248] ;  /* 0x0000920000047ab9 */ /* 0x000fe40000000800 */
[----:B------:R-:W-:Y:S02]  /*ec3b0*/  LEA.HI.X.SX32 R7, R0, R26, 0x1, P1 ;  /* 0x0000001a00077211 */ /* 0x000fe400008f0eff */
[C---:B------:R-:W-:Y:S01]  /*ec3c0*/  LEA R4, P1, R5.reuse, R3, 0x1 ;  /* 0x0000000305047211 */ /* 0x040fe200078208ff */
[----:B------:R-:W-:Y:S01]  /*ec3d0*/  VIADD R8, R5, UR4 ;  /* 0x0000000405087c36 */ /* 0x000fe20008000000 */
[----:B------:R-:W-:-:S02]  /*ec3e0*/  ULDC UR4, c[0x0][0x248] ;  /* 0x0000920000047ab9 */ /* 0x000fc40000000800 */
[----:B------:R-:W-:Y:S02]  /*ec3f0*/  LEA.HI.X.SX32 R5, R5, R26, 0x1, P1 ;  /* 0x0000001a05057211 */ /* 0x000fe400008f0eff */
[----:B------:R-:W-:Y:S01]  /*ec400*/  ISETP.LT.AND P1, PT, R9, UR5, !P0 ;  /* 0x0000000509007c0c */ /* 0x000fe2000c721270 */
[----:B------:R-:W-:Y:S01]  /*ec410*/  ULDC UR5, c[0x0][0x22c] ;  /* 0x00008b0000057ab9 */ /* 0x000fe20000000800 */
[----:B--2---:R-:W-:Y:S01]  /*ec420*/  PRMT R0, R24, 0x7632, R0 ;  /* 0x0000763218007816 */ /* 0x004fe20000000000 */
[----:B------:R0:W-:Y:S04]  /*ec430*/  @P6 STG.E.U16 desc[UR8][R6.64], R24 ;  /* 0x0000001806006986 */ /* 0x0001e8000c101508 */
[----:B------:R1:W-:Y:S01]  /*ec440*/  @P3 STG.E.U16 desc[UR8][R4.64], R0 ;  /* 0x0000000004003986 */ /* 0x0003e2000c101508 */
[----:B0-----:R-:W-:Y:S01]  /*ec450*/  LEA R6, P6, R8, R3, 0x1 ;  /* 0x0000000308067211 */ /* 0x001fe200078c08ff */
[----:B-1----:R-:W-:-:S03]  /*ec460*/  VIADD R0, R18, 0x62 ;  /* 0x0000006212007836 */ /* 0x002fc60000000000 */
[-C--:B------:R-:W-:Y:S02]  /*ec470*/  LEA.HI.X.SX32 R7, R8, R26.reuse, 0x1, P6 ;  /* 0x0000001a08077211 */ /* 0x080fe400030f0eff */
[----:B------:R-:W-:Y:S01]  /*ec480*/  ISETP.LT.AND P3, PT, R0, UR5, !P0 ;  /* 0x0000000500007c0c */ /* 0x000fe2000c761270 */
[----:B------:R-:W-:Y:S01]  /*ec490*/  VIADD R0, R8, UR4 ;  /* 0x0000000408007c36 */ /* 0x000fe20008000000 */
[----:B------:R-:W-:Y:S01]  /*ec4a0*/  ULDC UR4, c[0x0][0x248] ;  /* 0x0000920000047ab9 */ /* 0x000fe20000000800 */
[----:B------:R-:W-:Y:S01]  /*ec4b0*/  ULDC UR5, c[0x0][0x22c] ;  /* 0x00008b0000057ab9 */ /* 0x000fe20000000800 */
[----:B---3--:R-:W-:Y:S01]  /*ec4c0*/  PRMT R8, R27, 0x7632, R8 ;  /* 0x000076321b087816 */ /* 0x008fe20000000008 */
[----:B------:R0:W-:Y:S04]  /*ec4d0*/  @P4 STG.E.U16 desc[UR8][R6.64], R27 ;  /* 0x0000001b06004986 */ /* 0x0001e8000c101508 */
[----:B0-----:R-:W2:Y:S04]  /*ec4e0*/  LDL.LU R27, [R1+0x294] ;  /* 0x00029400011b7983 */ /* 0x001ea80000300800 */
[----:B------:R-:W3:Y:S01]  /*ec4f0*/  LDL.LU R14, [R1+0x29c] ;  /* 0x00029c00010e7983 */ /* 0x000ee20000300800 */
[C---:B------:R-:W-:Y:S01]  /*ec500*/  LEA R4, P4, R0.reuse, R3, 0x1 ;  /* 0x0000000300047211 */ /* 0x040fe200078808ff */
[----:B------:R-:W-:Y:S01]  /*ec510*/  VIADD R6, R0, UR4 ;  /* 0x0000000400067c36 */ /* 0x000fe20008000000 */
[----:B------:R-:W-:Y:S01]  /*ec520*/  ULDC UR4, c[0x0][0x248] ;  /* 0x0000920000047ab9 */ /* 0x000fe20000000800 */
[----:B------:R-:W-:Y:S01]  /*ec530*/  VIADD R7, R18, 0x63 ;  /* 0x0000006312077836 */ /* 0x000fe20000000000 */
[----:B------:R-:W-:Y:S01]  /*ec540*/  LEA.HI.X.SX32 R5, R0, R26, 0x1, P4 ;  /* 0x0000001a00057211 */ /* 0x000fe200020f0eff */
[----:B------:R-:W-:Y:S01]  /*ec550*/  VIADD R0, R6, UR4 ;  /* 0x0000000406007c36 */ /* 0x000fe20008000000 */
[----:B------:R-:W-:-:S02]  /*ec560*/  ULDC UR4, c[0x0][0x248] ;  /* 0x0000920000047ab9 */ /* 0x000fc40000000800 */
[----:B------:R-:W-:Y:S01]  /*ec570*/  ISETP.LT.AND P4, PT, R7, UR5, !P0 ;  /* 0x0000000507007c0c */ /* 0x000fe2000c781270 */
[----:B------:R-:W-:Y:S01]  /*ec580*/  VIADD R9, R0, UR4 ;  /* 0x0000000400097c36 */ /* 0x000fe20008000000 */
[----:B------:R-:W-:Y:S01]  /*ec590*/  ULDC UR5, c[0x0][0x248] ;  /* 0x0000920000057ab9 */ /* 0x000fe20000000800 */
[----:B------:R-:W-:Y:S02]  /*ec5a0*/  ULDC UR4, c[0x0][0x248] ;  /* 0x0000920000047ab9 */ /* 0x000fe40000000800 */
[----:B------:R-:W-:Y:S01]  /*ec5b0*/  VIADD R7, R9, UR5 ;  /* 0x0000000509077c36 */ /* 0x000fe20008000000 */
[----:B------:R0:W-:Y:S01]  /*ec5c0*/  @P5 STG.E.U16 desc[UR8][R4.64], R8 ;  /* 0x0000000804005986 */ /* 0x0001e2000c101508 */
[----:B----4-:R-:W-:Y:S01]  /*ec5d0*/  PRMT R12, R25, 0x7632, R12 ;  /* 0x00007632190c7816 */ /* 0x010fe2000000000c */
[----:B------:R-:W-:Y:S01]  /*ec5e0*/  VIADD R13, R18, 0x65 ;  /* 0x00000065120d7836 */ /* 0x000fe20000000000 */
[----:B------:R-:W-:Y:S01]  /*ec5f0*/  ULDC UR5, c[0x0][0x22c] ;  /* 0x00008b0000057ab9 */ /* 0x000fe20000000800 */
[----:B------:R-:W-:Y:S01]  /*ec600*/  VIADD R11, R7, UR4 ;  /* 0x00000004070b7c36 */ /* 0x000fe20008000000 */
[----:B------:R-:W-:-:S03]  /*ec610*/  ULDC UR4, c[0x0][0x248] ;  /* 0x0000920000047ab9 */ /* 0x000fc60000000800 */
[----:B------:R-:W-:Y:S01]  /*ec620*/  VIADD R10, R11, UR4 ;  /* 0x000000040b0a7c36 */ /* 0x000fe20008000000 */
[----:B------:R-:W-:Y:S01]  /*ec630*/  ULDC UR4, c[0x0][0x248] ;  /* 0x0000920000047ab9 */ /* 0x000fe20000000800 */
[----:B0-----:R-:W-:Y:S01]  /*ec640*/  LEA R4, P5, R6, R3, 0x1 ;  /* 0x0000000306047211 */ /* 0x001fe200078a08ff */
[----:B------:R-:W-:-:S03]  /*ec650*/  VIADD R8, R18, 0x64 ;  /* 0x0000006412087836 */ /* 0x000fc60000000000 */
[----:B------:R-:W-:Y:S01]  /*ec660*/  LEA.HI.X.SX32 R5, R6, R26, 0x1, P5 ;  /* 0x0000001a06057211 */ /* 0x000fe200028f0eff */
[----:B------:R-:W-:Y:S01]  /*ec670*/  VIADD R6, R10, UR4 ;  /* 0x000000040a067c36 */ /* 0x000fe20008000000 */
[----:B------:R-:W-:Y:S01]  /*ec680*/  ULDC UR4, c[0x0][0x248] ;  /* 0x0000920000047ab9 */ /* 0x000fe20000000800 */
[----:B------:R-:W-:Y:S01]  /*ec690*/  ISETP.LT.AND P5, PT, R8, UR6, !P0 ;  /* 0x0000000608007c0c */ /* 0x000fe2000c7a1270 */
[----:B------:R-:W-:Y:S01]  /*ec6a0*/  ULDC UR6, c[0x0][0x22c] ;  /* 0x00008b0000067ab9 */ /* 0x000fe20000000800 */
[----:B------:R0:W-:Y:S01]  /*ec6b0*/  @P2 STG.E.U16 desc[UR8][R4.64], R25 ;  /* 0x0000001904002986 */ /* 0x0001e2000c101508 */
[----:B------:R-:W-:Y:S01]  /*ec6c0*/  VIADD R8, R6, UR4 ;  /* 0x0000000406087c36 */ /* 0x000fe20008000000 */
[----:B------:R-:W-:Y:S01]  /*ec6d0*/  ULDC UR4, c[0x0][0x248] ;  /* 0x0000920000047ab9 */ /* 0x000fe20000000800 */
[----:B0-----:R-:W-:-:S04]  /*ec6e0*/  LEA R4, P2, R0, R3, 0x1 ;  /* 0x0000000300047211 */ /* 0x001fc800078408ff */
[----:B------:R-:W-:Y:S01]  /*ec6f0*/  LEA.HI.X.SX32 R5, R0, R26, 0x1, P2 ;  /* 0x0000001a00057211 */ /* 0x000fe200010f0eff */
[----:B------:R-:W-:Y:S01]  /*ec700*/  VIADD R0, R8, UR4 ;  /* 0x0000000408007c36 */ /* 0x000fe20008000000 */
[----:B------:R-:W-:-:S03]  /*ec710*/  ULDC UR4, c[0x0][0x248] ;  /* 0x0000920000047ab9 */ /* 0x000fc60000000800 */
[----:B------:R-:W-:Y:S01]  /*ec720*/  VIADD R21, R0, UR4 ;  /* 0x0000000400157c36 */ /* 0x000fe20008000000 */
[----:B------:R-:W-:Y:S01]  /*ec730*/  ULDC UR4, c[0x0][0x248] ;  /* 0x0000920000047ab9 */ /* 0x000fe20000000800 */
[----:B------:R0:W-:Y:S01]  /*ec740*/  @P1 STG.E.U16 desc[UR8][R4.64], R12 ;  /* 0x0000000c04001986 */ /* 0x0001e2000c101508 */
[----:B------:R-:W-:Y:S01]  /*ec750*/  ISETP.LT.AND P2, PT, R13, UR5, !P0 ;  /* 0x000000050d007c0c */ /* 0x000fe2000c741270 */
[----:B------:R-:W-:Y:S01]  /*ec760*/  VIADD R20, R21, UR4 ;  /* 0x0000000415147c36 */ /* 0x000fe20008000000 */
[----:B------:R-:W-:Y:S01]  /*ec770*/  ULDC UR5, c[0x0][0x248] ;  /* 0x0000920000057ab9 */ /* 0x000fe20000000800 */
[----:B------:R-:W-:Y:S02]  /*ec780*/  ULDC UR4, c[0x0][0x22c] ;  /* 0x00008b0000047ab9 */ /* 0x000fe40000000800 */
[----:B------:R-:W-:Y:S01]  /*ec790*/  VIADD R19, R20, UR5 ;  /* 0x0000000514137c36 */ /* 0x000fe20008000000 */
[----:B------:R-:W-:Y:S01]  /*ec7a0*/  ULDC UR5, c[0x0][0x248] ;  /* 0x0000920000057ab9 */ /* 0x000fe20000000800 */
[----:B0-----:R-:W-:Y:S01]  /*ec7b0*/  LEA R4, P1, R9, R3, 0x1 ;  /* 0x0000000309047211 */ /* 0x001fe200078208ff */
[----:B------:R-:W-:-:S03]  /*ec7c0*/  VIADD R12, R18, 0x66 ;  /* 0x00000066120c7836 */ /* 0x000fc60000000000 */
[----:B------:R-:W-:Y:S02]  /*ec7d0*/  LEA.HI.X.SX32 R5, R9, R26, 0x1, P1 ;  /* 0x0000001a09057211 */ /* 0x000fe400008f0eff */
[----:B------:R-:W-:Y:S01]  /*ec7e0*/  ISETP.LT.AND P1, PT, R12, UR4, !P0 ;  /* 0x000000040c007c0c */ /* 0x000fe2000c721270 */
[----:B------:R-:W-:Y:S02]  /*ec7f0*/  ULDC UR4, c[0x0][0x248] ;  /* 0x0000920000047ab9 */ /* 0x000fe40000000800 */
[----:B------:R-:W-:Y:S01]  /*ec800*/  VIADD R17, R19, UR4 ;  /* 0x0000000413117c36 */ /* 0x000fe20008000000 */
[----:B------:R-:W-:-:S03]  /*ec810*/  ULDC UR4, c[0x0][0x248] ;  /* 0x0000920000047ab9 */ /* 0x000fc60000000800 */
[----:B------:R-:W-:Y:S01]  /*ec820*/  VIADD R16, R17, UR4 ;  /* 0x0000000411107c36 */ /* 0x000fe20008000000 */
[----:B------:R-:W-:Y:S01]  /*ec830*/  ULDC UR4, c[0x0][0x248] ;  /* 0x0000920000047ab9 */ /* 0x000fe20000000800 */
[----:B------:R-:W-:Y:S02]  /*ec840*/  VIADD R9, R18, 0x67 ;  /* 0x0000006712097836 */ /* 0x000fe40000000000 */
[----:B------:R-:W-:Y:S01]  /*ec850*/  VIADD R15, R16, UR4 ;  /* 0x00000004100f7c36 */ /* 0x000fe20008000000 */
[----:B------:R-:W-:Y:S01]  /*ec860*/  ULDC UR4, c[0x0][0x22c] ;  /* 0x00008b0000047ab9 */ /* 0x000fe20000000800 */
[----:B------:R0:W-:Y:S02]  /*ec870*/  STL [R1+0x3ebc], R19 ;  /* 0x003ebc1301007387 */ /* 0x0001e40000100800 */
[----:B0-----:R-:W-:Y:S02]  /*ec880*/  PRMT R19, R28, 0x7632, R19 ;  /* 0x000076321c137816 */ /* 0x001fe40000000013 */
[----:B--2---:R0:W-:Y:S02]  /*ec890*/  @P3 STG.E.U16 desc[UR8][R4.64], R27 ;  /* 0x0000001b04003986 */ /* 0x0041e4000c101508 */
[----:B0-----:R-:W-:-:S04]  /*ec8a0*/  LEA R4, P3, R7, R3, 0x1 ;  /* 0x0000000307047211 */ /* 0x001fc800078608ff */
[----:B------:R-:W-:Y:S01]  /*ec8b0*/  LEA.HI.X.SX32 R5, R7, R26, 0x1, P3 ;  /* 0x0000001a07057211 */ /* 0x000fe200018f0eff */
[----:B------:R-:W-:Y:S01]  /*ec8c0*/  VIADD R7, R15, UR5 ;  /* 0x000000050f077c36 */ /* 0x000fe20008000000 */
[----:B------:R-:W-:Y:S01]  /*ec8d0*/  ISETP.LT.AND P3, PT, R9, UR4, !P0 ;  /* 0x0000000409007c0c */ /* 0x000fe2000c761270 */
[----:B------:R-:W-:Y:S01]  /*ec8e0*/  ULDC UR4, c[0x0][0x248] ;  /* 0x0000920000047ab9 */ /* 0x000fe20000000800 */
[----:B------:R-:W-:Y:S01]  /*ec8f0*/  PRMT R12, R27, 0x7632, R12 ;  /* 0x000076321b0c7816 */ /* 0x000fe2000000000c */
[----:B------:R-:W-:Y:S01]  /*ec900*/  VIADD R9, R7, UR4 ;  /* 0x0000000407097c36 */ /* 0x000fe20008000000 */
[----:B------:R-:W-:Y:S01]  /*ec910*/  ULDC UR4, c[0x0][0x248] ;  /* 0x0000920000047ab9 */ /* 0x000fe20000000800 */
[----:B------:R-:W-:Y:S02]  /*ec920*/  ULDC UR5, c[0x0][0x22c] ;  /* 0x00008b0000057ab9 */ /* 0x000fe40000000800 */
[----:B------:R-:W-:Y:S01]  /*ec930*/  VIADD R22, R9, UR4 ;  /* 0x0000000409167c36 */ /* 0x000fe20008000000 */
[----:B------:R-:W-:-:S03]  /*ec940*/  ULDC UR4, c[0x0][0x248] ;  /* 0x0000920000047ab9 */ /* 0x000fc60000000800 */
[----:B------:R-:W-:Y:S01]  /*ec950*/  VIADD R23, R22, UR4 ;  /* 0x0000000416177c36 */ /* 0x000fe20008000000 */
[----:B------:R-:W-:Y:S01]  /*ec960*/  ULDC UR4, c[0x0][0x248] ;  /* 0x0000920000047ab9 */ /* 0x000fe20000000800 */
[----:B------:R0:W-:Y:S02]  /*ec970*/  @P4 STG.E.U16 desc[UR8][R4.64], R12 ;  /* 0x0000000c04004986 */ /* 0x0001e4000c101508 */
[----:B------:R-:W-:Y:S01]  /*ec980*/  VIADD R25, R23, UR4 ;  /* 0x0000000417197c36 */ /* 0x000fe20008000000 */
[----:B------:R-:W-:-:S03]  /*ec990*/  ULDC UR4, c[0x0][0x248] ;  /* 0x0000920000047ab9 */ /* 0x000fc60000000800 */
[----:B------:R-:W-:Y:S01]  /*ec9a0*/  VIADD R24, R25, UR4 ;  /* 0x0000000419187c36 */ /* 0x000fe20008000000 */
[----:B------:R-:W-:Y:S01]  /*ec9b0*/  ULDC UR4, c[0x0][0x248] ;  /* 0x0000920000047ab9 */ /* 0x000fe20000000800 */
[C---:B0-----:R-:W-:Y:S02]  /*ec9c0*/  LEA R4, P4, R11.reuse, R3, 0x1 ;  /* 0x000000030b047211 */ /* 0x041fe400078808ff */
[----:B------:R-:W-:Y:S01]  /*ec9d0*/  VIADD R27, R24, UR4 ;  /* 0x00000004181b7c36 */ /* 0x000fe20008000000 */
[----:B------:R-:W-:Y:S01]  /*ec9e0*/  ULDC UR4, c[0x0][0x248] ;  /* 0x0000920000047ab9 */ /* 0x000fe20000000800 */
[----:B------:R-:W-:Y:S02]  /*ec9f0*/  LEA.HI.X.SX32 R5, R11, R26, 0x1, P4 ;  /* 0x0000001a0b057211 */ /* 0x000fe400020f0eff */
[----:B------:R-:W-:-:S03]  /*eca00*/  PRMT R11, R29, 0x7632, R11 ;  /* 0x000076321d0b7816 */ /* 0x000fc6000000000b */
[----:B------:R0:W-:Y:S01]  /*eca10*/  @P5 STG.E.U16 desc[UR8][R4.64], R29 ;  /* 0x0000001d04005986 */ /* 0x0001e2000c101508 */
[----:B------:R-:W-:Y:S02]  /*eca20*/  VIADD R12, R18, 0x68 ;  /* 0x00000068120c7836 */ /* 0x000fe40000000000 */
[----:B0-----:R-:W-:Y:S01]  /*eca30*/  VIADD R29, R27, UR4 ;  /* 0x000000041b1d7c36 */ /* 0x001fe20008000000 */
[----:B------:R-:W-:Y:S01]  /*eca40*/  ULDC UR4, c[0x0][0x248] ;  /* 0x0000920000047ab9 */ /* 0x000fe20000000800 */
[C---:B------:R-:W-:Y:S02]  /*eca50*/  LEA R4, P5, R10.reuse, R3, 0x1 ;  /* 0x000000030a047211 */ /* 0x040fe400078a08ff */
[----:B------:R-:W-:Y:S01]  /*eca60*/  VIADD R2, R29, UR4 ;  /* 0x000000041d027c36 */ /* 0x000fe20008000000 */
[----:B------:R-:W-:Y:S01]  /*eca70*/  ULDC UR4, c[0x0][0x248] ;  /* 0x0000920000047ab9 */ /* 0x000fe20000000800 */
[----:B------:R-:W-:-:S03]  /*eca80*/  LEA.HI.X.SX32 R5, R10, R26, 0x1, P5 ;  /* 0x0000001a0a057211 */ /* 0x000fc600028f0eff */
[----:B------:R0:W-:Y:S01]  /*eca90*/  STL [R1+0x4], R2 ;  /* 0x0000040201007387 */ /* 0x0001e20000100800 */
[----:B------:R-:W-:Y:S01]  /*ecaa0*/  ISETP.LT.AND P4, PT, R12, UR5, !P0 ;  /* 0x000000050c007c0c */ /* 0x000fe2000c781270 */
[----:B------:R-:W-:Y:S01]  /*ecab0*/  VIADD R12, R18, 0x69 ;  /* 0x00000069120c7836 */ /* 0x000fe20000000000 */
[----:B------:R-:W-:Y:S01]  /*ecac0*/  ULDC UR5, c[0x0][0x22c] ;  /* 0x00008b0000057ab9 */ /* 0x000fe20000000800 */
[----:B------:R1:W-:Y:S01]  /*ecad0*/  @P2 STG.E.U16 desc[UR8][R4.64], R11 ;  /* 0x0000000b04002986 */ /* 0x0003e2000c101508 */
[----:B0-----:R-:W-:Y:S01]  /*ecae0*/  VIADD R2, R2, UR4 ;  /* 0x0000000402027c36 */ /* 0x001fe20008000000 */
[----:B------:R-:W-:Y:S01]  /*ecaf0*/  ULDC UR4, c[0x0][0x248] ;  /* 0x0000920000047ab9 */ /* 0x000fe20000000800 */
[----:B------:R-:W-:Y:S01]  /*ecb00*/  ISETP.LT.AND P5, PT, R12, UR5, !P0 ;  /* 0x000000050c007c0c */ /* 0x000fe2000c7a1270 */
[----:B------:R-:W-:Y:S02]  /*ecb10*/  ULDC UR5, c[0x0][0x22c] ;  /* 0x00008b0000057ab9 */ /* 0x000fe40000000800 */
[----:B------:R0:W-:Y:S01]  /*ecb20*/  STL [R1], R2 ;  /* 0x0000000201007387 */ /* 0x0001e20000100800 */
[----:B-1----:R-:W-:Y:S01]  /*ecb30*/  VIADD R5, R18, 0x6a ;  /* 0x0000006a12057836 */ /* 0x002fe20000000000 */
[----:B------:R-:W-:Y:S01]  /*ecb40*/  LEA R4, P6, R6, R3, 0x1 ;  /* 0x0000000306047211 */ /* 0x000fe200078c08ff */
[----:B0-----:R-:W-:Y:S01]  /*ecb50*/  VIADD R2, R2, UR4 ;  /* 0x0000000402027c36 */ /* 0x001fe20008000000 */
[----:B------:R-:W-:-:S02]  /*ecb60*/  ULDC UR4, c[0x0][0x248] ;  /* 0x0000920000047ab9 */ /* 0x000fc40000000800 */
[----:B------:R-:W-:Y:S01]  /*ecb70*/  ISETP.LT.AND P2, PT, R5, UR5, !P0 ;  /* 0x0000000505007c0c */ /* 0x000fe2000c741270 */
[----:B------:R-:W-:Y:S01]  /*ecb80*/  ULDC UR5, c[0x0][0x248] ;  /* 0x0000920000057ab9 */ /* 0x000fe20000000800 */
[----:B------:R-:W-:Y:S01]  /*ecb90*/  VIADD R10, R2, UR4 ;  /* 0x00000004020a7c36 */ /* 0x000fe20008000000 */
[----:B------:R-:W-:Y:S01]  /*ecba0*/  LEA.HI.X.SX32 R5, R6, R26, 0x1, P6 ;  /* 0x0000001a06057211 */ /* 0x000fe200030f0eff */
[----:B------:R-:W-:Y:S01]  /*ecbb0*/  ULDC UR4, c[0x0][0x248] ;  /* 0x0000920000047ab9 */ /* 0x000fe20000000800 */
[----:B------:R0:W-:Y:S01]  /*ecbc0*/  STL [R1+0x8], R2 ;  /* 0x0000080201007387 */ /* 0x0001e20000100800 */
[----:B---3--:R-:W-:-:S03]  /*ecbd0*/  PRMT R13, R14, 0x7632, R13 ;  /* 0x000076320e0d7816 */ /* 0x008fc6000000000d */
[----:B------:R1:W-:Y:S01]  /*ecbe0*/  @P1 STG.E.U16 desc[UR8][R4.64], R14 ;  /* 0x0000000e04001986 */ /* 0x0003e2000c101508 */
[----:B0-----:R-:W-:Y:S01]  /*ecbf0*/  VIADD R2, R10, UR4 ;  /* 0x000000040a027c36 */ /* 0x001fe20008000000 */
[----:B------:R-:W-:-:S03]  /*ecc00*/  ULDC UR4, c[0x0][0x248] ;  /* 0x0000920000047ab9 */ /* 0x000fc60000000800 */
[----:B-1----:R-:W-:Y:S01]  /*ecc10*/  VIADD R14, R2, UR5 ;  /* 0x00000005020e7c36 */ /* 0x002fe20008000000 */
[-C--:B------:R-:W-:Y:S01]  /*ecc20*/  LEA R4, P1, R8, R3.reuse, 0x1 ;  /* 0x0000000308047211 */ /* 0x080fe200078208ff */
[----:B------:R-:W-:Y:S01]  /*ecc30*/  VIADD R12, R18, 0x6b ;  /* 0x0000006b120c7836 */ /* 0x000fe20000000000 */
[----:B------:R-:W-:Y:S02]  /*ecc40*/  ULDC UR5, c[0x0][0x248] ;  /* 0x0000920000057ab9 */ /* 0x000fe40000000800 */
[----:B------:R-:W-:Y:S01]  /*ecc50*/  IADD3 R6, R14, UR4, RZ ;  /* 0x000000040e067c10 */ /* 0x000fe2000fffe0ff */
[----:B------:R-:W-:Y:S01]  /*ecc60*/  ULDC UR4, c[0x0][0x22c] ;  /* 0x00008b0000047ab9 */ /* 0x000fe20000000800 */
[----:B------:R-:W-:Y:S02]  /*ecc70*/  LEA.HI.X.SX32 R5, R8, R26, 0x1, P1 ;  /* 0x0000001a08057211 */ /* 0x000fe400008f0eff */
[----:B------:R-:W-:Y:S01]  /*ecc80*/  ISETP.LT.AND P1, PT, R12, UR4, !P0 ;  /* 0x000000040c007c0c */ /* 0x000fe2000c721270 */
[----:B------:R-:W-:Y:S01]  /*ecc90*/  VIADD R11, R6, UR5 ;  /* 0x00000005060b7c36 */ /* 0x000fe20008000000 */
[----:B------:R-:W-:Y:S01]  /*ecca0*/  ULDC UR4, c[0x0][0x248] ;  /* 0x0000920000047ab9 */ /* 0x000fe20000000800 */
[----:B------:R0:W-:Y:S01]  /*eccb0*/  @P3 STG.E.U16 desc[UR8][R4.64], R13 ;  /* 0x0000000d04003986 */ /* 0x0001e2000c101508 */
[----:B------:R-:W-:Y:S01]  /*eccc0*/  VIADD R18, R18, 0x6c ;  /* 0x0000006c12127836 */ /* 0x000fe20000000000 */
[----:B------:R-:W-:Y:S01]  /*eccd0*/  ULDC UR5, c[0x0][0x22c] ;  /* 0x00008b0000057ab9 */ /* 0x000fe20000000800 */
[----:B------:R-:W-:Y:S01]  /*ecce0*/  VIADD R8, R11, UR4 ;  /* 0x000000040b087c36 */ /* 0x000fe20008000000 */
[----:B------:R-:W-:Y:S01]  /*eccf0*/  ULDC UR4, c[0x0][0x248] ;  /* 0x0000920000047ab9 */ /* 0x000fe20000000800 */
[----:B------:R-:W-:Y:S01]  /*ecd00*/  STL [R1+0x10], R2 ;  /* 0x0000100201007387 */ /* 0x000fe20000100800 */
[----:B------:R-:W-:Y:S01]  /*ecd10*/  LEA R12, P3, R0, R3, 0x1 ;  /* 0x00000003000c7211 */ /* 0x000fe200078608ff */
[----:B0-----:R-:W-:Y:S01]  /*ecd20*/  VIADD R4, R8, UR4 ;  /* 0x0000000408047c36 */ /* 0x001fe20008000000 */
[----:B------:R-:W-:-:S03]  /*ecd30*/  ULDC UR4, c[0x0][0x248] ;  /* 0x0000920000047ab9 */ /* 0x000fc60000000800 */
[----:B------:R-:W-:Y:S01]  /*ecd40*/  VIADD R5, R4, UR4 ;  /* 0x0000000404057c36 */ /* 0x000fe20008000000 */
[----:B------:R0:W-:Y:S01]  /*ecd50*/  STL [R1+0x3eb8], R4 ;  /* 0x003eb80401007387 */ /* 0x0001e20000100800 */
[----:B------:R-:W-:Y:S01]  /*ecd60*/  LEA.HI.X.SX32 R13, R0, R26, 0x1, P3 ;  /* 0x0000001a000d7211 */ /* 0x000fe200018f0eff */
[----:B------:R-:W-:Y:S01]  /*ecd70*/  ULDC UR4, c[0x0][0x248] ;  /* 0x0000920000047ab9 */ /* 0x000fe20000000800 */
[----:B------:R-:W-:Y:S01]  /*ecd80*/  ISETP.LT.AND P3, PT, R18, UR5, !P0 ;  /* 0x0000000512007c0c */ /* 0x000fe2000c761270 */
[----:B------:R-:W-:Y:S01]  /*ecd90*/  VIADD R18, R5, UR4 ;  /* 0x0000000405127c36 */ /* 0x000fe20008000000 */
[----:B------:R-:W-:Y:S01]  /*ecda0*/  ULDC UR4, c[0x0][0x248] ;  /* 0x0000920000047ab9 */ /* 0x000fe20000000800 */
[----:B0-----:R-:W2:Y:S02]  /*ecdb0*/  LDL R4, [R1+0x9f0] ;  /* 0x0009f00001047983 */ /* 0x001ea40000100800 */
[----:B------:R-:W-:Y:S01]  /*ecdc0*/  VIADD R0, R18, UR4 ;  /* 0x0000000412007c36 */ /* 0x000fe20008000000 */
[----:B------:R-:W-:Y:S01]  /*ecdd0*/  ULDC UR4, c[0x0][0x248] ;  /* 0x0000920000047ab9 */ /* 0x000fe20000000800 */
[----:B------:R-:W-:Y:S01]  /*ecde0*/  ULDC UR5, c[0x0][0x22c] ;  /* 0x00008b0000057ab9 */ /* 0x000fe20000000800 */
[----:B------:R0:W-:Y:S01]  /*ecdf0*/  @P4 STG.E.U16 desc[UR8][R12.64], R28 ;  /* 0x0000001c0c004986 */ /* 0x0001e2000c101508 */
[----:B------:R-:W-:Y:S01]  /*ece00*/  VIADD R2, R0, UR4 ;  /* 0x0000000400027c36 */ /* 0x000fe20008000000 */
[----:B------:R-:W-:-:S03]  /*ece10*/  ULDC UR4, c[0x0][0x248] ;  /* 0x0000920000047ab9 */ /* 0x000fc60000000800 */
[----:B------:R-:W-:Y:S01]  /*ece20*/  VIADD R2, R2, UR4 ;  /* 0x0000000402027c36 */ /* 0x000fe20008000000 */
[----:B------:R-:W-:Y:S01]  /*ece30*/  ULDC UR4, c[0x0][0x248] ;  /* 0x0000920000047ab9 */ /* 0x000fe20000000800 */
[----:B0-----:R-:W-:-:S04]  /*ece40*/  LEA R12, P4, R21, R3, 0x1 ;  /* 0x00000003150c7211 */ /* 0x001fc800078808ff */
[----:B------:R-:W-:Y:S01]  /*ece50*/  LEA.HI.X.SX32 R13, R21, R26, 0x1, P4 ;  /* 0x0000001a150d7211 */ /* 0x000fe200020f0eff */
[----:B------:R-:W-:Y:S01]  /*ece60*/  VIADD R2, R2, UR4 ;  /* 0x0000000402027c36 */ /* 0x000fe20008000000 */
[----:B------:R-:W-:-:S03]  /*ece70*/  ULDC UR4, c[0x0][0x248] ;  /* 0x0000920000047ab9 */ /* 0x000fc60000000800 */
[----:B------:R0:W-:Y:S02]  /*ece80*/  @P5 STG.E.U16 desc[UR8][R12.64], R19 ;  /* 0x000000130c005986 */ /* 0x0001e4000c101508 */
[C---:B0-----:R-:W-:Y:S02]  /*ece90*/  LEA R12, P5, R20.reuse, R3, 0x1 ;  /* 0x00000003140c7211 */ /* 0x041fe400078a08ff */
[----:B------:R-:W3:Y:S02]  /*ecea0*/  LDL.LU R19, [R1+0x3ebc] ;  /* 0x003ebc0001137983 */ /* 0x000ee40000300800 */
[----:B------:R-:W-:Y:S02]  /*eceb0*/  LEA.HI.X.SX32 R13, R20, R26, 0x1, P5 ;  /* 0x0000001a140d7211 */ /* 0x000fe400028f0eff */
[----:B------:R0:W-:Y:S04]  /*ecec0*/  STL [R1+0x44], R2 ;  /* 0x0000440201007387 */ /* 0x0001e80000100800 */
[----:B------:R-:W4:Y:S01]  /*eced0*/  LDL.LU R20, [R1+0x2a4] ;  /* 0x0002a40001147983 */ /* 0x000f220000300800 */
[----:B--2---:R-:W-:-:S05]  /*ecee0*/  VIADD R28, R4, 0x6d ;  /* 0x0000006d041c7836 */ /* 0x004fca0000000000 */
[----:B------:R-:W-:Y:S01]  /*ecef0*/  ISETP.LT.AND P4, PT, R28, UR5, !P0 ;  /* 0x000000051c007c0c */ /* 0x000fe2000c781270 */
[----:B------:R-:W-:Y:S01]  /*ecf00*/  VIADD R28, R2, UR4 ;  /* 0x00000004021c7c36 */ /* 0x000fe20008000000 */
[----:B------:R-:W-:Y:S01]  /*ecf10*/  ULDC UR4, c[0x0][0x248] ;  /* 0x0000920000047ab9 */ /* 0x000fe20000000800 */
[----:B------:R-:W-:Y:S01]  /*ecf20*/  VIADD R21, R4, 0x6e ;  /* 0x0000006e04157836 */ /* 0x000fe20000000000 */
[----:B------:R-:W-:Y:S01]  /*ecf30*/  ULDC UR5, c[0x0][0x248] ;  /* 0x0000920000057ab9 */ /* 0x000fe20000000800 */
[----:B0-----:R-:W-:Y:S01]  /*ecf40*/  VIADD R2, R28, UR4 ;  /* 0x000000041c027c36 */ /* 0x001fe20008000000 */
[----:B------:R-:W-:Y:S02]  /*ecf50*/  ULDC UR4, c[0x0][0x22c] ;  /* 0x00008b0000047ab9 */ /* 0x000fe40000000800 */
[----:B------:R-:W-:Y:S01]  /*ecf60*/  ISETP.LT.AND P5, PT, R21, UR4, !P0 ;  /* 0x0000000415007c0c */ /* 0x000fe2000c7a1270 */
[----:B------:R-:W-:Y:S01]  /*ecf70*/  VIADD R2, R2, UR5 ;  /* 0x0000000502027c36 */ /* 0x000fe20008000000 */
[----:B------:R-:W-:Y:S01]  /*ecf80*/  ULDC UR4, c[0x0][0x248] ;  /* 0x0000920000047ab9 */ /* 0x000fe20000000800 */
[----:B------:R-:W-:-:S02]  /*ecf90*/  ULDC UR5, c[0x0][0x248] ;  /* 0x0000920000057ab9 */ /* 0x000fc40000000800 */
[----:B------:R-:W-:Y:S01]  /*ecfa0*/  VIADD R2, R2, UR4 ;  /* 0x0000000402027c36 */ /* 0x000fe20008000000 */
[----:B------:R-:W-:-:S04]  /*ecfb0*/  ULDC UR4, c[0x0][0x248] ;  /* 0x0000920000047ab9 */ /* 0x000fc80000000800 */
[----:B------:R0:W-:Y:S02]  /*ecfc0*/  STL [R1+0x50], R2 ;  /* 0x0000500201007387 */ /* 0x0001e40000100800 */
[----:B0-----:R-:W-:Y:S01]  /*ecfd0*/  VIADD R2, R2, UR4 ;  /* 0x0000000402027c36 */ /* 0x001fe20008000000 */
[----:B------:R-:W-:-:S04]  /*ecfe0*/  ULDC UR4, c[0x0][0x248] ;  /* 0x0000920000047ab9 */ /* 0x000fc80000000800 */
[----:B------:R0:W-:Y:S04]  /*ecff0*/  STL [R1+0x48], R2 ;  /* 0x0000480201007387 */ /* 0x0001e80000100800 */
[----:B----4-:R3:W-:Y:S01]  /*ed000*/  @P2 STG.E.U16 desc[UR8][R12.64], R20 ;  /* 0x000000140c002986 */ /* 0x0107e2000c101508 */
[----:B------:R-:W-:Y:S01]  /*ed010*/  PRMT R21, R20, 0x7632, R21 ;  /* 0x0000763214157816 */ /* 0x000fe20000000015 */
[----:B0-----:R-:W-:Y:S01]  /*ed020*/  VIADD R2, R2, UR4 ;  /* 0x0000000402027c36 */ /* 0x001fe20008000000 */
[----:B------:R-:W-:Y:S01]  /*ed030*/  ULDC UR4, c[0x0][0x248] ;  /* 0x0000920000047ab9 */ /* 0x000fe20000000800 */
[----:B---3--:R-:W-:Y:S01]  /*ed040*/  LEA R12, P2, R19, R3, 0x1 ;  /* 0x00000003130c7211 */ /* 0x008fe200078408ff */
[----:B------:R-:W-:-:S03]  /*ed050*/  VIADD R20, R4, 0x6f ;  /* 0x0000006f04147836 */ /* 0x000fc60000000000 */
[----:B------:R-:W-:Y:S02]  /*ed060*/  LEA.HI.X.SX32 R13, R19, R26, 0x1, P2 ;  /* 0x0000001a130d7211 */ /* 0x000fe400010f0eff */
[----:B------:R-:W-:Y:S01]  /*ed070*/  ISETP.LT.AND P2, PT, R20, UR7, !P0 ;  /* 0x0000000714007c0c */ /* 0x000fe2000c741270 */
[----:B------:R-:W-:Y:S01]  /*ed080*/  VIADD R20, R2, UR4 ;  /* 0x0000000402147c36 */ /* 0x000fe20008000000 */
[----:B------:R-:W-:Y:S01]  /*ed090*/  ULDC UR4, c[0x0][0x248] ;  /* 0x0000920000047ab9 */ /* 0x000fe20000000800 */
[----:B------:R0:W-:Y:S01]  /*ed0a0*/  STL [R1+0x58], R2 ;  /* 0x0000580201007387 */ /* 0x0001e20000100800 */
[----:B------:R-:W-:Y:S01]  /*ed0b0*/  VIADD R19, R4, 0x70 ;  /* 0x0000007004137836 */ /* 0x000fe20000000000 */
[----:B------:R-:W-:Y:S02]  /*ed0c0*/  ULDC UR7, c[0x0][0x248] ;  /* 0x0000920000077ab9 */ /* 0x000fe40000000800 */
[----:B------:R1:W-:Y:S01]  /*ed0d0*/  @P1 STG.E.U16 desc[UR8][R12.64], R21 ;  /* 0x000000150c001986 */ /* 0x0003e2000c101508 */
[----:B0-----:R-:W-:Y:S01]  /*ed0e0*/  VIADD R2, R20, UR4 ;  /* 0x0000000414027c36 */ /* 0x001fe20008000000 */
[----:B------:R-:W-:Y:S01]  /*ed0f0*/  ULDC UR4, c[0x0][0x248] ;  /* 0x0000920000047ab9 */ /* 0x000fe20000000800 */
[----:B-1----:R-:W-:-:S02]  /*ed100*/  LEA R12, P1, R17, R3, 0x1 ;  /* 0x00000003110c7211 */ /* 0x002fc400078208ff */
[----:B------:R-:W-:Y:S01]  /*ed110*/  VIADD R21, R2, UR4 ;  /* 0x0000000402157c36 */ /* 0x000fe20008000000 */
[----:B------:R-:W-:Y:S01]  /*ed120*/  ULDC UR4, c[0x0][0x22c] ;  /* 0x00008b0000047ab9 */ /* 0x000fe20000000800 */
[----:B------:R-:W-:Y:S02]  /*ed130*/  LEA.HI.X.SX32 R13, R17, R26, 0x1, P1 ;  /* 0x0000001a110d7211 */ /* 0x000fe400008f0eff */
[----:B------:R-:W-:Y:S01]  /*ed140*/  ISETP.LT.AND P1, PT, R19, UR4, !P0 ;  /* 0x0000000413007c0c */ /* 0x000fe2000c721270 */
[----:B------:R-:W-:Y:S01]  /*ed150*/  VIADD R2, R21, UR5 ;  /* 0x0000000515027c36 */ /* 0x000fe20008000000 */
[----:B------:R-:W2:Y:S01]  /*ed160*/  LDL.LU R19, [R1+0x2a8] ;  /* 0x0002a80001137983 */ /* 0x000ea20000300800 */
[----:B------:R-:W-:Y:S01]  /*ed170*/  ULDC UR4, c[0x0][0x248] ;  /* 0x0000920000047ab9 */ /* 0x000fe20000000800 */
[----:B------:R-:W-:Y:S01]  /*ed180*/  ULDC UR5, c[0x0][0x248] ;  /* 0x0000920000057ab9 */ /* 0x000fe20000000800 */
[----:B------:R-:W-:Y:S01]  /*ed190*/  VIADD R2, R2, UR4 ;  /* 0x0000000402027c36 */ /* 0x000fe20008000000 */
[----:B------:R-:W-:-:S04]  /*ed1a0*/  ULDC UR4, c[0x0][0x248] ;  /* 0x0000920000047ab9 */ /* 0x000fc80000000800 */
[----:B------:R0:W-:Y:S02]  /*ed1b0*/  STL [R1+0x64], R2 ;  /* 0x0000640201007387 */ /* 0x0001e40000100800 */
[----:B0-----:R-:W-:Y:S01]  /*ed1c0*/  VIADD R2, R2, UR4 ;  /* 0x0000000402027c36 */ /* 0x001fe20008000000 */
[----:B------:R-:W-:-:S04]  /*ed1d0*/  ULDC UR4, c[0x0][0x248] ;  /* 0x0000920000047ab9 */ /* 0x000fc80000000800 */
[----:B------:R0:W-:Y:S02]  /*ed1e0*/  STL [R1+0x60], R2 ;  /* 0x0000600201007387 */ /* 0x0001e40000100800 */
[----:B0-----:R-:W-:Y:S01]  /*ed1f0*/  VIADD R2, R2, UR4 ;  /* 0x0000000402027c36 */ /* 0x001fe20008000000 */
[----:B------:R-:W-:-:S04]  /*ed200*/  ULDC UR4, c[0x0][0x22c] ;  /* 0x00008b0000047ab9 */ /* 0x000fc80000000800 */
[----:B------:R0:W-:Y:S02]  /*ed210*/  STL [R1+0x68], R2 ;  /* 0x0000680201007387 */ /* 0x0001e40000100800 */
[----:B0-----:R-:W-:Y:S01]  /*ed220*/  VIADD R2, R2, UR5 ;  /* 0x0000000502027c36 */ /* 0x001fe20008000000 */
[----:B------:R-:W-:-:S04]  /*ed230*/  ULDC UR5, c[0x0][0x22c] ;  /* 0x00008b0000057ab9 */ /* 0x000fc80000000800 */
[----:B------:R-:W-:Y:S04]  /*ed240*/  STL [R1+0x288], R2 ;  /* 0x0002880201007387 */ /* 0x000fe80000100800 */
[----:B--2---:R0:W-:Y:S01]  /*ed250*/  @P3 STG.E.U16 desc[UR8][R12.64], R19 ;  /* 0x000000130c003986 */ /* 0x0041e2000c101508 */
[----:B------:R-:W-:Y:S02]  /*ed260*/  PRMT R17, R19, 0x7632, R17 ;  /* 0x0000763213117816 */ /* 0x000fe40000000011 */
[----:B0-----:R-:W-:-:S04]  /*ed270*/  LEA R12, P3, R16, R3, 0x1 ;  /* 0x00000003100c7211 */ /* 0x001fc800078608ff */
[----:B------:R-:W-:-:S05]  /*ed280*/  LEA.HI.X.SX32 R13, R16, R26, 0x1, P3 ;  /* 0x0000001a100d7211 */ /* 0x000fca00018f0eff */
[----:B------:R0:W-:Y:S04]  /*ed290*/  @P4 STG.E.U16 desc[UR8][R12.64], R17 ;  /* 0x000000110c004986 */ /* 0x0001e8000c101508 */
[----:B0-----:R-:W2:Y:S01]  /*ed2a0*/  LDL.LU R17, [R1+0x2ac] ;  /* 0x0002ac0001117983 */ /* 0x001ea20000300800 */
[----:B------:R-:W-:-:S05]  /*ed2b0*/  VIADD R19, R4, 0x71 ;  /* 0x0000007104137836 */ /* 0x000fca0000000000 */
[----:B------:R-:W-:Y:S01]  /*ed2c0*/  ISETP.LT.AND P3, PT, R19, UR4, !P0 ;  /* 0x0000000413007c0c */ /* 0x000fe2000c761270 */
[----:B------:R-:W-:Y:S02]  /*ed2d0*/  ULDC UR4, c[0x0][0x248] ;  /* 0x0000920000047ab9 */ /* 0x000fe40000000800 */
        /* <DEDUP_REMOVED lines=8> */
[----:B------:R0:W-:Y:S04]  /*ed360*/  STL [R1+0x280], R2 ;  /* 0x0002800201007387 */ /* 0x0001e80000100800 */
[----:B------:R-:W3:Y:S01]  /*ed370*/  LDL.LU R19, [R1+0x270] ;  /* 0x0002700001137983 */ /* 0x000ee20000300800 */
        /* <DEDUP_REMOVED lines=11> */
[----:B------:R0:W-:Y:S01]  /*ed430*/  STL [R1+0x260], R2 ;  /* 0x0002600201007387 */ /* 0x0001e20000100800 */
[----:B------:R-:W-:Y:S01]  /*ed440*/  LEA R12, P4, R15, R3, 0x1 ;  /* 0x000000030f0c7211 */ /* 0x000fe200078808ff */
[----:B0-----:R-:W-:Y:S01]  /*ed450*/  VIADD R2, R2, UR4 ;  /* 0x0000000402027c36 */ /* 0x001fe20008000000 */
[----:B------:R-:W-:-:S04]  /*ed460*/  ULDC UR4, c[0x0][0x248] ;  /* 0x0000920000047ab9 */ /* 0x000fc80000000800 */
[----:B------:R0:W-:Y:S01]  /*ed470*/  STL [R1+0x258], R2 ;  /* 0x0002580201007387 */ /* 0x0001e20000100800 */
[----:B------:R-:W-:Y:S01]  /*ed480*/  LEA.HI.X.SX32 R13, R15, R26, 0x1, P4 ;  /* 0x0000001a0f0d7211 */ /* 0x000fe200020f0eff */
[----:B0-----:R-:W-:Y:S01]  /*ed490*/  VIADD R2, R2, UR4 ;  /* 0x0000000402027c36 */ /* 0x001fe20008000000 */
[----:B------:R-:W-:-:S04]  /*ed4a0*/  ULDC UR4, c[0x0][0x248] ;  /* 0x0000920000047ab9 */ /* 0x000fc80000000800 */
[----:B------:R0:W-:Y:S02]  /*ed4b0*/  STL [R1+0x254], R2 ;  /* 0x0002540201007387 */ /* 0x0001e40000100800 */
[----:B0-----:R-:W-:Y:S01]  /*ed4c0*/  VIADD R2, R2, UR4 ;  /* 0x0000000402027c36 */ /* 0x001fe20008000000 */
[----:B------:R-:W-:-:S04]  /*ed4d0*/  ULDC UR4, c[0x0][0x22c] ;  /* 0x00008b0000047ab9 */ /* 0x000fc80000000800 */
[----:B------:R-:W-:Y:S01]  /*ed4e0*/  STL [R1+0x250], R2 ;  /* 0x0002500201007387 */ /* 0x000fe20000100800 */
[----:B--2---:R-:W-:-:S03]  /*ed4f0*/  PRMT R15, R17, 0x7632, R15 ;  /* 0x00007632110f7816 */ /* 0x004fc6000000000f */
[----:B------:R0:W-:Y:S04]  /*ed500*/  @P5 STG.E.U16 desc[UR8][R12.64], R17 ;  /* 0x000000110c005986 */ /* 0x0001e8000c101508 */
[----:B0-----:R-:W2:Y:S01]  /*ed510*/  LDL.LU R17, [R1+0x274] ;  /* 0x0002740001117983 */ /* 0x001ea20000300800 */
[----:B------:R-:W-:Y:S01]  /*ed520*/  VIADD R16, R4, 0x72 ;  /* 0x0000007204107836 */ /* 0x000fe20000000000 */
[----:B------:R-:W-:-:S04]  /*ed530*/  LEA R12, P5, R7, R3, 0x1 ;  /* 0x00000003070c7211 */ /* 0x000fc800078a08ff */
[----:B------:R-:W-:Y:S01]  /*ed540*/  ISETP.LT.AND P4, PT, R16, UR5, !P0 ;  /* 0x0000000510007c0c */ /* 0x000fe2000c781270 */
[C---:B------:R-:W-:Y:S01]  /*ed550*/  VIADD R16, R4.reuse, 0x73 ;  /* 0x0000007304107836 */ /* 0x040fe20000000000 */
[----:B------:R-:W-:Y:S01]  /*ed560*/  LEA.HI.X.SX32 R13, R7, R26, 0x1, P5 ;  /* 0x0000001a070d7211 */ /* 0x000fe200028f0eff */
[----:B------:R-:W-:Y:S01]  /*ed570*/  ULDC UR5, c[0x0][0x22c] ;  /* 0x00008b0000057ab9 */ /* 0x000fe20000000800 */
[----:B------:R-:W-:Y:S02]  /*ed580*/  VIADD R7, R4, 0x74 ;  /* 0x0000007404077836 */ /* 0x000fe40000000000 */
[----:B------:R-:W-:Y:S01]  /*ed590*/  ISETP.LT.AND P5, PT, R16, UR5, !P0 ;  /* 0x0000000510007c0c */ /* 0x000fe2000c7a1270 */
[----:B------:R0:W-:Y:S01]  /*ed5a0*/  @P2 STG.E.U16 desc[UR8][R12.64], R15 ;  /* 0x0000000f0c002986 */ /* 0x0001e2000c101508 */
[----:B------:R-:W-:Y:S02]  /*ed5b0*/  ULDC UR5, c[0x0][0x248] ;  /* 0x0000920000057ab9 */ /* 0x000fe40000000800 */
[----:B------:R-:W-:Y:S01]  /*ed5c0*/  VIADD R2, R2, UR5 ;  /* 0x0000000502027c36 */ /* 0x000fe20008000000 */
[----:B------:R-:W-:Y:S01]  /*ed5d0*/  ULDC UR5, c[0x0][0x248] ;  /* 0x0000920000057ab9 */ /* 0x000fe20000000800 */
[----:B0-----:R-:W-:-:S03]  /*ed5e0*/  LEA R12, P2, R9, R3, 0x1 ;  /* 0x00000003090c7211 */ /* 0x001fc600078408ff */
[----:B------:R0:W-:Y:S01]  /*ed5f0*/  STL [R1+0x24c], R2 ;  /* 0x00024c0201007387 */ /* 0x0001e20000100800 */
[----:B------:R-:W-:Y:S02]  /*ed600*/  LEA.HI.X.SX32 R13, R9, R26, 0x1, P2 ;  /* 0x0000001a090d7211 */ /* 0x000fe400010f0eff */
[----:B------:R-:W-:Y:S01]  /*ed610*/  ISETP.LT.AND P2, PT, R7, UR4, !P0 ;  /* 0x0000000407007c0c */ /* 0x000fe2000c741270 */
[----:B------:R-:W-:Y:S02]  /*ed620*/  ULDC UR4, c[0x0][0x248] ;  /* 0x0000920000047ab9 */ /* 0x000fe40000000800 */
[----:B0-----:R-:W-:Y:S01]  /*ed630*/  VIADD R2, R2, UR4 ;  /* 0x0000000402027c36 */ /* 0x001fe20008000000 */
[----:B------:R-:W-:-:S04]  /*ed640*/  ULDC UR4, c[0x0][0x248] ;  /* 0x0000920000047ab9 */ /* 0x000fc80000000800 */
[----:B------:R0:W-:Y:S02]  /*ed650*/  STL [R1+0x248], R2 ;  /* 0x0002480201007387 */ /* 0x0001e40000100800 */
[----:B0-----:R-:W-:Y:S01]  /*ed660*/  VIADD R2, R2, UR4 ;  /* 0x0000000402027c36 */ /* 0x001fe20008000000 */
[----:B------:R-:W-:-:S04]  /*ed670*/  ULDC UR4, c[0x0][0x248] ;  /* 0x0000920000047ab9 */ /* 0x000fc80000000800 */
[----:B------:R0:W-:Y:S01]  /*ed680*/  STL [R1+0x244], R2 ;  /* 0x0002440201007387 */ /* 0x0001e20000100800 */
[----:B------:R-:W-:-:S03]  /*ed690*/  VIADD R9, R4, 0x75 ;  /* 0x0000007504097836 */ /* 0x000fc60000000000 */
[----:B---3--:R1:W-:Y:S01]  /*ed6a0*/  @P1 STG.E.U16 desc[UR8][R12.64], R19 ;  /* 0x000000130c001986 */ /* 0x0083e2000c101508 */
[----:B0-----:R-:W-:Y:S01]  /*ed6b0*/  IADD3 R2, R2, UR4, RZ ;  /* 0x0000000402027c10 */ /* 0x001fe2000fffe0ff */
[----:B------:R-:W-:-:S04]  /*ed6c0*/  ULDC UR4, c[0x0][0x22c] ;  /* 0x00008b0000047ab9 */ /* 0x000fc80000000800 */
[----:B------:R0:W-:Y:S01]  /*ed6d0*/  STL [R1+0x240], R2 ;  /* 0x0002400201007387 */ /* 0x0001e20000100800 */
[----:B-1----:R-:W-:-:S04]  /*ed6e0*/  LEA R12, P1, R22, R3, 0x1 ;  /* 0x00000003160c7211 */ /* 0x002fc800078208ff */
[----:B------:R-:W-:Y:S02]  /*ed6f0*/  LEA.HI.X.SX32 R13, R22, R26, 0x1, P1 ;  /* 0x0000001a160d7211 */ /* 0x000fe400008f0eff */
[----:B------:R-:W-:Y:S01]  /*ed700*/  ISETP.LT.AND P1, PT, R9, UR4, !P0 ;  /* 0x0000000409007c0c */ /* 0x000fe2000c721270 */
[----:B------:R-:W-:Y:S01]  /*ed710*/  ULDC UR4, c[0x0][0x248] ;  /* 0x0000920000047ab9 */ /* 0x000fe20000000800 */
[----:B0-----:R-:W-:Y:S01]  /*ed720*/  VIADD R2, R2, UR5 ;  /* 0x0000000502027c36 */ /* 0x001fe20008000000 */
[----:B------:R-:W-:Y:S01]  /*ed730*/  PRMT R7, R19, 0x7632, R7 ;  /* 0x0000763213077816 */ /* 0x000fe20000000007 */
[----:B------:R-:W-:-:S03]  /*ed740*/  ULDC UR5, c[0x0][0x22c] ;  /* 0x00008b0000057ab9 */ /* 0x000fc60000000800 */
        /* <DEDUP_REMOVED lines=20> */
[----:B------:R1:W-:Y:S01]  /*ed890*/  @P3 STG.E.U16 desc[UR8][R12.64], R7 ;  /* 0x000000070c003986 */ /* 0x0003e2000c101508 */
[----:B0-----:R-:W-:Y:S01]  /*ed8a0*/  VIADD R2, R2, UR4 ;  /* 0x0000000402027c36 */ /* 0x001fe20008000000 */
[----:B------:R-:W-:-:S04]  /*ed8b0*/  ULDC UR4, c[0x0][0x248] ;  /* 0x0000920000047ab9 */ /* 0x000fc80000000800 */
[----:B------:R0:W-:Y:S01]  /*ed8c0*/  STL [R1+0x224], R2 ;  /* 0x0002240201007387 */ /* 0x0001e20000100800 */
[----:B-1----:R-:W-:Y:S01]  /*ed8d0*/  LEA R12, P3, R23, R3, 0x1 ;  /* 0x00000003170c7211 */ /* 0x002fe200078608ff */
[----:B------:R-:W-:-:S03]  /*ed8e0*/  VIADD R7, R4, 0x76 ;  /* 0x0000007604077836 */ /* 0x000fc60000000000 */
[----:B------:R-:W-:Y:S01]  /*ed8f0*/  LEA.HI.X.SX32 R13, R23, R26, 0x1, P3 ;  /* 0x0000001a170d7211 */ /* 0x000fe200018f0eff */
[----:B0-----:R-:W-:Y:S01]  /*ed900*/  VIADD R2, R2, UR4 ;  /* 0x0000000402027c36 */ /* 0x001fe20008000000 */
[----:B------:R-:W-:-:S04]  /*ed910*/  ULDC UR4, c[0x0][0x248] ;  /* 0x0000920000047ab9 */ /* 0x000fc80000000800 */
[----:B------:R0:W-:Y:S01]  /*ed920*/  STL [R1+0x21c], R2 ;  /* 0x00021c0201007387 */ /* 0x0001e20000100800 */
[----:B------:R-:W-:Y:S01]  /*ed930*/  VIADD R9, R4, 0x77 ;  /* 0x0000007704097836 */ /* 0x000fe20000000000 */
[----:B------:R-:W-:Y:S01]  /*ed940*/  ISETP.LT.AND P3, PT, R7, UR5, !P0 ;  /* 0x0000000507007c0c */ /* 0x000fe2000c761270 */
[----:B------:R-:W-:Y:S01]  /*ed950*/  ULDC UR5, c[0x0][0x22c] ;  /* 0x00008b0000057ab9 */ /* 0x000fe20000000800 */
[----:B0-----:R-:W-:Y:S01]  /*ed960*/  VIADD R2, R2, UR4 ;  /* 0x0000000402027c36 */ /* 0x001fe20008000000 */
[----:B------:R-:W-:-:S04]  /*ed970*/  ULDC UR4, c[0x0][0x248] ;  /* 0x0000920000047ab9 */ /* 0x000fc80000000800 */
[----:B------:R0:W-:Y:S02]  /*ed980*/  STL [R1+0x214], R2 ;  /* 0x0002140201007387 */ /* 0x0001e40000100800 */
[----:B0-----:R-:W-:Y:S01]  /*ed990*/  VIADD R2, R2, UR4 ;  /* 0x0000000402027c36 */ /* 0x001fe20008000000 */
[----:B------:R-:W-:-:S04]  /*ed9a0*/  ULDC UR4, c[0x0][0x22c] ;  /* 0x00008b0000047ab9 */ /* 0x000fc80000000800 */
[----:B------:R-:W-:Y:S04]  /*ed9b0*/  STL [R1+0x218], R2 ;  /* 0x0002180201007387 */ /* 0x000fe80000100800 */
[----:B--2---:R0:W-:Y:S02]  /*ed9c0*/  @P4 STG.E.U16 desc[UR8][R12.64], R17 ;  /* 0x000000110c004986 */ /* 0x0041e4000c101508 */
[----:B0-----:R-:W-:-:S04]  /*ed9d0*/  LEA R12, P4, R25, R3, 0x1 ;  /* 0x00000003190c7211 */ /* 0x001fc800078808ff */
[----:B------:R-:W-:Y:S02]  /*ed9e0*/  LEA.HI.X.SX32 R13, R25, R26, 0x1, P4 ;  /* 0x0000001a190d7211 */ /* 0x000fe400020f0eff */
[----:B------:R-:W-:Y:S01]  /*ed9f0*/  ISETP.LT.AND P4, PT, R9, UR5, !P0 ;  /* 0x0000000509007c0c */ /* 0x000fe2000c781270 */
[----:B------:R-:W-:Y:S02]  /*eda00*/  ULDC UR5, c[0x0][0x248] ;  /* 0x0000920000057ab9 */ /* 0x000fe40000000800 */
[----:B------:R-:W-:Y:S01]  /*eda10*/  VIADD R2, R2, UR5 ;  /* 0x0000000502027c36 */ /* 0x000fe20008000000 */
[----:B------:R-:W-:Y:S01]  /*eda20*/  PRMT R7, R17, 0x7632, R7 ;  /* 0x0000763211077816 */ /* 0x000fe20000000007 */
[----:B------:R-:W-:-:S03]  /*eda30*/  ULDC UR5, c[0x0][0x248] ;  /* 0x0000920000057ab9 */ /* 0x000fc60000000800 */
[----:B------:R-:W-:Y:S04]  /*eda40*/  STL [R1+0x210], R2 ;  /* 0x0002100201007387 */ /* 0x000fe80000100800 */
[----:B------:R-:W2:Y:S04]  /*eda50*/  LDL.LU R17, [R1+0x27c] ;  /* 0x00027c0001117983 */ /* 0x000ea80000300800 */
[----:B------:R0:W-:Y:S02]  /*eda60*/  @P5 STG.E.U16 desc[UR8][R12.64], R7 ;  /* 0x000000070c005986 */ /* 0x0001e4000c101508 */
[----:B0-----:R-:W-:Y:S01]  /*eda70*/  LEA R12, P5, R24, R3, 0x1 ;  /* 0x00000003180c7211 */ /* 0x001fe200078a08ff */
[----:B------:R-:W-:-:S03]  /*eda80*/  VIADD R7, R4, 0x78 ;  /* 0x0000007804077836 */ /* 0x000fc60000000000 */
[----:B------:R-:W-:Y:S02]  /*eda90*/  LEA.HI.X.SX32 R13, R24, R26, 0x1, P5 ;  /* 0x0000001a180d7211 */ /* 0x000fe400028f0eff */
[----:B------:R-:W-:Y:S01]  /*edaa0*/  ISETP.LT.AND P5, PT, R7, UR4, !P0 ;  /* 0x0000000407007c0c */ /* 0x000fe2000c7a1270 */
[----:B------:R-:W-:Y:S02]  /*edab0*/  ULDC UR4, c[0x0][0x248] ;  /* 0x0000920000047ab9 */ /* 0x000fe40000000800 */
[----:B------:R-:W-:Y:S01]  /*edac0*/  VIADD R2, R2, UR4 ;  /* 0x0000000402027c36 */ /* 0x000fe20008000000 */
[----:B------:R-:W-:-:S04]  /*edad0*/  ULDC UR4, c[0x0][0x248] ;  /* 0x0000920000047ab9 */ /* 0x000fc80000000800 */
[----:B------:R0:W-:Y:S04]  /*edae0*/  STL [R1+0x20c], R2 ;  /* 0x00020c0201007387 */ /* 0x0001e80000100800 */
[----:B------:R-:W4:Y:S01]  /*edaf0*/  LDL.LU R22, [R1+0x4] ;  /* 0x0000040001167983 */ /* 0x000f220000300800 */
[----:B0-----:R-:W-:Y:S01]  /*edb00*/  VIADD R2, R2, UR4 ;  /* 0x0000000402027c36 */ /* 0x001fe20008000000 */
[----:B------:R-:W-:-:S04]  /*edb10*/  ULDC UR4, c[0x0][0x248] ;  /* 0x0000920000047ab9 */ /* 0x000fc80000000800 */
[----:B------:R0:W-:Y:S01]  /*edb20*/  STL [R1+0x70], R2 ;  /* 0x0000700201007387 */ /* 0x0001e20000100800 */
[----:B------:R-:W-:Y:S02]  /*edb30*/  VIADD R9, R4, 0x79 ;  /* 0x0000007904097836 */ /* 0x000fe40000000000 */
[----:B0-----:R-:W-:Y:S01]  /*edb40*/  VIADD R2, R2, UR4 ;  /* 0x0000000402027c36 */ /* 0x001fe20008000000 */
[----:B------:R-:W-:-:S04]  /*edb50*/  ULDC UR4, c[0x0][0x22c] ;  /* 0x00008b0000047ab9 */ /* 0x000fc80000000800 */
[----:B------:R0:W-:Y:S02]  /*edb60*/  STL [R1+0x208], R2 ;  /* 0x0002080201007387 */ /* 0x0001e40000100800 */
[----:B0-----:R-:W-:Y:S01]  /*edb70*/  VIADD R2, R2, UR5 ;  /* 0x0000000502027c36 */ /* 0x001fe20008000000 */
[----:B------:R-:W-:-:S04]  /*edb80*/  ULDC UR5, c[0x0][0x22c] ;  /* 0x00008b0000057ab9 */ /* 0x000fc80000000800 */
[----:B------:R-:W-:Y:S04]  /*edb90*/  STL [R1+0x6c], R2 ;  /* 0x00006c0201007387 */ /* 0x000fe80000100800 */
[----:B------:R-:W4:Y:S04]  /*edba0*/  LDL.LU R16, [R1] ;  /* 0x0000000001107983 */ /* 0x000f280000300800 */
[----:B---3--:R0:W-:Y:S02]  /*edbb0*/  @P2 STG.E.U16 desc[UR8][R12.64], R19 ;  /* 0x000000130c002986 */ /* 0x0081e4000c101508 */
[----:B0-----:R-:W-:-:S04]  /*edbc0*/  LEA R12, P2, R27, R3, 0x1 ;  /* 0x000000031b0c7211 */ /* 0x001fc800078408ff */
[----:B------:R-:W-:Y:S02]  /*edbd0*/  LEA.HI.X.SX32 R13, R27, R26, 0x1, P2 ;  /* 0x0000001a1b0d7211 */ /* 0x000fe400010f0eff */
[----:B------:R-:W-:Y:S01]  /*edbe0*/  ISETP.LT.AND P2, PT, R9, UR4, !P0 ;  /* 0x0000000409007c0c */ /* 0x000fe2000c741270 */
[----:B------:R-:W-:Y:S02]  /*edbf0*/  ULDC UR4, c[0x0][0x248] ;  /* 0x0000920000047ab9 */ /* 0x000fe40000000800 */
[----:B------:R-:W-:Y:S01]  /*edc00*/  VIADD R2, R2, UR4 ;  /* 0x0000000402027c36 */ /* 0x000fe20008000000 */
[----:B------:R-:W-:-:S03]  /*edc10*/  ULDC UR4, c[0x0][0x248] ;  /* 0x0000920000047ab9 */ /* 0x000fc60000000800 */
[----:B------:R-:W-:Y:S01]  /*edc20*/  VIADD R9, R2, UR4 ;  /* 0x0000000402097c36 */ /* 0x000fe20008000000 */
[----:B------:R-:W-:Y:S01]  /*edc30*/  ULDC UR4, c[0x0][0x248] ;  /* 0x0000920000047ab9 */ /* 0x000fe20000000800 */
[----:B------:R-:W-:-:S03]  /*edc40*/  PRMT R7, R19, 0x7632, R7 ;  /* 0x0000763213077816 */ /* 0x000fc60000000007 */
[----:B------:R0:W-:Y:S04]  /*edc50*/  STL [R1+0xa4], R9 ;  /* 0x0000a40901007387 */ /* 0x0001e80000100800 */
[----:B------:R1:W-:Y:S04]  /*edc60*/  @P1 STG.E.U16 desc[UR8][R12.64], R7 ;  /* 0x000000070c001986 */ /* 0x0003e8000c101508 */
[----:B------:R-:W3:Y:S01]  /*edc70*/  LDL.LU R19, [R1+0x3a0] ;  /* 0x0003a00001137983 */ /* 0x000ee20000300800 */
[----:B0-----:R-:W-:Y:S01]  /*edc80*/  VIADD R9, R9, UR4 ;  /* 0x0000000409097c36 */ /* 0x001fe20008000000 */
[----:B------:R-:W-:-:S03]  /*edc90*/  ULDC UR4, c[0x0][0x248] ;  /* 0x0000920000047ab9 */ /* 0x000fc60000000800 */
[----:B------:R-:W-:Y:S01]  /*edca0*/  VIADD R9, R9, UR4 ;  /* 0x0000000409097c36 */ /* 0x000fe20008000000 */
[----:B------:R-:W-:Y:S01]  /*edcb0*/  ULDC UR4, c[0x0][0x248] ;  /* 0x0000920000047ab9 */ /* 0x000fe20000000800 */
[C---:B-1----:R-:W-:Y:S01]  /*edcc0*/  LEA R12, P1, R29.reuse, R3, 0x1 ;  /* 0x000000031d0c7211 */ /* 0x042fe200078208ff */
[----:B------:R-:W-:Y:S02]  /*edcd0*/  VIADD R7, R4, 0x7a ;  /* 0x0000007a04077836 */ /* 0x000fe40000000000 */
[----:B------:R0:W-:Y:S01]  /*edce0*/  STL [R1+0xa0], R9 ;  /* 0x0000a00901007387 */ /* 0x0001e20000100800 */
[----:B------:R-:W-:Y:S02]  /*edcf0*/  LEA.HI.X.SX32 R13, R29, R26, 0x1, P1 ;  /* 0x0000001a1d0d7211 */ /* 0x000fe400008f0eff */
[----:B------:R-:W-:Y:S01]  /*edd00*/  ISETP.LT.AND P1, PT, R7, UR5, !P0 ;  /* 0x0000000507007c0c */ /* 0x000fe2000c721270 */
[----:B------:R-:W-:Y:S01]  /*edd10*/  ULDC UR5, c[0x0][0x22c] ;  /* 0x00008b0000057ab9 */ /* 0x000fe20000000800 */
[----:B0-----:R-:W-:Y:S01]  /*edd20*/  VIADD R9, R9, UR4 ;  /* 0x0000000409097c36 */ /* 0x001fe20008000000 */
[----:B------:R-:W-:-:S04]  /*edd30*/  ULDC UR4, c[0x0][0x248] ;  /* 0x0000920000047ab9 */ /* 0x000fc80000000800 */
[----:B------:R-:W-:Y:S01]  /*edd40*/  STL [R1+0x1fc], R9 ;  /* 0x0001fc0901007387 */ /* 0x000fe20000100800 */
[----:B--2---:R-:W-:-:S03]  /*edd50*/  PRMT R7, R17, 0x7632, R7 ;  /* 0x0000763211077816 */ /* 0x004fc60000000007 */
[----:B------:R0:W-:Y:S04]  /*edd60*/  @P3 STG.E.U16 desc[UR8][R12.64], R17 ;  /* 0x000000110c003986 */ /* 0x0001e8000c101508 */
[----:B0-----:R-:W2:Y:S01]  /*edd70*/  LDL.LU R17, [R1+0x8] ;  /* 0x0000080001117983 */ /* 0x001ea20000300800 */
[----:B------:R-:W-:Y:S01]  /*edd80*/  VIADD R15, R9, UR4 ;  /* 0x00000004090f7c36 */ /* 0x000fe20008000000 */
[----:B------:R-:W-:-:S04]  /*edd90*/  ULDC UR4, c[0x0][0x248] ;  /* 0x0000920000047ab9 */ /* 0x000fc80000000800 */
[----:B------:R0:W-:Y:S01]  /*edda0*/  STL [R1+0xb0], R15 ;  /* 0x0000b00f01007387 */ /* 0x0001e20000100800 */
[----:B------:R-:W-:Y:S02]  /*eddb0*/  VIADD R9, R4, 0x7b ;  /* 0x0000007b04097836 */ /* 0x000fe40000000000 */
[----:B0-----:R-:W-:Y:S01]  /*eddc0*/  VIADD R15, R15, UR4 ;  /* 0x000000040f0f7c36 */ /* 0x001fe20008000000 */
[----:B------:R-:W-:Y:S01]  /*eddd0*/  ULDC UR4, c[0x0][0x248] ;  /* 0x0000920000047ab9 */ /* 0x000fe20000000800 */
[----:B----4-:R-:W-:-:S03]  /*edde0*/  LEA R12, P3, R22, R3, 0x1 ;  /* 0x00000003160c7211 */ /* 0x010fc600078608ff */
[----:B------:R0:W-:Y:S01]  /*eddf0*/  STL [R1+0x1f8], R15 ;  /* 0x0001f80f01007387 */ /* 0x0001e20000100800 */
[----:B------:R-:W-:Y:S02]  /*ede00*/  LEA.HI.X.SX32 R13, R22, R26, 0x1, P3 ;  /* 0x0000001a160d7211 */ /* 0x000fe400018f0eff */
[----:B------:R-:W-:Y:S01]  /*ede10*/  ISETP.LT.AND P3, PT, R9, UR5, !P0 ;  /* 0x0000000509007c0c */ /* 0x000fe2000c761270 */
[----:B------:R-:W-:Y:S01]  /*ede20*/  ULDC UR5, c[0x0][0x248] ;  /* 0x0000920000057ab9 */ /* 0x000fe20000000800 */
[----:B0-----:R-:W-:Y:S01]  /*ede30*/  VIADD R15, R15, UR4 ;  /* 0x000000040f0f7c36 */ /* 0x001fe20008000000 */
[----:B------:R-:W-:-:S03]  /*ede40*/  ULDC UR4, c[0x0][0x248] ;  /* 0x0000920000047ab9 */ /* 0x000fc60000000800 */
[----:B------:R-:W-:Y:S01]  /*ede50*/  VIADD R9, R15, UR4 ;  /* 0x000000040f097c36 */ /* 0x000fe20008000000 */
[----:B------:R-:W-:Y:S01]  /*ede60*/  STL [R1+0xac], R15 ;  /* 0x0000ac0f01007387 */ /* 0x000fe20000100800 */
[----:B------:R-:W-:-:S03]  /*ede70*/  ULDC UR4, c[0x0][0x248] ;  /* 0x0000920000047ab9 */ /* 0x000fc60000000800 */
[----:B------:R-:W-:Y:S04]  /*ede80*/  STL [R1+0x3e90], R2 ;  /* 0x003e900201007387 */ /* 0x000fe80000100800 */
[----:B------:R0:W-:Y:S04]  /*ede90*/  STL [R1+0x1f4], R9 ;  /* 0x0001f40901007387 */ /* 0x0001e80000100800 */
[----:B------:R1:W-:Y:S01]  /*edea0*/  @P4 STG.E.U16 desc[UR8][R12.64], R7 ;  /* 0x000000070c004986 */ /* 0x0003e2000c101508 */
[----:B0-----:R-:W-:Y:S01]  /*edeb0*/  VIADD R9, R9, UR4 ;  /* 0x0000000409097c36 */ /* 0x001fe20008000000 */
[----:B------:R-:W-:-:S03]  /*edec0*/  ULDC UR4, c[0x0][0x22c] ;  /* 0x00008b0000047ab9 */ /* 0x000fc60000000800 */
[----:B------:R-:W-:Y:S02]  /*eded0*/  VIADD R2, R9, UR5 ;  /* 0x0000000509027c36 */ /* 0x000fe40008000000 */
[----:B-1----:R-:W-:Y:S01]  /*edee0*/  VIADD R7, R4, 0x7c ;  /* 0x0000007c04077836 */ /* 0x002fe20000000000 */
[C---:B------:R-:W-:Y:S01]  /*edef0*/  LEA R12, P4, R16.reuse, R3, 0x1 ;  /* 0x00000003100c7211 */ /* 0x040fe200078808ff */
[----:B------:R-:W-:Y:S01]  /*edf00*/  STL [R1+0xc0], R9 ;  /* 0x0000c00901007387 */ /* 0x000fe20000100800 */
[----:B------:R-:W-:Y:S02]  /*edf10*/  ULDC UR5, c[0x0][0x248] ;  /* 0x0000920000057ab9 */ /* 0x000fe40000000800 */
[----:B------:R-:W-:Y:S02]  /*edf20*/  LEA.HI.X.SX32 R13, R16, R26, 0x1, P4 ;  /* 0x0000001a100d7211 */ /* 0x000fe400020f0eff */
[----:B------:R-:W-:Y:S01]  /*edf30*/  ISETP.LT.AND P4, PT, R7, UR4, !P0 ;  /* 0x0000000407007c0c */ /* 0x000fe2000c781270 */
[----:B------:R-:W-:Y:S01]  /*edf40*/  ULDC UR4, c[0x0][0x248] ;  /* 0x0000920000047ab9 */ /* 0x000fe20000000800 */
[----:B------:R0:W-:Y:S04]  /*edf50*/  STL [R1+0x1f0], R2 ;  /* 0x0001f00201007387 */ /* 0x0001e80000100800 */
[----:B------:R-:W4:Y:S01]  /*edf60*/  LDL.LU R16, [R1+0x3a4] ;  /* 0x0003a40001107983 */ /* 0x000f220000300800 */
[----:B0-----:R-:W-:Y:S01]  /*edf70*/  VIADD R2, R2, UR4 ;  /* 0x0000000402027c36 */ /* 0x001fe20008000000 */
[----:B------:R-:W-:-:S04]  /*edf80*/  ULDC UR4, c[0x0][0x248] ;  /* 0x0000920000047ab9 */ /* 0x000fc80000000800 */
[----:B------:R0:W-:Y:S02]  /*edf90*/  STL [R1+0xbc], R2 ;  /* 0x0000bc0201007387 */ /* 0x0001e40000100800 */
[----:B0-----:R-:W-:Y:S01]  /*edfa0*/  VIADD R2, R2, UR4 ;  /* 0x0000000402027c36 */ /* 0x001fe20008000000 */
[----:B------:R-:W-:Y:S01]  /*edfb0*/  ULDC UR4, c[0x0][0x248] ;  /* 0x0000920000047ab9 */ /* 0x000fe20000000800 */
[----:B------:R-:W-:Y:S01]  /*edfc0*/  VIADD R9, R4, 0x7d ;  /* 0x0000007d04097836 */ /* 0x000fe20000000000 */
[----:B---3--:R0:W-:Y:S01]  /*edfd0*/  @P5 STG.E.U16 desc[UR8][R12.64], R19 ;  /* 0x000000130c005986 */ /* 0x0081e2000c101508 */
[----:B------:R-:W-:-:S03]  /*edfe0*/  PRMT R7, R19, 0x7632, R7 ;  /* 0x0000763213077816 */ /* 0x000fc60000000007 */
[----:B0-----:R-:W3:Y:S04]  /*edff0*/  LDL.LU R19, [R1+0x10] ;  /* 0x0000100001137983 */ /* 0x001ee80000300800 */
[----:B------:R0:W-:Y:S02]  /*ee000*/  STL [R1+0x1ec], R2 ;  /* 0x0001ec0201007387 */ /* 0x0001e40000100800 */
[----:B0-----:R-:W-:Y:S01]  /*ee010*/  VIADD R2, R2, UR4 ;  /* 0x0000000402027c36 */ /* 0x001fe20008000000 */
[----:B------:R-:W-:-:S04]  /*ee020*/  ULDC UR4, c[0x0][0x22c] ;  /* 0x00008b0000047ab9 */ /* 0x000fc80000000800 */
[----:B------:R0:W-:Y:S02]  /*ee030*/  STL [R1+0xc8], R2 ;  /* 0x0000c80201007387 */ /* 0x0001e40000100800 */
[----:B0-----:R-:W-:Y:S01]  /*ee040*/  VIADD R2, R2, UR5 ;  /* 0x0000000502027c36 */ /* 0x001fe20008000000 */
[----:B------:R-:W-:-:S04]  /*ee050*/  ULDC UR5, c[0x0][0x22c] ;  /* 0x00008b0000057ab9 */ /* 0x000fc80000000800 */
[----:B------:R0:W-:Y:S01]  /*ee060*/  STL [R1+0x1e8], R2 ;  /* 0x0001e80201007387 */ /* 0x0001e20000100800 */
[----:B--2---:R-:W-:-:S04]  /*ee070*/  LEA R12, P5, R17, R3, 0x1 ;  /* 0x00000003110c7211 */ /* 0x004fc800078a08ff */
        /* <DEDUP_REMOVED lines=12> */
[----:B------:R-:W2:Y:S01]  /*ee140*/  LDL.LU R17, [R1+0x3a8] ;  /* 0x0003a80001117983 */ /* 0x000ea20000300800 */
[----:B0-----:R-:W-:Y:S01]  /*ee150*/  VIADD R2, R2, UR4 ;  /* 0x0000000402027c36 */ /* 0x001fe20008000000 */
[----:B------:R-:W-:-:S04]  /*ee160*/  ULDC UR4, c[0x0][0x248] ;  /* 0x0000920000047ab9 */ /* 0x000fc80000000800 */
[----:B------:R0:W-:Y:S02]  /*ee170*/  STL [R1+0x1e0], R2 ;  /* 0x0001e00201007387 */ /* 0x0001e40000100800 */
[----:B0-----:R-:W-:Y:S01]  /*ee180*/  VIADD R2, R2, UR4 ;  /* 0x0000000402027c36 */ /* 0x001fe20008000000 */
[----:B------:R-:W-:-:S04]  /*ee190*/  ULDC UR4, c[0x0][0x248] ;  /* 0x0000920000047ab9 */ /* 0x000fc80000000800 */
[----:B------:R0:W-:Y:S02]  /*ee1a0*/  STL [R1+0xd0], R2 ;  /* 0x0000d00201007387 */ /* 0x0001e40000100800 */
[----:B0-----:R-:W-:Y:S01]  /*ee1b0*/  IADD3 R2, R2, UR4, RZ ;  /* 0x0000000402027c10 */ /* 0x001fe2000fffe0ff */
[----:B------:R-:W-:Y:S01]  /*ee1c0*/  ULDC UR4, c[0x0][0x248] ;  /* 0x0000920000047ab9 */ /* 0x000fe20000000800 */
[----:B------:R0:W-:Y:S04]  /*ee1d0*/  @P2 STG.E.U16 desc[UR8][R12.64], R7 ;  /* 0x000000070c002986 */ /* 0x0001e8000c101508 */
[----:B------:R1:W-:Y:S01]  /*ee1e0*/  STL [R1+0x1dc], R2 ;  /* 0x0001dc0201007387 */ /* 0x0003e20000100800 */
[----:B0-----:R-:W-:Y:S01]  /*ee1f0*/  LEA R12, P2, R10, R3, 0x1 ;  /* 0x000000030a0c7211 */ /* 0x001fe200078408ff */
[----:B-1----:R-:W-:Y:S01]  /*ee200*/  VIADD R2, R2, UR4 ;  /* 0x0000000402027c36 */ /* 0x002fe20008000000 */
[----:B------:R-:W-:-:S02]  /*ee210*/  ULDC UR4, c[0x0][0x248] ;  /* 0x0000920000047ab9 */ /* 0x000fc40000000800 */
[----:B------:R-:W-:Y:S02]  /*ee220*/  LEA.HI.X.SX32 R13, R10, R26, 0x1, P2 ;  /* 0x0000001a0a0d7211 */ /* 0x000fe400010f0eff */
[----:B------:R0:W-:Y:S01]  /*ee230*/  STL [R1+0xe4], R2 ;  /* 0x0000e40201007387 */ /* 0x0001e20000100800 */
[----:B------:R-:W-:-:S03]  /*ee240*/  VIADD R7, R4, 0x7e ;  /* 0x0000007e04077836 */ /* 0x000fc60000000000 */
[----:B----4-:R-:W-:Y:S01]  /*ee250*/  @P1 STG.E.U16 desc[UR8][R12.64], R16 ;  /* 0x000000100c001986 */ /* 0x010fe2000c101508 */
[----:B0-----:R-:W-:Y:S01]  /*ee260*/  VIADD R2, R2, UR4 ;  /* 0x0000000402027c36 */ /* 0x001fe20008000000 */
[----:B------:R-:W-:-:S04]  /*ee270*/  ULDC UR4, c[0x0][0x248] ;  /* 0x0000920000047ab9 */ /* 0x000fc80000000800 */
[----:B------:R0:W-:Y:S01]  /*ee280*/  STL [R1+0x1d8], R2 ;  /* 0x0001d80201007387 */ /* 0x0001e20000100800 */
[----:B------:R-:W-:Y:S01]  /*ee290*/  ISETP.LT.AND P2, PT, R7, UR5, !P0 ;  /* 0x0000000507007c0c */ /* 0x000fe2000c741270 */
[----:B------:R-:W-:Y:S01]  /*ee2a0*/  VIADD R9, R4, 0x7f ;  /* 0x0000007f04097836 */ /* 0x000fe20000000000 */
[----:B------:R-:W-:Y:S01]  /*ee2b0*/  PRMT R7, R16, 0x7632, R7 ;  /* 0x0000763210077816 */ /* 0x000fe20000000007 */
[----:B------:R-:W-:Y:S01]  /*ee2c0*/  ULDC UR5, c[0x0][0x22c] ;  /* 0x00008b0000057ab9 */ /* 0x000fe20000000800 */
[----:B0-----:R-:W-:Y:S01]  /*ee2d0*/  VIADD R2, R2, UR4 ;  /* 0x0000000402027c36 */ /* 0x001fe20008000000 */
[----:B------:R-:W-:-:S04]  /*ee2e0*/  ULDC UR4, c[0x0][0x248] ;  /* 0x0000920000047ab9 */ /* 0x000fc80000000800 */
[----:B------:R0:W-:Y:S01]  /*ee2f0*/  STL [R1+0xe0], R2 ;  /* 0x0000e00201007387 */ /* 0x0001e20000100800 */
[----:B---3--:R-:W-:-:S04]  /*ee300*/  LEA R12, P1, R19, R3, 0x1 ;  /* 0x00000003130c7211 */ /* 0x008fc800078208ff */
[----:B------:R-:W-:Y:S01]  /*ee310*/  LEA.HI.X.SX32 R13, R19, R26, 0x1, P1 ;  /* 0x0000001a130d7211 */ /* 0x000fe200008f0eff */
[----:B0-----:R-:W-:Y:S01]  /*ee320*/  VIADD R2, R2, UR4 ;  /* 0x0000000402027c36 */ /* 0x001fe20008000000 */
[----:B------:R-:W-:Y:S01]  /*ee330*/  ISETP.LT.AND P1, PT, R9, UR5, !P0 ;  /* 0x0000000509007c0c */ /* 0x000fe2000c721270 */
[----:B------:R-:W-:Y:S01]  /*ee340*/  ULDC UR5, c[0x0][0x248] ;  /* 0x0000920000057ab9 */ /* 0x000fe20000000800 */
[----:B------:R-:W-:Y:S01]  /*ee350*/  ULDC UR4, c[0x0][0x22c] ;  /* 0x00008b0000047ab9 */ /* 0x000fe20000000800 */
[----:B------:R0:W-:Y:S04]  /*ee360*/  @P3 STG.E.U16 desc[UR8][R12.64], R7 ;  /* 0x000000070c003986 */ /* 0x0001e8000c101508 */
[----:B------:R1:W-:Y:S04]  /*ee370*/  STL [R1+0x1d4], R2 ;  /* 0x0001d40201007387 */ /* 0x0003e80000100800 */
[----:B------:R-:W3:Y:S01]  /*ee380*/  LDL.LU R19, [R1+0x3ac] ;  /* 0x0003ac0001137983 */ /* 0x000ee20000300800 */
[----:B0-----:R-:W-:Y:S01]  /*ee390*/  LEA R12, P3, R14, R3, 0x1 ;  /* 0x000000030e0c7211 */ /* 0x001fe200078608ff */
[----:B------:R-:W-:-:S02]  /*ee3a0*/  VIADD R7, R4, 0x80 ;  /* 0x0000008004077836 */ /* 0x000fc40000000000 */
[----:B-1----:R-:W-:Y:S01]  /*ee3b0*/  VIADD R2, R2, UR5 ;  /* 0x0000000502027c36 */ /* 0x002fe20008000000 */
[----:B------:R-:W-:Y:S01]  /*ee3c0*/  LEA.HI.X.SX32 R13, R14, R26, 0x1, P3 ;  /* 0x0000001a0e0d7211 */ /* 0x000fe200018f0eff */
[----:B------:R-:W-:Y:S01]  /*ee3d0*/  ULDC UR5, c[0x0][0x248] ;  /* 0x0000920000057ab9 */ /* 0x000fe20000000800 */
[----:B------:R-:W-:Y:S01]  /*ee3e0*/  ISETP.LT.AND P3, PT, R7, UR4, !P0 ;  /* 0x0000000407007c0c */ /* 0x000fe2000c761270 */
[----:B------:R-:W-:Y:S01]  /*ee3f0*/  ULDC UR4, c[0x0][0x248] ;  /* 0x0000920000047ab9 */ /* 0x000fe20000000800 */
[----:B------:R0:W-:Y:S02]  /*ee400*/  STL [R1+0xf4], R2 ;  /* 0x0000f40201007387 */ /* 0x0001e40000100800 */
[----:B0-----:R-:W-:Y:S01]  /*ee410*/  VIADD R2, R2, UR4 ;  /* 0x0000000402027c36 */ /* 0x001fe20008000000 */
[----:B------:R-:W-:-:S04]  /*ee420*/  ULDC UR4, c[0x0][0x248] ;  /* 0x0000920000047ab9 */ /* 0x000fc80000000800 */
[----:B------:R0:W-:Y:S02]  /*ee430*/  STL [R1+0x1d0], R2 ;  /* 0x0001d00201007387 */ /* 0x0001e40000100800 */
        /* <DEDUP_REMOVED lines=9> */
[----:B------:R-:W-:Y:S01]  /*ee4d0*/  STL [R1+0x108], R2 ;  /* 0x0001080201007387 */ /* 0x000fe20000100800 */
[----:B------:R-:W-:-:S03]  /*ee4e0*/  VIADD R10, R4, 0x83 ;  /* 0x00000083040a7836 */ /* 0x000fc60000000000 */
[----:B--2---:R0:W-:Y:S02]  /*ee4f0*/  @P4 STG.E.U16 desc[UR8][R12.64], R17 ;  /* 0x000000110c004986 */ /* 0x0041e4000c101508 */
[----:B0-----:R-:W-:-:S04]  /*ee500*/  LEA R12, P4, R6, R3, 0x1 ;  /* 0x00000003060c7211 */ /* 0x001fc800078808ff */
[----:B------:R-:W-:Y:S02]  /*ee510*/  LEA.HI.X.SX32 R13, R6, R26, 0x1, P4 ;  /* 0x0000001a060d7211 */ /* 0x000fe400020f0eff */
        /* <DEDUP_REMOVED lines=9> */
[----:B------:R-:W-:Y:S01]  /*ee5b0*/  PRMT R7, R17, 0x7632, R7 ;  /* 0x0000763211077816 */ /* 0x000fe20000000007 */
[----:B------:R-:W-:Y:S01]  /*ee5c0*/  VIADD R9, R4, 0x82 ;  /* 0x0000008204097836 */ /* 0x000fe20000000000 */
[----:B------:R-:W-:Y:S02]  /*ee5d0*/  ULDC UR5, c[0x0][0x22c] ;  /* 0x00008b0000057ab9 */ /* 0x000fe40000000800 */
[----:B------:R0:W-:Y:S02]  /*ee5e0*/  STL [R1+0x1c4], R2 ;  /* 0x0001c40201007387 */ /* 0x0001e40000100800 */
[----:B0-----:R-:W-:Y:S01]  /*ee5f0*/  VIADD R2, R2, UR4 ;  /* 0x0000000402027c36 */ /* 0x001fe20008000000 */
[----:B------:R-:W-:-:S04]  /*ee600*/  ULDC UR4, c[0x0][0x248] ;  /* 0x0000920000047ab9 */ /* 0x000fc80000000800 */
[----:B------:R0:W-:Y:S02]  /*ee610*/  STL [R1+0x128], R2 ;  /* 0x0001280201007387 */ /* 0x0001e40000100800 */
[----:B0-----:R-:W-:Y:S02]  /*ee620*/  VIADD R2, R2, UR4 ;  /* 0x0000000402027c36 */ /* 0x001fe40008000000 */
[----:B------:R-:W-:Y:S01]  /*ee630*/  @P5 STG.E.U16 desc[UR8][R12.64], R7 ;  /* 0x000000070c005986 */ /* 0x000fe2000c101508 */
[----:B------:R-:W-:-:S03]  /*ee640*/  ULDC UR4, c[0x0][0x248] ;  /* 0x0000920000047ab9 */ /* 0x000fc60000000800 */
[----:B------:R0:W-:Y:S04]  /*ee650*/  STL [R1+0x1c0], R2 ;  /* 0x0001c00201007387 */ /* 0x0001e80000100800 */
[----:B------:R-:W2:Y:S01]  /*ee660*/  LDL.LU R4, [R1+0x3eb8] ;  /* 0x003eb80001047983 */ /* 0x000ea20000300800 */
[----:B------:R-:W-:Y:S01]  /*ee670*/  LEA R6, P5, R11, R3, 0x1 ;  /* 0x000000030b067211 */ /* 0x000fe200078a08ff */
[----:B0-----:R-:W-:-:S03]  /*ee680*/  VIADD R2, R2, UR4 ;  /* 0x0000000402027c36 */ /* 0x001fc60008000000 */
        /* <DEDUP_REMOVED lines=14> */
[----:B------:R-:W-:Y:S01]  /*ee770*/  ISETP.LT.AND P6, PT, R10, UR6, !P0 ;  /* 0x000000060a007c0c */ /* 0x000fe2000c7c1270 */
[----:B------:R-:W-:Y:S01]  /*ee780*/  ULDC UR6, c[0x0][0x248] ;  /* 0x0000920000067ab9 */ /* 0x000fe20000000800 */
[----:B0-----:R-:W-:Y:S01]  /*ee790*/  VIADD R2, R2, UR4 ;  /* 0x0000000402027c36 */ /* 0x001fe20008000000 */
[----:B---3--:R-:W-:Y:S01]  /*ee7a0*/  @P2 STG.E.U16 desc[UR8][R6.64], R19 ;  /* 0x0000001306002986 */ /* 0x008fe2000c101508 */
[----:B------:R-:W-:Y:S01]  /*ee7b0*/  PRMT R9, R19, 0x7632, R9 ;  /* 0x0000763213097816 */ /* 0x000fe20000000009 */
[----:B------:R-:W-:Y:S02]  /*ee7c0*/  ULDC UR4, c[0x0][0x248] ;  /* 0x0000920000047ab9 */ /* 0x000fe40000000800 */
[----:B------:R0:W-:Y:S04]  /*ee7d0*/  STL [R1+0x134], R2 ;  /* 0x0001340201007387 */ /* 0x0001e80000100800 */
[----:B------:R-:W3:Y:S01]  /*ee7e0*/  LDL.LU R15, [R1+0x44] ;  /* 0x00004400010f7983 */ /* 0x000ee20000300800 */
[----:B0-----:R-:W-:Y:S01]  /*ee7f0*/  VIADD R2, R2, UR5 ;  /* 0x0000000502027c36 */ /* 0x001fe20008000000 */
[----:B------:R-:W-:Y:S01]  /*ee800*/  LEA R6, P2, R8, R3, 0x1 ;  /* 0x0000000308067211 */ /* 0x000fe200078408ff */
[----:B------:R-:W-:-:S03]  /*ee810*/  ULDC UR5, c[0x0][0x248] ;  /* 0x0000920000057ab9 */ /* 0x000fc60000000800 */
[----:B------:R0:W-:Y:S01]  /*ee820*/  STL [R1+0x1b0], R2 ;  /* 0x0001b00201007387 */ /* 0x0001e20000100800 */
[----:B------:R-:W-:Y:S01]  /*ee830*/  LEA.HI.X.SX32 R7, R8, R26, 0x1, P2 ;  /* 0x0000001a08077211 */ /* 0x000fe200010f0eff */
[----:B0-----:R-:W-:-:S04]  /*ee840*/  VIADD R2, R2, UR6 ;  /* 0x0000000602027c36 */ /* 0x001fc80008000000 */
[----:B------:R0:W-:Y:S01]  /*ee850*/  @P1 STG.E.U16 desc[UR8][R6.64], R9 ;  /* 0x0000000906001986 */ /* 0x0001e2000c101508 */
[C---:B------:R-:W-:Y:S01]  /*ee860*/  VIADD R22, R0.reuse, UR16 ;  /* 0x0000001000167c36 */ /* 0x040fe20008000000 */
[----:B------:R-:W-:Y:S01]  /*ee870*/  ULDC UR16, c[0x0][0x248] ;  /* 0x0000920000107ab9 */ /* 0x000fe20000000800 */
[----:B------:R-:W-:Y:S01]  /*ee880*/  VIADD R23, R0, UR17 ;  /* 0x0000001100177c36 */ /* 0x000fe20008000000 */
[----:B------:R1:W-:Y:S01]  /*ee890*/  STL [R1+0x158], R2 ;  /* 0x0001580201007387 */ /* 0x0003e20000100800 */
[----:B------:R-:W-:Y:S01]  /*ee8a0*/  ULDC UR6, c[0x0][0x248] ;  /* 0x0000920000067ab9 */ /* 0x000fe20000000800 */
[CC--:B0-----:R-:W-:Y:S02]  /*ee8b0*/  LEA R6, P2, R5.reuse, R3.reuse, 0x1 ;  /* 0x0000000305067211 */ /* 0x0c1fe400078408ff */
[----:B--2---:R-:W-:Y:S01]  /*ee8c0*/  LEA R8, P1, R4, R3, 0x1 ;  /* 0x0000000304087211 */ /* 0x004fe200078208ff */
[----:B-1----:R-:W-:Y:S01]  /*ee8d0*/  VIADD R2, R2, UR4 ;  /* 0x0000000402027c36 */ /* 0x002fe20008000000 */
[-C--:B------:R-:W-:Y:S01]  /*ee8e0*/  LEA.HI.X.SX32 R7, R5, R26.reuse, 0x1, P2 ;  /* 0x0000001a05077211 */ /* 0x080fe200010f0eff */
[----:B------:R-:W-:Y:S01]  /*ee8f0*/  VIADD R22, R22, UR15 ;  /* 0x0000000f16167c36 */ /* 0x000fe20008000000 */
[----:B------:R-:W-:Y:S01]  /*ee900*/  LEA.HI.X.SX32 R9, R4, R26, 0x1, P1 ;  /* 0x0000001a04097211 */ /* 0x000fe200008f0eff */
[----:B------:R-:W-:Y:S01]  /*ee910*/  ULDC UR17, c[0x0][0x248] ;  /* 0x0000920000117ab9 */ /* 0x000fe20000000800 */
[----:B------:R0:W-:Y:S01]  /*ee920*/  STL [R1+0x1b8], R2 ;  /* 0x0001b80201007387 */ /* 0x0001e20000100800 */
[----:B------:R-:W-:Y:S01]  /*ee930*/  ULDC UR15, c[0x0][0x248] ;  /* 0x00009200000f7ab9 */ /* 0x000fe20000000800 */
[----:B------:R-:W-:-:S02]  /*ee940*/  ULDC UR4, c[0x0][0x248] ;  /* 0x0000920000047ab9 */ /* 0x000fc40000000800 */
[----:B------:R-:W2:Y:S01]  /*ee950*/  LDL.LU R16, [R1+0x50] ;  /* 0x0000500001107983 */ /* 0x000ea20000300800 */
[----:B0-----:R-:W-:Y:S01]  /*ee960*/  VIADD R2, R2, UR7 ;  /* 0x0000000702027c36 */ /* 0x001fe20008000000 */
[----:B------:R-:W-:Y:S01]  /*ee970*/  LEA R4, P2, R0, R3, 0x1 ;  /* 0x0000000300047211 */ /* 0x000fe200078408ff */
[----:B------:R-:W-:-:S03]  /*ee980*/  ULDC UR7, c[0x0][0x248] ;  /* 0x0000920000077ab9 */ /* 0x000fc60000000800 */
[----:B------:R0:W-:Y:S04]  /*ee990*/  STL [R1+0x1b4], R2 ;  /* 0x0001b40201007387 */ /* 0x0001e80000100800 */
[----:B------:R-:W-:Y:S04]  /*ee9a0*/  STL.64 [R1+0x38], R8 ;  /* 0x0000380801007387 */ /* 0x000fe80000100a00 */
[----:B------:R-:W4:Y:S01]  /*ee9b0*/  LDL.LU R17, [R1+0x48] ;  /* 0x0000480001117983 */ /* 0x000f220000300800 */
[----:B0-----:R-:W-:Y:S01]  /*ee9c0*/  VIADD R2, R2, UR10 ;  /* 0x0000000a02027c36 */ /* 0x001fe20008000000 */
[----:B------:R-:W-:-:S02]  /*ee9d0*/  LEA.HI.X.SX32 R5, R0, R26, 0x1, P2 ;  /* 0x0000001a00057211 */ /* 0x000fc400010f0eff */
[----:B------:R0:W-:Y:S01]  /*ee9e0*/  STL.64 [R1+0x30], R6 ;  /* 0x0000300601007387 */ /* 0x0001e20000100a00 */
[----:B------:R-:W-:-:S03]  /*ee9f0*/  ULDC UR10, c[0x0][0x248] ;  /* 0x00009200000a7ab9 */ /* 0x000fc60000000800 */
[----:B------:R1:W-:Y:S01]  /*eea00*/  STL [R1+0x1ac], R2 ;  /* 0x0001ac0201007387 */ /* 0x0003e20000100800 */
[----:B0-----:R-:W-:Y:S01]  /*eea10*/  LEA R6, P1, R18, R3, 0x1 ;  /* 0x0000000312067211 */ /* 0x001fe200078208ff */
[----:B-1----:R-:W-:Y:S01]  /*eea20*/  VIADD R2, R2, UR5 ;  /* 0x0000000502027c36 */ /* 0x002fe20008000000 */
[----:B------:R-:W-:Y:S02]  /*eea30*/  ULDC UR5, c[0x0][0x248] ;  /* 0x0000920000057ab9 */ /* 0x000fe40000000800 */
[----:B------:R-:W-:-:S05]  /*eea40*/  LEA.HI.X.SX32 R7, R18, R26, 0x1, P1 ;  /* 0x0000001a12077211 */ /* 0x000fca00008f0eff */
[----:B------:R0:W-:Y:S04]  /*eea50*/  STL.64 [R1+0x28], R6 ;  /* 0x0000280601007387 */ /* 0x0001e80000100a00 */
[----:B------:R1:W-:Y:S04]  /*eea60*/  STL.64 [R1+0x20], R4 ;  /* 0x0000200401007387 */ /* 0x0003e80000100a00 */
[----:B------:R1:W-:Y:S04]  /*eea70*/  STL [R1+0x16c], R2 ;  /* 0x00016c0201007387 */ /* 0x0003e80000100800 */
[----:B------:R-:W4:Y:S01]  /*eea80*/  LDL.LU R19, [R1+0x58] ;  /* 0x0000580001137983 */ /* 0x000f220000300800 */
[----:B0-----:R-:W-:-:S02]  /*eea90*/  LEA R6, P1, R23, R3, 0x1 ;  /* 0x0000000317067211 */ /* 0x001fc400078208ff */
[-C--:B-1----:R-:W-:Y:S01]  /*eeaa0*/  LEA R4, P2, R22, R3.reuse, 0x1 ;  /* 0x0000000316047211 */ /* 0x082fe200078408ff */
[----:B------:R-:W-:Y:S01]  /*eeab0*/  VIADD R2, R2, UR11 ;  /* 0x0000000b02027c36 */ /* 0x000fe20008000000 */
[-C--:B------:R-:W-:Y:S01]  /*eeac0*/  LEA.HI.X.SX32 R7, R23, R26.reuse, 0x1, P1 ;  /* 0x0000001a17077211 */ /* 0x080fe200008f0eff */
[----:B------:R-:W-:Y:S01]  /*eead0*/  ULDC UR11, c[0x0][0x248] ;  /* 0x00009200000b7ab9 */ /* 0x000fe20000000800 */
[----:B------:R-:W-:Y:S02]  /*eeae0*/  LEA.HI.X.SX32 R5, R22, R26, 0x1, P2 ;  /* 0x0000001a16057211 */ /* 0x000fe400010f0eff */
[----:B------:R-:W-:Y:S01]  /*eeaf0*/  STL [R1+0x1a8], R2 ;  /* 0x0001a80201007387 */ /* 0x000fe20000100800 */
[----:B------:R-:W-:Y:S01]  /*eeb00*/  VIADD R0, R2, UR12 ;  /* 0x0000000c02007c36 */ /* 0x000fe20008000000 */
[----:B------:R-:W-:Y:S02]  /*eeb10*/  ULDC UR12, c[0x0][0x248] ;  /* 0x00009200000c7ab9 */ /* 0x000fe40000000800 */
[----:B------:R3:W-:Y:S04]  /*eeb20*/  STL.64 [R1+0x18], R6 ;  /* 0x0000180601007387 */ /* 0x0007e80000100a00 */
[----:B------:R0:W-:Y:S01]  /*eeb30*/  STL.64 [R1+0x10], R4 ;  /* 0x0000100401007387 */ /* 0x0001e20000100a00 */
[----:B---3--:R-:W-:-:S03]  /*eeb40*/  LEA R6, P1, R15, R3, 0x1 ;  /* 0x000000030f067211 */ /* 0x008fc600078208ff */
[----:B------:R1:W-:Y:S01]  /*eeb50*/  STL [R1+0x168], R0 ;  /* 0x0001680001007387 */ /* 0x0003e20000100800 */
[CC--:B0-----:R-:W-:Y:S02]  /*eeb60*/  LEA R4, P2, R28.reuse, R3.reuse, 0x1 ;  /* 0x000000031c047211 */ /* 0x0c1fe400078408ff */
[-C--:B------:R-:W-:Y:S01]  /*eeb70*/  LEA.HI.X.SX32 R7, R15, R26.reuse, 0x1, P1 ;  /* 0x0000001a0f077211 */ /* 0x080fe200008f0eff */
[C---:B------:R-:W-:Y:S01]  /*eeb80*/  VIADD R15, R28.reuse, UR16 ;  /* 0x000000101c0f7c36 */ /* 0x040fe20008000000 */
[C---:B------:R-:W-:Y:S01]  /*eeb90*/  LEA.HI.X.SX32 R5, R28.reuse, R26, 0x1, P2 ;  /* 0x0000001a1c057211 */ /* 0x040fe200010f0eff */
[----:B------:R-:W-:Y:S01]  /*eeba0*/  VIADD R22, R28, UR17 ;  /* 0x000000111c167c36 */ /* 0x000fe20008000000 */
[----:B------:R-:W-:Y:S01]  /*eebb0*/  ULDC UR16, c[0x0][0x248] ;  /* 0x0000920000107ab9 */ /* 0x000fe20000000800 */
[----:B-1----:R-:W-:Y:S01]  /*eebc0*/  VIADD R0, R0, UR6 ;  /* 0x0000000600007c36 */ /* 0x002fe20008000000 */
[----:B------:R-:W-:Y:S01]  /*eebd0*/  ULDC UR6, c[0x0][0x248] ;  /* 0x0000920000067ab9 */ /* 0x000fe20000000800 */
[----:B------:R-:W-:Y:S01]  /*eebe0*/  VIADD R15, R15, UR15 ;  /* 0x0000000f0f0f7c36 */ /* 0x000fe20008000000 */
[----:B------:R-:W-:Y:S01]  /*eebf0*/  LEA R28, P1, R22, R3, 0x1 ;  /* 0x00000003161c7211 */ /* 0x000fe200078208ff */
[----:B------:R-:W-:Y:S01]  /*eec00*/  ULDC UR15, c[0x0][0x248] ;  /* 0x00009200000f7ab9 */ /* 0x000fe20000000800 */
[----:B------:R0:W-:Y:S01]  /*eec10*/  STL [R1+0x1a4], R0 ;  /* 0x0001a40001007387 */ /* 0x0001e20000100800 */
[----:B------:R-:W-:-:S03]  /*eec20*/  ULDC UR17, c[0x0][0x248] ;  /* 0x0000920000117ab9 */ /* 0x000fc60000000800 */
[----:B------:R-:W-:Y:S04]  /*eec30*/  STL.64 [R1+0x8], R6 ;  /* 0x0000080601007387 */ /* 0x000fe80000100a00 */
[----:B------:R1:W-:Y:S01]  /*eec40*/  STL.64 [R1], R4 ;  /* 0x0000000401007387 */ /* 0x0003e20000100a00 */
[----:B0-----:R-:W-:Y:S01]  /*eec50*/  VIADD R0, R0, UR13 ;  /* 0x0000000d00007c36 */ /* 0x001fe20008000000 */
[----:B------:R-:W-:Y:S01]  /*eec60*/  LEA.HI.X.SX32 R29, R22, R26, 0x1, P1 ;  /* 0x0000001a161d7211 */ /* 0x000fe200008f0eff */
[----:B------:R-:W-:Y:S01]  /*eec70*/  VIADD R23, R21, UR15 ;  /* 0x0000000f15177c36 */ /* 0x000fe20008000000 */
[----:B------:R-:W-:Y:S01]  /*eec80*/  ULDC UR13, c[0x0][0x248] ;  /* 0x00009200000d7ab9 */ /* 0x000fe20000000800 */
[----:B------:R-:W-:Y:S01]  /*eec90*/  ULDC UR15, c[0x0][0x248] ;  /* 0x00009200000f7ab9 */ /* 0x000fe20000000800 */
[----:B------:R0:W-:Y:S01]  /*eeca0*/  STL [R1+0x184], R0 ;  /* 0x0001840001007387 */ /* 0x0001e20000100800 */
[----:B-1----:R-:W-:-:S04]  /*eecb0*/  LEA R4, P2, R15, R3, 0x1 ;  /* 0x000000030f047211 */ /* 0x002fc800078408ff */
[----:B------:R-:W-:Y:S01]  /*eecc0*/  LEA.HI.X.SX32 R5, R15, R26, 0x1, P2 ;  /* 0x0000001a0f057211 */ /* 0x000fe200010f0eff */
[----:B0-----:R-:W-:Y:S01]  /*eecd0*/  VIADD R0, R0, UR14 ;  /* 0x0000000e00007c36 */ /* 0x001fe20008000000 */
[----:B------:R-:W-:Y:S01]  /*eece0*/  STL.64 [R1+0x3e98], R28 ;  /* 0x003e981c01007387 */ /* 0x000fe20000100a00 */
[----:B------:R-:W-:-:S03]  /*eecf0*/  ULDC UR14, c[0x0][0x248] ;  /* 0x00009200000e7ab9 */ /* 0x000fc60000000800 */
[----:B------:R-:W-:Y:S04]  /*eed00*/  STL.64 [R1+0x3ea0], R4 ;  /* 0x003ea00401007387 */ /* 0x000fe80000100a00 */
[----:B------:R0:W-:Y:S04]  /*eed10*/  STL [R1+0x1a0], R0 ;  /* 0x0001a00001007387 */ /* 0x0001e80000100800 */
[----:B------:R-:W3:Y:S01]  /*eed20*/  LDL.LU R22, [R1+0x64] ;  /* 0x0000640001167983 */ /* 0x000ee20000300800 */
[----:B0-----:R-:W-:Y:S01]  /*eed30*/  VIADD R0, R0, UR4 ;  /* 0x0000000400007c36 */ /* 0x001fe20008000000 */
[----:B------:R-:W-:-:S04]  /*eed40*/  ULDC UR4, c[0x0][0x248] ;  /* 0x0000920000047ab9 */ /* 0x000fc80000000800 */
[----:B------:R0:W-:Y:S02]  /*eed50*/  STL [R1+0x180], R0 ;  /* 0x0001800001007387 */ /* 0x0001e40000100800 */
[----:B0-----:R-:W-:Y:S01]  /*eed60*/  VIADD R0, R0, UR7 ;  /* 0x0000000700007c36 */ /* 0x001fe20008000000 */
[----:B------:R-:W-:Y:S01]  /*eed70*/  ULDC UR7, c[0x0][0x22c] ;  /* 0x00008b0000077ab9 */ /* 0x000fe20000000800 */
[----:B--2---:R-:W-:-:S04]  /*eed80*/  LEA R6, P1, R16, R3, 0x1 ;  /* 0x0000000310067211 */ /* 0x004fc800078208ff */
[----:B------:R-:W-:-:S05]  /*eed90*/  LEA.HI.X.SX32 R7, R16, R26, 0x1, P1 ;  /* 0x0000001a10077211 */ /* 0x000fca00008f0eff */
[----:B------:R-:W-:Y:S01]  /*eeda0*/  STL.64 [R1+0x3ea8], R6 ;  /* 0x003ea80601007387 */ /* 0x000fe20000100a00 */
[----:B----4-:R-:W-:-:S04]  /*eedb0*/  LEA R8, P2, R17, R3, 0x1 ;  /* 0x0000000311087211 */ /* 0x010fc800078408ff */
[----:B------:R-:W-:Y:S01]  /*eedc0*/  LEA.HI.X.SX32 R9, R17, R26, 0x1, P2 ;  /* 0x0000001a11097211 */ /* 0x000fe200010f0eff */
[----:B------:R0:W-:Y:S01]  /*eedd0*/  STL [R1+0x3e8c], R8 ;  /* 0x003e8c0801007387 */ /* 0x0001e20000100800 */
[----:B------:R-:W-:-:S03]  /*eede0*/  LEA R12, P2, R20, R3, 0x1 ;  /* 0x00000003140c7211 */ /* 0x000fc600078408ff */
[----:B------:R-:W-:Y:S01]  /*eedf0*/  STL [R1+0x3e88], R9 ;  /* 0x003e880901007387 */ /* 0x000fe20000100800 */
[----:B------:R-:W-:-:S03]  /*eee00*/  LEA.HI.X.SX32 R13, R20, R26, 0x1, P2 ;  /* 0x0000001a140d7211 */ /* 0x000fc600010f0eff */
[----:B------:R-:W2:Y:S04]  /*eee10*/  LDL.LU R25, [R1+0x60] ;  /* 0x0000600001197983 */ /* 0x000ea80000300800 */
[----:B------:R1:W-:Y:S04]  /*eee20*/  STL [R1+0x19c], R0 ;  /* 0x00019c0001007387 */ /* 0x0003e80000100800 */
[----:B0-----:R-:W4:Y:S01]  /*eee30*/  LDL.LU R8, [R1+0x68] ;  /* 0x0000680001087983 */ /* 0x001f220000300800 */
[----:B-1----:R-:W-:Y:S01]  /*eee40*/  VIADD R0, R0, UR5 ;  /* 0x0000000500007c36 */ /* 0x002fe20008000000 */
[----:B------:R-:W-:Y:S01]  /*eee50*/  LEA R10, P1, R19, R3, 0x1 ;  /* 0x00000003130a7211 */ /* 0x000fe200078208ff */
[----:B------:R-:W-:-:S03]  /*eee60*/  ULDC UR5, c[0x0][0x248] ;  /* 0x0000920000057ab9 */ /* 0x000fc60000000800 */
[----:B------:R-:W-:-:S05]  /*eee70*/  LEA.HI.X.SX32 R11, R19, R26, 0x1, P1 ;  /* 0x0000001a130b7211 */ /* 0x000fca00008f0eff */
[----:B------:R-:W-:Y:S04]  /*eee80*/  STL.64 [R1+0x3eb0], R10 ;  /* 0x003eb00a01007387 */ /* 0x000fe80000100a00 */
[----:B------:R-:W-:Y:S04]  /*eee90*/  STL [R1+0x194], R0 ;  /* 0x0001940001007387 */ /* 0x000fe80000100800 */
[----:B------:R0:W-:Y:S04]  /*eeea0*/  STL [R1+0x3e84], R13 ;  /* 0x003e840d01007387 */ /* 0x0001e80000100800 */
[----:B0-----:R-:W4:Y:S01]  /*eeeb0*/  LDL R13, [R1+0x9f0] ;  /* 0x0009f000010d7983 */ /* 0x001f220000100800 */
[----:B------:R-:W-:Y:S01]  /*eeec0*/  VIADD R2, R0, UR10 ;  /* 0x0000000a00027c36 */ /* 0x000fe20008000000 */
[CC--:B------:R-:W-:Y:S01]  /*eeed0*/  LEA R16, P2, R21.reuse, R3.reuse, 0x1 ;  /* 0x0000000315107211 */ /* 0x0c0fe200078408ff */
[----:B------:R-:W-:Y:S01]  /*eeee0*/  VIADD R19, R20, UR16 ;  /* 0x0000001014137c36 */ /* 0x000fe20008000000 */
[----:B------:R-:W4:Y:S01]  /*eeef0*/  LDL.LU.64 R4, [R1+0x38] ;  /* 0x0000380001047983 */ /* 0x000f220000300a00 */
[----:B------:R-:W-:Y:S01]  /*eef00*/  ULDC UR10, c[0x0][0x248] ;  /* 0x00009200000a7ab9 */ /* 0x000fe20000000800 */
[----:B------:R-:W-:Y:S01]  /*eef10*/  LEA.HI.X.SX32 R17, R21, R26, 0x1, P2 ;  /* 0x0000001a15117211 */ /* 0x000fe200010f0eff */
[----:B------:R-:W-:Y:S01]  /*eef20*/  ULDC UR16, c[0x0][0x248] ;  /* 0x0000920000107ab9 */ /* 0x000fe20000000800 */
[----:B------:R-:W4:Y:S04]  /*eef30*/  LDL.LU R6, [R1+0x3b0] ;  /* 0x0003b00001067983 */ /* 0x000f280000300800 */
[----:B------:R0:W-:Y:S02]  /*eef40*/  STL [R1+0x198], R2 ;  /* 0x0001980201007387 */ /* 0x0001e40000100800 */
[----:B0-----:R-:W-:Y:S01]  /*eef50*/  VIADD R2, R2, UR6 ;  /* 0x0000000602027c36 */ /* 0x001fe20008000000 */
[----:B------:R-:W-:Y:S01]  /*eef60*/  LEA R14, P1, R19, R3, 0x1 ;  /* 0x00000003130e7211 */ /* 0x000fe200078208ff */
[----:B------:R-:W-:-:S03]  /*eef70*/  ULDC UR6, c[0x0][0x248] ;  /* 0x0000920000067ab9 */ /* 0x000fc60000000800 */
[----:B------:R0:W-:Y:S02]  /*eef80*/  STL [R1+0x190], R2 ;  /* 0x0001900201007387 */ /* 0x0001e40000100800 */
[----:B0-----:R-:W-:Y:S01]  /*eef90*/  VIADD R2, R2, UR4 ;  /* 0x0000000402027c36 */ /* 0x001fe20008000000 */
[----:B------:R-:W-:Y:S01]  /*eefa0*/  LEA.HI.X.SX32 R15, R19, R26, 0x1, P1 ;  /* 0x0000001a130f7211 */ /* 0x000fe200008f0eff */
[----:B------:R-:W-:-:S03]  /*eefb0*/  ULDC UR4, c[0x0][0x248] ;  /* 0x0000920000047ab9 */ /* 0x000fc60000000800 */
[----:B------:R-:W-:Y:S04]  /*eefc0*/  STL [R1+0x18c], R2 ;  /* 0x00018c0201007387 */ /* 0x000fe80000100800 */
[----:B------:R-:W4:Y:S01]  /*eefd0*/  LDL.LU.64 R28, [R1+0x30] ;  /* 0x00003000011c7983 */ /* 0x000f220000300a00 */
[----:B------:R-:W-:-:S04]  /*eefe0*/  LEA R18, P2, R23, R3, 0x1 ;  /* 0x0000000317127211 */ /* 0x000fc800078408ff */
[----:B------:R-:W-:Y:S02]  /*eeff0*/  LEA.HI.X.SX32 R19, R23, R26, 0x1, P2 ;  /* 0x0000001a17137211 */ /* 0x000fe400010f0eff */
[----:B---3--:R-:W-:-:S04]  /*ef000*/  LEA R20, P2, R22, R3, 0x1 ;  /* 0x0000000316147211 */ /* 0x008fc800078408ff */
[----:B------:R-:W-:Y:S02]  /*ef010*/  LEA.HI.X.SX32 R21, R22, R26, 0x1, P2 ;  /* 0x0000001a16157211 */ /* 0x000fe400010f0eff */
[----:B--2---:R-:W-:-:S04]  /*ef020*/  LEA R22, P2, R25, R3, 0x1 ;  /* 0x0000000319167211 */ /* 0x004fc800078408ff */
[----:B------:R-:W-:Y:S02]  /*ef030*/  LEA.HI.X.SX32 R23, R25, R26, 0x1, P2 ;  /* 0x0000001a19177211 */ /* 0x000fe400010f0eff */
[----:B----4-:R-:W-:-:S04]  /*ef040*/  LEA R24, P2, R8, R3, 0x1 ;  /* 0x0000000308187211 */ /* 0x010fc800078408ff */
[----:B------:R-:W-:Y:S02]  /*ef050*/  LEA.HI.X.SX32 R25, R8, R26, 0x1, P2 ;  /* 0x0000001a08197211 */ /* 0x000fe400010f0eff */
[----:B------:R-:W-:-:S04]  /*ef060*/  IADD3 R0, R13, 0x84, RZ ;  /* 0x000000840d007810 */ /* 0x000fc80007ffe0ff */
[----:B------:R-:W-:Y:S01]  /*ef070*/  ISETP.LT.AND P1, PT, R0, UR7, !P0 ;  /* 0x0000000700007c0c */ /* 0x000fe2000c721270 */
[----:B------:R-:W-:Y:S01]  /*ef080*/  VIADD R0, R2, UR4 ;  /* 0x0000000402007c36 */ /* 0x000fe20008000000 */
[----:B------:R-:W-:Y:S01]  /*ef090*/  ULDC UR4, c[0x0][0x248] ;  /* 0x0000920000047ab9 */ /* 0x000fe20000000800 */
[----:B------:R-:W-:-:S03]  /*ef0a0*/  ULDC UR7, c[0x0][0x248] ;  /* 0x0000920000077ab9 */ /* 0x000fc60000000800 */
[----:B------:R0:W-:Y:S02]  /*ef0b0*/  STL [R1+0x188], R0 ;  /* 0x0001880001007387 */ /* 0x0001e40000100800 */
[----:B0-----:R-:W-:Y:S01]  /*ef0c0*/  VIADD R0, R0, UR4 ;  /* 0x0000000400007c36 */ /* 0x001fe20008000000 */
[----:B------:R-:W-:-:S04]  /*ef0d0*/  ULDC UR4, c[0x0][0x248] ;  /* 0x0000920000047ab9 */ /* 0x000fc80000000800 */
[----:B------:R0:W-:Y:S01]  /*ef0e0*/  STL [R1+0x17c], R0 ;  /* 0x00017c0001007387 */ /* 0x0001e20000100800 */
[----:B------:R-:W-:Y:S01]  /*ef0f0*/  VIADD R2, R0, UR5 ;  /* 0x0000000500027c36 */ /* 0x000fe20008000000 */
[----:B------:R-:W-:Y:S01]  /*ef100*/  PRMT R27, R6, 0x7632, R27 ;  /* 0x00007632061b7816 */ /* 0x000fe2000000001b */
[----:B------:R-:W-:Y:S01]  /*ef110*/  ULDC UR5, c[0x0][0x22c] ;  /* 0x00008b0000057ab9 */ /* 0x000fe20000000800 */
[----:B------:R-:W2:Y:S04]  /*ef120*/  LDL.LU.64 R10, [R1+0x28] ;  /* 0x00002800010a7983 */ /* 0x000ea80000300a00 */
[----:B------:R-:W2:Y:S04]  /*ef130*/  LDL.LU R7, [R1+0x3b4] ;  /* 0x0003b40001077983 */ /* 0x000ea80000300800 */
[----:B------:R1:W-:Y:S01]  /*ef140*/  STL [R1+0x178], R2 ;  /* 0x0001780201007387 */ /* 0x0003e20000100800 */
[----:B0-----:R-:W-:-:S02]  /*ef150*/  VIADD R0, R13, 0x85 ;  /* 0x000000850d007836 */ /* 0x001fc40000000000 */
[----:B-1----:R-:W-:Y:S01]  /*ef160*/  VIADD R2, R2, UR4 ;  /* 0x0000000402027c36 */ /* 0x002fe20008000000 */
[----:B------:R-:W-:-:S04]  /*ef170*/  ULDC UR4, c[0x0][0x22c] ;  /* 0x00008b0000047ab9 */ /* 0x000fc80000000800 */
[----:B------:R0:W-:Y:S01]  /*ef180*/  STL [R1+0x174], R2 ;  /* 0x0001740201007387 */ /* 0x0001e20000100800 */
[----:B------:R-:W-:Y:S01]  /*ef190*/  ISETP.LT.AND P2, PT, R0, UR4, !P0 ;  /* 0x0000000400007c0c */ /* 0x000fe2000c741270 */
[----:B------:R-:W-:Y:S02]  /*ef1a0*/  ULDC UR4, c[0x0][0x248] ;  /* 0x0000920000047ab9 */ /* 0x000fe40000000800 */
[----:B------:R1:W-:Y:S01]  /*ef1b0*/  @P3 STG.E.U16 desc[UR8][R4.64], R6 ;  /* 0x0000000604003986 */ /* 0x0003e2000c101508 */
[----:B0-----:R-:W-:-:S03]  /*ef1c0*/  VIADD R2, R2, UR6 ;  /* 0x0000000602027c36 */ /* 0x001fc60008000000 */
[----:B------:R-:W-:Y:S01]  /*ef1d0*/  @P4 STG.E.U16 desc[UR8][R28.64], R27 ;  /* 0x0000001b1c004986 */ /* 0x000fe2000c101508 */
[----:B------:R-:W-:Y:S01]  /*ef1e0*/  VIADD R0, R13, 0x86 ;  /* 0x000000860d007836 */ /* 0x000fe20000000000 */
[----:B------:R-:W-:Y:S02]  /*ef1f0*/  ULDC UR6, c[0x0][0x248] ;  /* 0x0000920000067ab9 */ /* 0x000fe40000000800 */
[----:B------:R0:W-:Y:S04]  /*ef200*/  STL [R1+0x170], R2 ;  /* 0x0001700201007387 */ /* 0x0001e80000100800 */
[----:B-1----:R-:W3:Y:S01]  /*ef210*/  LDL.LU.64 R4, [R1+0x20] ;  /* 0x0000200001047983 */ /* 0x002ee20000300a00 */
        /* <DEDUP_REMOVED lines=9> */
[----:B------:R-:W4:Y:S04]  /*ef2b0*/  LDL.LU.64 R28, [R1+0x18] ;  /* 0x00001800011c7983 */ /* 0x000f280000300a00 */
[----:B------:R-:W4:Y:S01]  /*ef2c0*/  LDL.LU R8, [R1+0x3b8] ;  /* 0x0003b80001087983 */ /* 0x000f220000300800 */
[----:B0-----:R-:W-:Y:S01]  /*ef2d0*/  VIADD R2, R2, UR4 ;  /* 0x0000000402027c36 */ /* 0x001fe20008000000 */
[----:B------:R-:W-:-:S04]  /*ef2e0*/  ULDC UR4, c[0x0][0x248] ;  /* 0x0000920000047ab9 */ /* 0x000fc80000000800 */
[----:B------:R0:W-:Y:S02]  /*ef2f0*/  STL [R1+0x150], R2 ;  /* 0x0001500201007387 */ /* 0x0001e40000100800 */
[----:B0-----:R-:W-:Y:S01]  /*ef300*/  VIADD R2, R2, UR4 ;  /* 0x0000000402027c36 */ /* 0x001fe20008000000 */
[----:B------:R-:W-:-:S04]  /*ef310*/  ULDC UR4, c[0x0][0x248] ;  /* 0x0000920000047ab9 */ /* 0x000fc80000000800 */
[----:B------:R0:W-:Y:S02]  /*ef320*/  STL [R1+0x14c], R2 ;  /* 0x00014c0201007387 */ /* 0x0001e40000100800 */
[----:B0-----:R-:W-:Y:S01]  /*ef330*/  VIADD R2, R2, UR4 ;  /* 0x0000000402027c36 */ /* 0x001fe20008000000 */
[----:B------:R-:W-:Y:S01]  /*ef340*/  ULDC UR4, c[0x0][0x248] ;  /* 0x0000920000047ab9 */ /* 0x000fe20000000800 */
[----:B--2---:R0:W-:Y:S01]  /*ef350*/  @P5 STG.E.U16 desc[UR8][R10.64], R7 ;  /* 0x000000070a005986 */ /* 0x0041e2000c101508 */
[----:B------:R-:W-:-:S03]  /*ef360*/  PRMT R27, R7, 0x7632, R27 ;  /* 0x00007632071b7816 */ /* 0x000fc6000000001b */
[----:B0-----:R-:W2:Y:S04]  /*ef370*/  LDL.LU.64 R10, [R1+0x3eb0] ;  /* 0x003eb000010a7983 */ /* 0x001ea80000300a00 */
[----:B------:R0:W-:Y:S04]  /*ef380*/  STL [R1+0x148], R2 ;  /* 0x0001480201007387 */ /* 0x0001e80000100800 */
[----:B------:R-:W2:Y:S01]  /*ef390*/  LDL.LU.64 R6, [R1+0x10] ;  /* 0x0000100001067983 */ /* 0x000ea20000300a00 */
[----:B0-----:R-:W-:Y:S01]  /*ef3a0*/  VIADD R2, R2, UR4 ;  /* 0x0000000402027c36 */ /* 0x001fe20008000000 */
[----:B------:R-:W-:-:S04]  /*ef3b0*/  ULDC UR4, c[0x0][0x248] ;  /* 0x0000920000047ab9 */ /* 0x000fc80000000800 */
[----:B------:R0:W-:Y:S02]  /*ef3c0*/  STL [R1+0x144], R2 ;  /* 0x0001440201007387 */ /* 0x0001e40000100800 */
[----:B0-----:R-:W-:Y:S02]  /*ef3d0*/  VIADD R2, R2, UR4 ;  /* 0x0000000402027c36 */ /* 0x001fe40008000000 */
[----:B---3--:R0:W-:Y:S01]  /*ef3e0*/  @P6 STG.E.U16 desc[UR8][R4.64], R27 ;  /* 0x0000001b04006986 */ /* 0x0081e2000c101508 */
[----:B------:R-:W-:-:S03]  /*ef3f0*/  ULDC UR4, c[0x0][0x248] ;  /* 0x0000920000047ab9 */ /* 0x000fc60000000800 */
[----:B------:R1:W-:Y:S04]  /*ef400*/  STL [R1+0x140], R2 ;  /* 0x0001400201007387 */ /* 0x0003e80000100800 */
[----:B0-----:R-:W3:Y:S04]  /*ef410*/  LDL.LU.64 R4, [R1+0x8] ;  /* 0x0000080001047983 */ /* 0x001ee80000300a00 */
[----:B------:R-:W3:Y:S01]  /*ef420*/  LDL.LU R9, [R1+0x3bc] ;  /* 0x0003bc0001097983 */ /* 0x000ee20000300800 */
[----:B-1----:R-:W-:Y:S01]  /*ef430*/  VIADD R2, R2, UR4 ;  /* 0x0000000402027c36 */ /* 0x002fe20008000000 */
[----:B------:R-:W-:-:S04]  /*ef440*/  ULDC UR4, c[0x0][0x248] ;  /* 0x0000920000047ab9 */ /* 0x000fc80000000800 */
[----:B------:R0:W-:Y:S02]  /*ef450*/  STL [R1+0x13c], R2 ;  /* 0x00013c0201007387 */ /* 0x0001e40000100800 */
[----:B0-----:R-:W-:Y:S01]  /*ef460*/  VIADD R2, R2, UR4 ;  /* 0x0000000402027c36 */ /* 0x001fe20008000000 */
[----:B------:R-:W-:-:S04]  /*ef470*/  ULDC UR4, c[0x0][0x248] ;  /* 0x0000920000047ab9 */ /* 0x000fc80000000800 */
[----:B------:R-:W-:Y:S04]  /*ef480*/  STL [R1+0x130], R2 ;  /* 0x0001300201007387 */ /* 0x000fe80000100800 */
[----:B----4-:R0:W-:Y:S04]  /*ef490*/  @P1 STG.E.U16 desc[UR8][R28.64], R8 ;  /* 0x000000081c001986 */ /* 0x0101e8000c101508 */
[----:B0-----:R-:W4:Y:S01]  /*ef4a0*/  LDL.LU.64 R28, [R1] ;  /* 0x00000000011c7983 */ /* 0x001f220000300a00 */
[----:B------:R-:W-:Y:S01]  /*ef4b0*/  VIADD R2, R2, UR4 ;  /* 0x0000000402027c36 */ /* 0x000fe20008000000 */
[----:B------:R-:W-:Y:S01]  /*ef4c0*/  ULDC UR4, c[0x0][0x248] ;  /* 0x0000920000047ab9 */ /* 0x000fe20000000800 */
[----:B------:R-:W-:-:S03]  /*ef4d0*/  ISETP.LT.AND P3, PT, R0, UR5, !P0 ;  /* 0x0000000500007c0c */ /* 0x000fc6000c761270 */
[----:B------:R0:W-:Y:S01]  /*ef4e0*/  STL [R1+0x12c], R2 ;  /* 0x00012c0201007387 */ /* 0x0001e20000100800 */
[C---:B------:R-:W-:Y:S01]  /*ef4f0*/  VIADD R0, R13.reuse, 0x87 ;  /* 0x000000870d007836 */ /* 0x040fe20000000000 */
[----:B------:R-:W-:Y:S01]  /*ef500*/  ULDC UR5, c[0x0][0x22c] ;  /* 0x00008b0000057ab9 */ /* 0x000fe20000000800 */
[----:B0-----:R-:W-:Y:S01]  /*ef510*/  VIADD R2, R2, UR4 ;  /* 0x0000000402027c36 */ /* 0x001fe20008000000 */
[----:B------:R-:W-:Y:S02]  /*ef520*/  ULDC UR4, c[0x0][0x248] ;  /* 0x0000920000047ab9 */ /* 0x000fe40000000800 */
[----:B------:R-:W-:Y:S02]  /*ef530*/  ISETP.LT.AND P4, PT, R0, UR5, !P0 ;  /* 0x0000000500007c0c */ /* 0x000fe4000c781270 */
[----:B------:R0:W-:Y:S01]  /*ef540*/  STL [R1+0x120], R2 ;  /* 0x0001200201007387 */ /* 0x0001e20000100800 */
[----:B------:R-:W-:Y:S01]  /*ef550*/  VIADD R0, R13, 0x88 ;  /* 0x000000880d007836 */ /* 0x000fe20000000000 */
[----:B------:R-:W-:Y:S01]  /*ef560*/  PRMT R27, R8, 0x7632, R27 ;  /* 0x00007632081b7816 */ /* 0x000fe2000000001b */
[----:B------:R-:W-:Y:S01]  /*ef570*/  ULDC UR5, c[0x0][0x22c] ;  /* 0x00008b0000057ab9 */ /* 0x000fe20000000800 */
[----:B0-----:R-:W-:Y:S01]  /*ef580*/  VIADD R2, R2, UR4 ;  /* 0x0000000402027c36 */ /* 0x001fe20008000000 */
[----:B------:R-:W-:-:S03]  /*ef590*/  ULDC UR4, c[0x0][0x248] ;  /* 0x0000920000047ab9 */ /* 0x000fc60000000800 */
[----:B------:R-:W-:Y:S01]  /*ef5a0*/  VIADD R8, R2, UR4 ;  /* 0x0000000402087c36 */ /* 0x000fe20008000000 */
[----:B------:R-:W-:Y:S01]  /*ef5b0*/  ISETP.LT.AND P5, PT, R0, UR5, !P0 ;  /* 0x0000000500007c0c */ /* 0x000fe2000c7a1270 */
[----:B------:R-:W-:Y:S01]  /*ef5c0*/  VIADD R0, R13, 0x89 ;  /* 0x000000890d007836 */ /* 0x000fe20000000000 */
[----:B------:R-:W-:Y:S01]  /*ef5d0*/  ULDC UR4, c[0x0][0x248] ;  /* 0x0000920000047ab9 */ /* 0x000fe20000000800 */
[----:B------:R-:W-:-:S03]  /*ef5e0*/  ULDC UR5, c[0x0][0x22c] ;  /* 0x00008b0000057ab9 */ /* 0x000fc60000000800 */
[----:B------:R-:W-:Y:S01]  /*ef5f0*/  ISETP.LT.AND P6, PT, R0, UR5, !P0 ;  /* 0x0000000500007c0c */ /* 0x000fe2000c7c1270 */
[----:B------:R-:W-:Y:S01]  /*ef600*/  VIADD R0, R13, 0x8a ;  /* 0x0000008a0d007836 */ /* 0x000fe20000000000 */
[----:B------:R-:W-:-:S04]  /*ef610*/  ULDC UR5, c[0x0][0x22c] ;  /* 0x00008b0000057ab9 */ /* 0x000fc80000000800 */
[----:B------:R-:W-:Y:S01]  /*ef620*/  ISETP.LT.AND P1, PT, R0, UR5, !P0 ;  /* 0x0000000500007c0c */ /* 0x000fe2000c721270 */
[----:B------:R-:W-:Y:S01]  /*ef630*/  VIADD R0, R13, 0x8b ;  /* 0x0000008b0d007836 */ /* 0x000fe20000000000 */
[----:B------:R-:W-:Y:S01]  /*ef640*/  ULDC UR5, c[0x0][0x22c] ;  /* 0x00008b0000057ab9 */ /* 0x000fe20000000800 */
[----:B--2---:R0:W-:Y:S04]  /*ef650*/  @P2 STG.E.U16 desc[UR8][R6.64], R27 ;  /* 0x0000001b06002986 */ /* 0x0041e8000c101508 */
[----:B0-----:R-:W2:Y:S04]  /*ef660*/  LDL.LU.64 R6, [R1+0x3ea8] ;  /* 0x003ea80001067983 */ /* 0x001ea80000300a00 */
[----:B------:R0:W-:Y:S02]  /*ef670*/  STL [R1+0x118], R8 ;  /* 0x0001180801007387 */ /* 0x0001e40000100800 */
[----:B0-----:R-:W-:Y:S01]  /*ef680*/  VIADD R8, R8, UR4 ;  /* 0x0000000408087c36 */ /* 0x001fe20008000000 */
[----:B------:R-:W-:-:S04]  /*ef690*/  ULDC UR4, c[0x0][0x248] ;  /* 0x0000920000047ab9 */ /* 0x000fc80000000800 */
[----:B------:R0:W-:Y:S01]  /*ef6a0*/  STL [R1+0x114], R8 ;  /* 0x0001140801007387 */ /* 0x0001e20000100800 */
[----:B------:R-:W-:Y:S01]  /*ef6b0*/  ISETP.LT.AND P2, PT, R0, UR5, !P0 ;  /* 0x0000000500007c0c */ /* 0x000fe2000c741270 */
[----:B------:R-:W-:Y:S01]  /*ef6c0*/  ULDC UR5, c[0x0][0x248] ;  /* 0x0000920000057ab9 */ /* 0x000fe20000000800 */
[----:B0-----:R-:W-:Y:S01]  /*ef6d0*/  VIADD R8, R8, UR4 ;  /* 0x0000000408087c36 */ /* 0x001fe20008000000 */
[----:B------:R-:W-:-:S04]  /*ef6e0*/  ULDC UR4, c[0x0][0x248] ;  /* 0x0000920000047ab9 */ /* 0x000fc80000000800 */
[----:B------:R0:W-:Y:S04]  /*ef6f0*/  STL [R1+0x110], R8 ;  /* 0x0001100801007387 */ /* 0x0001e80000100800 */
[----:B---3--:R1:W-:Y:S01]  /*ef700*/  @P3 STG.E.U16 desc[UR8][R4.64], R9 ;  /* 0x0000000904003986 */ /* 0x0083e2000c101508 */
[----:B0-----:R-:W-:Y:S01]  /*ef710*/  VIADD R8, R8, UR4 ;  /* 0x0000000408087c36 */ /* 0x001fe20008000000 */
[----:B------:R-:W-:Y:S02]  /*ef720*/  ULDC UR4, c[0x0][0x248] ;  /* 0x0000920000047ab9 */ /* 0x000fe40000000800 */
[----:B-1----:R-:W3:Y:S04]  /*ef730*/  LDL.LU.64 R4, [R1+0x3ea0] ;  /* 0x003ea00001047983 */ /* 0x002ee80000300a00 */
[----:B------:R0:W-:Y:S01]  /*ef740*/  STL [R1+0x10c], R8 ;  /* 0x00010c0801007387 */ /* 0x0001e20000100800 */
[----:B------:R-:W-:Y:S01]  /*ef750*/  PRMT R27, R9, 0x7632, R27 ;  /* 0x00007632091b7816 */ /* 0x000fe2000000001b */
[----:B0-----:R-:W-:Y:S01]  /*ef760*/  VIADD R8, R8, UR5 ;  /* 0x0000000508087c36 */ /* 0x001fe20008000000 */
[----:B------:R-:W-:-:S04]  /*ef770*/  ULDC UR5, c[0x0][0x22c] ;  /* 0x00008b0000057ab9 */ /* 0x000fc80000000800 */
[----:B------:R0:W-:Y:S01]  /*ef780*/  STL [R1+0x100], R8 ;  /* 0x0001000801007387 */ /* 0x0001e20000100800 */
[C---:B------:R-:W-:Y:S02]  /*ef790*/  VIADD R0, R13.reuse, 0x8c ;  /* 0x0000008c0d007836 */ /* 0x040fe40000000000 */
[----:B0-----:R-:W-:Y:S01]  /*ef7a0*/  VIADD R8, R8, UR4 ;  /* 0x0000000408087c36 */ /* 0x001fe20008000000 */
[----:B------:R-:W-:Y:S01]  /*ef7b0*/  ULDC UR4, c[0x0][0x248] ;  /* 0x0000920000047ab9 */ /* 0x000fe20000000800 */
[----:B----4-:R0:W-:Y:S04]  /*ef7c0*/  @P4 STG.E.U16 desc[UR8][R28.64], R27 ;  /* 0x0000001b1c004986 */ /* 0x0101e8000c101508 */
[----:B------:R1:W-:Y:S01]  /*ef7d0*/  STL [R1+0xfc], R8 ;  /* 0x0000fc0801007387 */ /* 0x0003e20000100800 */
[----:B------:R-:W-:Y:S01]  /*ef7e0*/  ISETP.LT.AND P3, PT, R0, UR5, !P0 ;  /* 0x0000000500007c0c */ /* 0x000fe2000c761270 */
[----:B------:R-:W-:Y:S01]  /*ef7f0*/  VIADD R0, R13, 0x8d ;  /* 0x0000008d0d007836 */ /* 0x000fe20000000000 */
[----:B------:R-:W-:Y:S01]  /*ef800*/  ULDC UR5, c[0x0][0x22c] ;  /* 0x00008b0000057ab9 */ /* 0x000fe20000000800 */
[----:B0-----:R-:W4:Y:S01]  /*ef810*/  LDL.LU.64 R28, [R1+0x3e98] ;  /* 0x003e9800011c7983 */ /* 0x001f220000300a00 */
[----:B-1----:R-:W-:Y:S01]  /*ef820*/  VIADD R8, R8, UR4 ;  /* 0x0000000408087c36 */ /* 0x002fe20008000000 */
[----:B------:R-:W-:-:S02]  /*ef830*/  ULDC UR4, c[0x0][0x248] ;  /* 0x0000920000047ab9 */ /* 0x000fc40000000800 */
[----:B------:R-:W2:Y:S04]  /*ef840*/  LDL.LU R9, [R1+0x3c4] ;  /* 0x0003c40001097983 */ /* 0x000ea80000300800 */
[----:B------:R0:W-:Y:S01]  /*ef850*/  STL [R1+0xf8], R8 ;  /* 0x0000f80801007387 */ /* 0x0001e20000100800 */
[----:B------:R-:W-:Y:S01]  /*ef860*/  ISETP.LT.AND P4, PT, R0, UR5, !P0 ;  /* 0x0000000500007c0c */ /* 0x000fe2000c781270 */
[----:B------:R-:W-:Y:S01]  /*ef870*/  ULDC UR5, c[0x0][0x22c] ;  /* 0x00008b0000057ab9 */ /* 0x000fe20000000800 */
[----:B0-----:R-:W-:Y:S01]  /*ef880*/  VIADD R8, R8, UR4 ;  /* 0x0000000408087c36 */ /* 0x001fe20008000000 */
[----:B------:R-:W-:-:S04]  /*ef890*/  ULDC UR4, c[0x0][0x248] ;  /* 0x0000920000047ab9 */ /* 0x000fc80000000800 */
[----:B------:R0:W-:Y:S04]  /*ef8a0*/  STL [R1+0xec], R8 ;  /* 0x0000ec0801007387 */ /* 0x0001e80000100800 */
[----:B------:R-:W4:Y:S01]  /*ef8b0*/  LDL.LU R0, [R1+0x3c0] ;  /* 0x0003c00001007983 */ /* 0x000f220000300800 */
[----:B0-----:R-:W-:Y:S01]  /*ef8c0*/  VIADD R8, R8, UR4 ;  /* 0x0000000408087c36 */ /* 0x001fe20008000000 */
[----:B------:R-:W-:Y:S02]  /*ef8d0*/  ULDC UR4, c[0x0][0x248] ;  /* 0x0000920000047ab9 */ /* 0x000fe40000000800 */
[----:B----4-:R0:W-:Y:S01]  /*ef8e0*/  @P5 STG.E.U16 desc[UR8][R28.64], R0 ;  /* 0x000000001c005986 */ /* 0x0101e2000c101508 */
[----:B------:R-:W-:Y:S01]  /*ef8f0*/  PRMT R27, R0, 0x7632, R27 ;  /* 0x00007632001b7816 */ /* 0x000fe2000000001b */
[----:B0-----:R-:W-:-:S02]  /*ef900*/  IMAD.MOV.U32 R28, RZ, RZ, R2 ;  /* 0x000000ffff1c7224 */ /* 0x001fc400078e0002 */
[----:B------:R-:W4:Y:S04]  /*ef910*/  LDL.LU R2, [R1+0x3e90] ;  /* 0x003e900001027983 */ /* 0x000f280000300800 */
[----:B------:R0:W-:Y:S04]  /*ef920*/  STL [R1+0xe8], R8 ;  /* 0x0000e80801007387 */ /* 0x0001e80000100800 */
[----:B------:R-:W4:Y:S01]  /*ef930*/  LDL.LU R29, [R1+0x1fc] ;  /* 0x0001fc00011d7983 */ /* 0x000f220000300800 */
[----:B0-----:R-:W-:Y:S01]  /*ef940*/  VIADD R8, R8, UR4 ;  /* 0x0000000408087c36 */ /* 0x001fe20008000000 */
[----:B------:R-:W-:-:S04]  /*ef950*/  ULDC UR4, c[0x0][0x248] ;  /* 0x0000920000047ab9 */ /* 0x000fc80000000800 */
[----:B------:R0:W-:Y:S01]  /*ef960*/  STL [R1+0xdc], R8 ;  /* 0x0000dc0801007387 */ /* 0x0001e20000100800 */
[----:B------:R-:W-:Y:S02]  /*ef970*/  VIADD R0, R13, 0x8e ;  /* 0x0000008e0d007836 */ /* 0x000fe40000000000 */
[----:B0-----:R-:W-:Y:S01]  /*ef980*/  VIADD R8, R8, UR4 ;  /* 0x0000000408087c36 */ /* 0x001fe20008000000 */
[----:B------:R-:W-:Y:S02]  /*ef990*/  ULDC UR4, c[0x0][0x248] ;  /* 0x0000920000047ab9 */ /* 0x000fe40000000800 */
[----:B------:R-:W-:Y:S02]  /*ef9a0*/  ISETP.LT.AND P5, PT, R0, UR5, !P0 ;  /* 0x0000000500007c0c */ /* 0x000fe4000c7a1270 */
[----:B------:R0:W-:Y:S01]  /*ef9b0*/  STL [R1+0xd8], R8 ;  /* 0x0000d80801007387 */ /* 0x0001e20000100800 */
[----:B------:R-:W-:Y:S01]  /*ef9c0*/  IMAD.MOV.U32 R0, RZ, RZ, R28 ;  /* 0x000000ffff007224 */ /* 0x000fe200078e001c */
[----:B------:R-:W-:-:S02]  /*ef9d0*/  ULDC UR5, c[0x0][0x22c] ;  /* 0x00008b0000057ab9 */ /* 0x000fc40000000800 */
[----:B------:R-:W4:Y:S01]  /*ef9e0*/  LDL.LU R28, [R1+0x3c8] ;  /* 0x0003c800011c7983 */ /* 0x000f220000300800 */
[----:B0-----:R-:W-:Y:S01]  /*ef9f0*/  VIADD R8, R8, UR4 ;  /* 0x0000000408087c36 */ /* 0x001fe20008000000 */
[----:B------:R-:W-:Y:S02]  /*efa00*/  ULDC UR4, c[0x0][0x248] ;  /* 0x0000920000047ab9 */ /* 0x000fe40000000800 */
[----:B---3--:R0:W-:Y:S04]  /*efa10*/  @P6 STG.E.U16 desc[UR8][R4.64], R27 ;  /* 0x0000001b04006986 */ /* 0x0081e8000c101508 */
[----:B------:R1:W-:Y:S01]  /*efa20*/  STL [R1+0xcc], R8 ;  /* 0x0000cc0801007387 */ /* 0x0003e20000100800 */
[----:B0-----:R-:W-:-:S03]  /*efa30*/  IMAD.MOV.U32 R5, RZ, RZ, R0 ;  /* 0x000000ffff057224 */ /* 0x001fc600078e0000 */
[----:B------:R-:W3:Y:S01]  /*efa40*/  LDL.LU R27, [R1+0xac] ;  /* 0x0000ac00011b7983 */ /* 0x000ee20000300800 */
[----:B-1----:R-:W-:Y:S01]  /*efa50*/  IADD3 R8, R8, UR4, RZ ;  /* 0x0000000408087c10 */ /* 0x002fe2000fffe0ff */
[----:B------:R-:W-:Y:S01]  /*efa60*/  VIADD R0, R13, 0x8f ;  /* 0x0000008f0d007836 */ /* 0x000fe20000000000 */
[----:B------:R-:W-:-:S03]  /*efa70*/  ULDC UR4, c[0x0][0x248] ;  /* 0x0000920000047ab9 */ /* 0x000fc60000000800 */
[----:B------:R0:W-:Y:S01]  /*efa80*/  STL [R1+0xb8], R8 ;  /* 0x0000b80801007387 */ /* 0x0001e20000100800 */
[----:B------:R-:W-:Y:S01]  /*efa90*/  ISETP.LT.AND P6, PT, R0, UR5, !P0 ;  /* 0x0000000500007c0c */ /* 0x000fe2000c7c1270 */
[----:B------:R-:W-:Y:S01]  /*efaa0*/  ULDC UR5, c[0x0][0x22c] ;  /* 0x00008b0000057ab9 */ /* 0x000fe20000000800 */
[----:B0-----:R-:W-:Y:S01]  /*efab0*/  VIADD R8, R8, UR4 ;  /* 0x0000000408087c36 */ /* 0x001fe20008000000 */
[----:B------:R-:W-:-:S03]  /*efac0*/  ULDC UR4, c[0x0][0x248] ;  /* 0x0000920000047ab9 */ /* 0x000fc60000000800 */
[----:B------:R-:W-:Y:S01]  /*efad0*/  VIADD R0, R8, UR4 ;  /* 0x0000000408007c36 */ /* 0x000fe20008000000 */
[----:B------:R0:W-:Y:S01]  /*efae0*/  STL [R1+0xb4], R8 ;  /* 0x0000b40801007387 */ /* 0x0001e20000100800 */
[----:B------:R-:W-:-:S03]  /*efaf0*/  ULDC UR4, c[0x0][0x248] ;  /* 0x0000920000047ab9 */ /* 0x000fc60000000800 */
[----:B--2---:R1:W-:Y:S04]  /*efb00*/  @P1 STG.E.U16 desc[UR8][R6.64], R9 ;  /* 0x0000000906001986 */ /* 0x0043e8000c101508 */
[----:B0-----:R-:W2:Y:S01]  /*efb10*/  LDL.LU R8, [R1+0x3e8c] ;  /* 0x003e8c0001087983 */ /* 0x001ea20000300800 */
[----:B------:R-:W-:-:S03]  /*efb20*/  PRMT R4, R9, 0x7632, R4 ;  /* 0x0000763209047816 */ /* 0x000fc60000000004 */
[----:B-1----:R-:W3:Y:S01]  /*efb30*/  LDL.LU R7, [R1+0x208] ;  /* 0x0002080001077983 */ /* 0x002ee20000300800 */
[----:B------:R-:W-:Y:S01]  /*efb40*/  VIADD R6, R0, UR4 ;  /* 0x0000000400067c36 */ /* 0x000fe20008000000 */
[----:B------:R-:W-:Y:S02]  /*efb50*/  ULDC UR4, c[0x0][0x248] ;  /* 0x0000920000047ab9 */ /* 0x000fe40000000800 */
[----:B------:R0:W-:Y:S04]  /*efb60*/  STL [R1+0xa8], R0 ;  /* 0x0000a80001007387 */ /* 0x0001e80000100800 */
[----:B------:R-:W2:Y:S01]  /*efb70*/  LDL.LU R9, [R1+0x3e88] ;  /* 0x003e880001097983 */ /* 0x000ea20000300800 */
[----:B0-----:R-:W-:-:S03]  /*efb80*/  VIADD R0, R13, 0x90 ;  /* 0x000000900d007836 */ /* 0x001fc60000000000 */
[----:B------:R0:W-:Y:S02]  /*efb90*/  STL [R1+0x9c], R6 ;  /* 0x00009c0601007387 */ /* 0x0001e40000100800 */
[----:B------:R-:W-:Y:S01]  /*efba0*/  ISETP.LT.AND P1, PT, R0, UR5, !P0 ;  /* 0x0000000500007c0c */ /* 0x000fe2000c721270 */
[----:B------:R-:W-:Y:S01]  /*efbb0*/  ULDC UR5, c[0x0][0x22c] ;  /* 0x00008b0000057ab9 */ /* 0x000fe20000000800 */
        /* <DEDUP_REMOVED lines=9> */
[----:B--2---:R3:W-:Y:S04]  /*efc50*/  @P2 STG.E.U16 desc[UR8][R8.64], R4 ;  /* 0x0000000408002986 */ /* 0x0047e8000c101508 */
[----:B----4-:R0:W-:Y:S01]  /*efc60*/  @P3 STG.E.U16 desc[UR8][R10.64], R28 ;  /* 0x0000001c0a003986 */ /* 0x0101e2000c101508 */
[----:B---3--:R-:W-:Y:S02]  /*efc70*/  IMAD.MOV.U32 R9, RZ, RZ, R0 ;  /* 0x000000ffff097224 */ /* 0x008fe400078e0000 */
[----:B------:R-:W-:-:S02]  /*efc80*/  VIADD R0, R13, 0x91 ;  /* 0x000000910d007836 */ /* 0x000fc40000000000 */
[----:B------:R-:W2:Y:S04]  /*efc90*/  LDL.LU R13, [R1+0x3e84] ;  /* 0x003e8400010d7983 */ /* 0x000ea80000300800 */
[----:B------:R1:W-:Y:S04]  /*efca0*/  STL [R1+0x90], R6 ;  /* 0x0000900601007387 */ /* 0x0003e80000100800 */
[----:B0-----:R-:W3:Y:S01]  /*efcb0*/  LDL.LU R11, [R1+0x3cc] ;  /* 0x0003cc00010b7983 */ /* 0x001ee20000300800 */
[----:B-1----:R-:W-:Y:S01]  /*efcc0*/  VIADD R6, R6, UR4 ;  /* 0x0000000406067c36 */ /* 0x002fe20008000000 */
[----:B------:R-:W-:-:S04]  /*efcd0*/  ULDC UR4, c[0x0][0x248] ;  /* 0x0000920000047ab9 */ /* 0x000fc80000000800 */
[----:B------:R0:W-:Y:S04]  /*efce0*/  STL [R1+0x8c], R6 ;  /* 0x00008c0601007387 */ /* 0x0001e80000100800 */
[----:B------:R-:W4:Y:S01]  /*efcf0*/  LDL R10, [R1+0x9f0] ;  /* 0x0009f000010a7983 */ /* 0x000f220000100800 */
[----:B0-----:R-:W-:Y:S01]  /*efd00*/  VIADD R6, R6, UR4 ;  /* 0x0000000406067c36 */ /* 0x001fe20008000000 */
[----:B------:R-:W-:-:S04]  /*efd10*/  ULDC UR4, c[0x0][0x248] ;  /* 0x0000920000047ab9 */ /* 0x000fc80000000800 */
[----:B------:R0:W-:Y:S01]  /*efd20*/  STL [R1+0x88], R6 ;  /* 0x0000880601007387 */ /* 0x0001e20000100800 */
[----:B------:R-:W-:Y:S01]  /*efd30*/  IMAD.MOV.U32 R8, RZ, RZ, R9 ;  /* 0x000000ffff087224 */ /* 0x000fe200078e0009 */
[----:B------:R-:W-:Y:S01]  /*efd40*/  PRMT R4, R28, 0x7632, R4 ;  /* 0x000076321c047816 */ /* 0x000fe20000000004 */
[----:B0-----:R-:W-:Y:S01]  /*efd50*/  VIADD R6, R6, UR4 ;  /* 0x0000000406067c36 */ /* 0x001fe20008000000 */
[----:B------:R-:W-:-:S03]  /*efd60*/  ULDC UR4, c[0x0][0x248] ;  /* 0x0000920000047ab9 */ /* 0x000fc60000000800 */
[----:B------:R-:W-:Y:S01]  /*efd70*/  VIADD R9, R6, UR4 ;  /* 0x0000000406097c36 */ /* 0x000fe20008000000 */
[----:B------:R-:W-:Y:S01]  /*efd80*/  ULDC UR4, c[0x0][0x248] ;  /* 0x0000920000047ab9 */ /* 0x000fe20000000800 */
[----:B------:R-:W-:Y:S01]  /*efd90*/  ISETP.LT.AND P2, PT, R0, UR5, !P0 ;  /* 0x0000000500007c0c */ /* 0x000fe2000c741270 */
[----:B------:R-:W-:Y:S01]  /*efda0*/  ULDC UR5, c[0x0][0x22c] ;  /* 0x00008b0000057ab9 */ /* 0x000fe20000000800 */
[----:B------:R-:W-:Y:S01]  /*efdb0*/  VIADD R28, R9, UR4 ;  /* 0x00000004091c7c36 */ /* 0x000fe20008000000 */
[----:B------:R-:W-:Y:S01]  /*efdc0*/  ULDC UR4, c[0x0][0x248] ;  /* 0x0000920000047ab9 */ /* 0x000fe20000000800 */
[----:B------:R0:W-:Y:S02]  /*efdd0*/  STL [R1+0x80], R9 ;  /* 0x0000800901007387 */ /* 0x0001e40000100800 */
[----:B0-----:R-:W-:Y:S01]  /*efde0*/  VIADD R9, R28, UR4 ;  /* 0x000000041c097c36 */ /* 0x001fe20008000000 */
[----:B------:R-:W-:Y:S01]  /*efdf0*/  ULDC UR4, c[0x0][0x248] ;  /* 0x0000920000047ab9 */ /* 0x000fe20000000800 */
[----:B--2---:R0:W-:Y:S04]  /*efe00*/  @P4 STG.E.U16 desc[UR8][R12.64], R4 ;  /* 0x000000040c004986 */ /* 0x0041e8000c101508 */
[----:B0-----:R-:W2:Y:S04]  /*efe10*/  LDL.LU R13, [R1+0x8c0] ;  /* 0x0008c000010d7983 */ /* 0x001ea80000300800 */
[----:B------:R0:W-:Y:S01]  /*efe20*/  STL [R1+0x78], R9 ;  /* 0x0000780901007387 */ /* 0x0001e20000100800 */
[----:B----4-:R-:W-:-:S05]  /*efe30*/  VIADD R0, R10, 0x92 ;  /* 0x000000920a007836 */ /* 0x010fca0000000000 */
[----:B------:R-:W-:Y:S01]  /*efe40*/  ISETP.LT.AND P3, PT, R0, UR5, !P0 ;  /* 0x0000000500007c0c */ /* 0x000fe2000c761270 */
[----:B------:R-:W-:Y:S01]  /*efe50*/  VIADD R0, R10, 0x93 ;  /* 0x000000930a007836 */ /* 0x000fe20000000000 */
[----:B------:R-:W-:Y:S01]  /*efe60*/  ULDC UR5, c[0x0][0x22c] ;  /* 0x00008b0000057ab9 */ /* 0x000fe20000000800 */
[----:B0-----:R-:W-:Y:S01]  /*efe70*/  VIADD R9, R9, UR4 ;  /* 0x0000000409097c36 */ /* 0x001fe20008000000 */
[----:B------:R-:W-:Y:S02]  /*efe80*/  ULDC UR4, c[0x0][0x248] ;  /* 0x0000920000047ab9 */ /* 0x000fe40000000800 */
[----:B------:R-:W-:Y:S01]  /*efe90*/  ISETP.LT.AND P4, PT, R0, UR5, !P0 ;  /* 0x0000000500007c0c */ /* 0x000fe2000c781270 */
[----:B------:R-:W-:Y:S01]  /*efea0*/  ULDC UR5, c[0x0][0x248] ;  /* 0x0000920000057ab9 */ /* 0x000fe20000000800 */
[----:B------:R0:W-:Y:S01]  /*efeb0*/  STL [R1+0x74], R9 ;  /* 0x0000740901007387 */ /* 0x0001e20000100800 */
[----:B---3--:R-:W-:Y:S01]  /*efec0*/  PRMT R4, R11, 0x7632, R4 ;  /* 0x000076320b047816 */ /* 0x008fe20000000004 */
[----:B0-----:R-:W-:-:S02]  /*efed0*/  VIADD R9, R9, UR5 ;  /* 0x0000000509097c36 */ /* 0x001fc40008000000 */
[----:B------:R0:W-:Y:S01]  /*efee0*/  @P5 STG.E.U16 desc[UR8][R14.64], R11 ;  /* 0x0000000b0e005986 */ /* 0x0001e2000c101508 */
[----:B------:R-:W-:Y:S01]  /*efef0*/  VIADD R0, R10, 0x94 ;  /* 0x000000940a007836 */ /* 0x000fe20000000000 */
[----:B------:R-:W-:Y:S02]  /*eff00*/  ULDC UR5, c[0x0][0x22c] ;  /* 0x00008b0000057ab9 */ /* 0x000fe40000000800 */
[----:B------:R1:W-:Y:S01]  /*eff10*/  STL [R1+0x68], R9 ;  /* 0x0000680901007387 */ /* 0x0003e20000100800 */
[----:B0-----:R-:W-:Y:S02]  /*eff20*/  IMAD.MOV.U32 R11, RZ, RZ, R8 ;  /* 0x000000ffff0b7224 */ /* 0x001fe400078e0008 */
[----:B-1----:R-:W-:Y:S01]  /*eff30*/  VIADD R9, R9, UR4 ;  /* 0x0000000409097c36 */ /* 0x002fe20008000000 */
[----:B------:R-:W-:Y:S01]  /*eff40*/  ULDC UR4, c[0x0][0x248] ;  /* 0x0000920000047ab9 */ /* 0x000fe20000000800 */
[----:B------:R-:W-:Y:S02]  /*eff50*/  IMAD.MOV.U32 R8, RZ, RZ, R7 ;  /* 0x000000ffff087224 */ /* 0x000fe400078e0007 */
[----:B------:R-:W-:Y:S01]  /*eff60*/  IMAD.MOV.U32 R7, RZ, RZ, R27 ;  /* 0x000000ffff077224 */ /* 0x000fe200078e001b */
[----:B------:R0:W-:Y:S01]  /*eff70*/  STL [R1+0x64], R9 ;  /* 0x0000640901007387 */ /* 0x0001e20000100800 */
[----:B------:R-:W-:-:S03]  /*eff80*/  IMAD.MOV.U32 R27, RZ, RZ, R29 ;  /* 0x000000ffff1b7224 */ /* 0x000fc600078e001d */
[----:B------:R-:W3:Y:S01]  /*eff90*/  LDL.LU R29, [R1+0x8c4] ;  /* 0x0008c400011d7983 */ /* 0x000ee20000300800 */
[----:B0-----:R-:W-:Y:S01]  /*effa0*/  VIADD R9, R9, UR4 ;  /* 0x0000000409097c36 */ /* 0x001fe20008000000 */
[----:B------:R-:W-:-:S04]  /*effb0*/  ULDC UR4, c[0x0][0x248] ;  /* 0x0000920000047ab9 */ /* 0x000fc80000000800 */
[----:B------:R0:W-:Y:S02]  /*effc0*/  STL [R1+0x60], R9 ;  /* 0x0000600901007387 */ /* 0x0001e40000100800 */
[----:B0-----:R-:W-:Y:S01]  /*effd0*/  VIADD R9, R9, UR4 ;  /* 0x0000000409097c36 */ /* 0x001fe20008000000 */
[----:B------:R-:W-:-:S04]  /*effe0*/  ULDC UR4, c[0x0][0x248] ;  /* 0x0000920000047ab9 */ /* 0x000fc80000000800 */
[----:B------:R0:W-:Y:S01]  /*efff0*/  STL [R1+0x54], R9 ;  /* 0x0000540901007387 */ /* 0x0001e20000100800 */
[----:B------:R-:W-:Y:S01]  /*f0000*/  ISETP.LT.AND P5, PT, R0, UR5, !P0 ;  /* 0x0000000500007c0c */ /* 0x000fe2000c7a1270 */
[----:B0-----:R-:W-:Y:S01]  /*f0010*/  VIADD R9, R9, UR4 ;  /* 0x0000000409097c36 */ /* 0x001fe20008000000 */
[----:B------:R-:W-:Y:S01]  /*f0020*/  ULDC UR4, c[0x0][0x248] ;  /* 0x0000920000047ab9 */ /* 0x000fe20000000800 */
[----:B------:R-:W-:Y:S01]  /*f0030*/  VIADD R0, R10, 0x95 ;  /* 0x000000950a007836 */ /* 0x000fe20000000000 */
[----:B------:R-:W-:Y:S02]  /*f0040*/  ULDC UR5, c[0x0][0x22c] ;  /* 0x00008b0000057ab9 */ /* 0x000fe40000000800 */
[----:B------:R0:W-:Y:S02]  /*f0050*/  STL [R1+0x50], R9 ;  /* 0x0000500901007387 */ /* 0x0001e40000100800 */
[----:B0-----:R-:W-:Y:S01]  /*f0060*/  VIADD R9, R9, UR4 ;  /* 0x0000000409097c36 */ /* 0x001fe20008000000 */
[----:B------:R-:W-:Y:S01]  /*f0070*/  ULDC UR4, c[0x0][0x248] ;  /* 0x0000920000047ab9 */ /* 0x000fe20000000800 */
[----:B------:R-:W-:Y:S01]  /*f0080*/  @P6 STG.E.U16 desc[UR8][R16.64], R4 ;  /* 0x0000000410006986 */ /* 0x000fe2000c101508 */
[----:B------:R-:W-:-:S03]  /*f0090*/  ISETP.LT.AND P6, PT, R0, UR5, !P0 ;  /* 0x0000000500007c0c */ /* 0x000fc6000c7c1270 */
[----:B------:R0:W-:Y:S01]  /*f00a0*/  STL [R1+0x4c], R9 ;  /* 0x00004c0901007387 */ /* 0x0001e20000100800 */
[----:B------:R-:W-:Y:S01]  /*f00b0*/  VIADD R0, R10, 0x96 ;  /* 0x000000960a007836 */ /* 0x000fe20000000000 */
[----:B------:R-:W-:Y:S01]  /*f00c0*/  ULDC UR5, c[0x0][0x22c] ;  /* 0x00008b0000057ab9 */ /* 0x000fe20000000800 */
[----:B0-----:R-:W-:Y:S01]  /*f00d0*/  VIADD R9, R9, UR4 ;  /* 0x0000000409097c36 */ /* 0x001fe20008000000 */
[----:B------:R-:W-:-:S03]  /*f00e0*/  ULDC UR4, c[0x0][0x248] ;  /* 0x0000920000047ab9 */ /* 0x000fc60000000800 */
[----:B------:R-:W-:Y:S01]  /*f00f0*/  VIADD R10, R9, UR4 ;  /* 0x00000004090a7c36 */ /* 0x000fe20008000000 */
[----:B------:R-:W-:-:S04]  /*f0100*/  ULDC UR4, c[0x0][0x248] ;  /* 0x0000920000047ab9 */ /* 0x000fc80000000800 */
[----:B------:R-:W-:Y:S01]  /*f0110*/  STL [R1+0x44], R10 ;  /* 0x0000440a01007387 */ /* 0x000fe20000100800 */
[----:B------:R-:W-:Y:S01]  /*f0120*/  MOV R12, R27 ;  /* 0x0000001b000c7202 */ /* 0x000fe20000000f00 */
[----:B------:R-:W-:Y:S02]  /*f0130*/  IMAD.MOV.U32 R27, RZ, RZ, R5 ;  /* 0x000000ffff1b7224 */ /* 0x000fe400078e0005 */
[----:B------:R-:W-:Y:S01]  /*f0140*/  IMAD.MOV.U32 R15, RZ, RZ, R7 ;  /* 0x000000ffff0f7224 */ /* 0x000fe200078e0007 */
[----:B--2---:R-:W-:Y:S01]  /*f0150*/  PRMT R4, R13, 0x7632, R4 ;  /* 0x000076320d047816 */ /* 0x004fe20000000004 */
[----:B------:R0:W-:Y:S04]  /*f0160*/  @P1 STG.E.U16 desc[UR8][R18.64], R13 ;  /* 0x0000000d12001986 */ /* 0x0001e8000c101508 */
[----:B------:R1:W-:Y:S01]  /*f0170*/  @P2 STG.E.U16 desc[UR8][R20.64], R4 ;  /* 0x0000000414002986 */ /* 0x0003e2000c101508 */
[----:B0-----:R-:W-:Y:S01]  /*f0180*/  VIADD R18, R10, UR4 ;  /* 0x000000040a127c36 */ /* 0x001fe20008000000 */
[----:B------:R-:W-:-:S03]  /*f0190*/  ULDC UR4, c[0x0][0x248] ;  /* 0x0000920000047ab9 */ /* 0x000fc60000000800 */
[----:B-1----:R-:W-:Y:S01]  /*f01a0*/  VIADD R4, R18, UR4 ;  /* 0x0000000412047c36 */ /* 0x002fe20008000000 */
[----:B------:R-:W-:-:S04]  /*f01b0*/  ULDC UR4, c[0x0][0x248] ;  /* 0x0000920000047ab9 */ /* 0x000fc80000000800 */
[----:B------:R0:W-:Y:S01]  /*f01c0*/  STL [R1+0x34], R4 ;  /* 0x0000340401007387 */ /* 0x0001e20000100800 */
[----:B------:R-:W-:Y:S01]  /*f01d0*/  ISETP.LT.AND P1, PT, R0, UR5, !P0 ;  /* 0x0000000500007c0c */ /* 0x000fe2000c721270 */
[----:B------:R-:W-:Y:S01]  /*f01e0*/  ULDC UR5, c[0x0][0x248] ;  /* 0x0000920000057ab9 */ /* 0x000fe20000000800 */
[----:B0-----:R-:W-:Y:S01]  /*f01f0*/  VIADD R4, R4, UR4 ;  /* 0x0000000404047c36 */ /* 0x001fe20008000000 */
[----:B------:R-:W-:-:S04]  /*f0200*/  ULDC UR4, c[0x0][0x248] ;  /* 0x0000920000047ab9 */ /* 0x000fc80000000800 */
[----:B------:R0:W-:Y:S02]  /*f0210*/  STL [R1+0x20], R4 ;  /* 0x0000200401007387 */ /* 0x0001e40000100800 */
[----:B0-----:R-:W-:Y:S01]  /*f0220*/  VIADD R4, R4, UR4 ;  /* 0x0000000404047c36 */ /* 0x001fe20008000000 */
[----:B------:R-:W-:Y:S01]  /*f0230*/  ULDC UR4, c[0x0][0x248] ;  /* 0x0000920000047ab9 */ /* 0x000fe20000000800 */
[----:B---3--:R-:W-:Y:S01]  /*f0240*/  PRMT R0, R29, 0x7632, R0 ;  /* 0x000076321d007816 */ /* 0x008fe20000000000 */
[----:B------:R-:W-:Y:S04]  /*f0250*/  @P3 STG.E.U16 desc[UR8][R22.64], R29 ;  /* 0x0000001d16003986 */ /* 0x000fe8000c101508 */
[----:B------:R0:W-:Y:S04]  /*f0260*/  @P4 STG.E.U16 desc[UR8][R24.64], R0 ;  /* 0x0000000018004986 */ /* 0x0001e8000c101508 */
[----:B------:R-:W-:Y:S01]  /*f0270*/  STL [R1+0xc], R4 ;  /* 0x00000c0401007387 */ /* 0x000fe20000100800 */
[----:B0-----:R-:W-:Y:S01]  /*f0280*/  VIADD R0, R4, UR5 ;  /* 0x0000000504007c36 */ /* 0x001fe20008000000 */
[----:B------:R-:W-:-:S04]  /*f0290*/  ULDC UR5, c[0x0][0x248] ;  /* 0x0000920000057ab9 */ /* 0x000fc80000000800 */
[----:B------:R0:W-:Y:S02]  /*f02a0*/  STL [R1+0x8], R0 ;  /* 0x0000080001007387 */ /* 0x0001e40000100800 */
[----:B0-----:R-:W-:Y:S01]  /*f02b0*/  VIADD R0, R0, UR4 ;  /* 0x0000000400007c36 */ /* 0x001fe20008000000 */
[----:B------:R-:W-:-:S04]  /*f02c0*/  ULDC UR4, c[0x0][0x248] ;  /* 0x0000920000047ab9 */ /* 0x000fc80000000800 */
[----:B------:R0:W-:Y:S02]  /*f02d0*/  STL [R1+0x4], R0 ;  /* 0x0000040001007387 */ /* 0x0001e40000100800 */
[----:B0-----:R-:W-:Y:S01]  /*f02e0*/  VIADD R0, R0, UR6 ;  /* 0x0000000600007c36 */ /* 0x001fe20008000000 */
[----:B------:R-:W-:-:S03]  /*f02f0*/  ULDC UR6, c[0x0][0x248] ;  /* 0x0000920000067ab9 */ /* 0x000fc60000000800 */
[----:B------:R-:W-:Y:S01]  /*f0300*/  VIADD R29, R0, UR7 ;  /* 0x00000007001d7c36 */ /* 0x000fe20008000000 */
[----:B------:R0:W-:Y:S01]  /*f0310*/  STL [R1], R0 ;  /* 0x0000000001007387 */ /* 0x0001e20000100800 */
[----:B------:R-:W-:Y:S01]  /*f0320*/  IMAD.MOV.U32 R13, RZ, RZ, R6 ;  /* 0x000000ffff0d7224 */ /* 0x000fe200078e0006 */
[----:B------:R-:W-:Y:S01]  /*f0330*/  ULDC UR7, c[0x0][0x248] ;  /* 0x0000920000077ab9 */ /* 0x000fe20000000800 */
[----:B0-----:R-:W-:Y:S01]  /*f0340*/  VIADD R0, R29, UR5 ;  /* 0x000000051d007c36 */ /* 0x001fe20008000000 */
[----:B------:R-:W-:-:S03]  /*f0350*/  ULDC UR5, c[0x0][0x248] ;  /* 0x0000920000057ab9 */ /* 0x000fc60000000800 */
[----:B------:R-:W-:Y:S02]  /*f0360*/  VIADD R4, R0, UR10 ;  /* 0x0000000a00047c36 */ /* 0x000fe40008000000 */
[----:B------:R-:W-:Y:S02]  /*f0370*/  IMAD.MOV.U32 R10, RZ, RZ, R8 ;  /* 0x000000ffff0a7224 */ /* 0x000fe400078e0008 */
[----:B------:R-:W-:Y:S02]  /*f0380*/  IMAD.MOV.U32 R23, RZ, RZ, R9 ;  /* 0x000000ffff177224 */ /* 0x000fe400078e0009 */
[----:B------:R-:W-:Y:S01]  /*f0390*/  IMAD.MOV.U32 R21, RZ, RZ, R11 ;  /* 0x000000ffff157224 */ /* 0x000fe200078e000b */
[----:B------:R-:W-:Y:S01]  /*f03a0*/  STL [R1+0x3dc8], R0 ;  /* 0x003dc80001007387 */ /* 0x000fe20000100800 */
[----:B------:R-:W-:Y:S01]  /*f03b0*/  VIADD R5, R4, UR11 ;  /* 0x0000000b04057c36 */ /* 0x000fe20008000000 */
[----:B------:R-:W-:Y:S01]  /*f03c0*/  ULDC UR10, c[0x0][0x248] ;  /* 0x00009200000a7ab9 */ /* 0x000fe20000000800 */
[----:B------:R-:W-:Y:S01]  /*f03d0*/  IMAD.MOV.U32 R19, RZ, RZ, R10 ;  /* 0x000000ffff137224 */ /* 0x000fe200078e000a */
[----:B------:R-:W-:Y:S01]  /*f03e0*/  ULDC UR11, c[0x0][0x248] ;  /* 0x00009200000b7ab9 */ /* 0x000fe20000000800 */
[----:B------:R-:W-:Y:S01]  /*f03f0*/  VIADD R6, R5, UR4 ;  /* 0x0000000405067c36 */ /* 0x000fe20008000000 */
[----:B------:R0:W-:Y:S01]  /*f0400*/  STL.64 [R1+0x3e40], R4 ;  /* 0x003e400401007387 */ /* 0x0001e20000100a00 */
[----:B------:R-:W-:Y:S01]  /*f0410*/  IMAD.MOV.U32 R17, RZ, RZ, R13 ;  /* 0x000000ffff117224 */ /* 0x000fe200078e000d */
[----:B------:R-:W-:Y:S01]  /*f0420*/  ULDC UR4, c[0x0][0x248] ;  /* 0x0000920000047ab9 */ /* 0x000fe20000000800 */
[----:B------:R-:W-:-:S02]  /*f0430*/  VIADD R7, R6, UR12 ;  /* 0x0000000c06077c36 */ /* 0x000fc40008000000 */
[----:B0-----:R-:W-:Y:S01]  /*f0440*/  IMAD.MOV.U32 R4, RZ, RZ, R12 ;  /* 0x000000ffff047224 */ /* 0x001fe200078e000c */
[----:B------:R-:W-:Y:S01]  /*f0450*/  STL [R1+0x3e48], R5 ;  /* 0x003e480501007387 */ /* 0x000fe20000100800 */
[----:B------:R-:W-:Y:S01]  /*f0460*/  VIADD R8, R7, UR13 ;  /* 0x0000000d07087c36 */ /* 0x000fe20008000000 */
[----:B------:R-:W-:Y:S01]  /*f0470*/  ULDC UR12, c[0x0][0x248] ;  /* 0x00009200000c7ab9 */ /* 0x000fe20000000800 */
[----:B------:R-:W-:Y:S01]  /*f0480*/  IMAD.MOV.U32 R0, RZ, RZ, R18 ;  /* 0x000000ffff007224 */ /* 0x000fe200078e0012 */
[----:B------:R0:W-:Y:S01]  /*f0490*/  STL.64 [R1+0x3e50], R6 ;  /* 0x003e500601007387 */ /* 0x0001e20000100a00 */
[----:B------:R-:W-:Y:S01]  /*f04a0*/  VIADD R9, R8, UR6 ;  /* 0x0000000608097c36 */ /* 0x000fe20008000000 */
[----:B------:R-:W-:Y:S01]  /*f04b0*/  ULDC UR6, c[0x0][0x248] ;  /* 0x0000920000067ab9 */ /* 0x000fe20000000800 */
[----:B------:R-:W-:Y:S01]  /*f04c0*/  VIADD R20, R2, UR25 ;  /* 0x0000001902147c36 */ /* 0x000fe20008000000 */
[----:B------:R-:W-:Y:S01]  /*f04d0*/  ULDC UR13, c[0x0][0x248] ;  /* 0x00009200000d7ab9 */ /* 0x000fe20000000800 */
[----:B------:R-:W-:-:S02]  /*f04e0*/  VIADD R10, R9, UR14 ;  /* 0x0000000e090a7c36 */ /* 0x000fc40008000000 */
[----:B0-----:R-:W-:Y:S02]  /*f04f0*/  IMAD.MOV.U32 R6, RZ, RZ, R15 ;  /* 0x000000ffff067224 */ /* 0x001fe400078e000f */
[----:B------:R-:W-:Y:S01]  /*f0500*/  IMAD.MOV.U32 R7, RZ, RZ, R17 ;  /* 0x000000ffff077224 */ /* 0x000fe200078e0011 */
[----:B------:R0:W-:Y:S01]  /*f0510*/  STL.64 [R1+0x3e58], R8 ;  /* 0x003e580801007387 */ /* 0x0001e20000100a00 */
[----:B------:R-:W-:Y:S01]  /*f0520*/  VIADD R11, R10, UR15 ;  /* 0x0000000f0a0b7c36 */ /* 0x000fe20008000000 */
[----:B------:R-:W-:Y:S01]  /*f0530*/  ULDC UR14, c[0x0][0x248] ;  /* 0x00009200000e7ab9 */ /* 0x000fe20000000800 */
[----:B------:R-:W-:Y:S01]  /*f0540*/  VIADD R20, R20, UR24 ;  /* 0x0000001814147c36 */ /* 0x000fe20008000000 */
[----:B------:R1:W-:Y:S01]  /*f0550*/  STL [R1+0x3dfc], R10 ;  /* 0x003dfc0a01007387 */ /* 0x0003e20000100800 */
[----:B------:R-:W-:Y:S01]  /*f0560*/  VIADD R12, R11, UR16 ;  /* 0x000000100b0c7c36 */ /* 0x000fe20008000000 */
[----:B------:R-:W-:Y:S01]  /*f0570*/  ULDC UR15, c[0x0][0x248] ;  /* 0x00009200000f7ab9 */ /* 0x000fe20000000800 */
[----:B------:R-:W-:Y:S01]  /*f0580*/  ULDC UR25, c[0x0][0x248] ;  /* 0x0000920000197ab9 */ /* 0x000fe20000000800 */
[----:B0-----:R-:W-:Y:S01]  /*f0590*/  IMAD.MOV.U32 R8, RZ, RZ, R27 ;  /* 0x000000ffff087224 */ /* 0x001fe200078e001b */
[----:B------:R-:W-:Y:S01]  /*f05a0*/  ULDC UR16, c[0x0][0x248] ;  /* 0x0000920000107ab9 */ /* 0x000fe20000000800 */
[----:B------:R-:W-:Y:S01]  /*f05b0*/  VIADD R13, R12, UR17 ;  /* 0x000000110c0d7c36 */ /* 0x000fe20008000000 */
[----:B------:R-:W-:Y:S01]  /*f05c0*/  ULDC UR17, c[0x0][0x248] ;  /* 0x0000920000117ab9 */ /* 0x000fe20000000800 */
[----:B------:R-:W-:Y:S01]  /*f05d0*/  IMAD.MOV.U32 R9, RZ, RZ, R19 ;  /* 0x000000ffff097224 */ /* 0x000fe200078e0013 */
[----:B------:R-:W-:Y:S01]  /*f05e0*/  ULDC UR24, c[0x0][0x248] ;  /* 0x0000920000187ab9 */ /* 0x000fe20000000800 */
[----:B------:R-:W-:Y:S01]  /*f05f0*/  VIADD R14, R13, UR18 ;  /* 0x000000120d0e7c36 */ /* 0x000fe20008000000 */
[----:B------:R-:W-:Y:S01]  /*f0600*/  STL.64 [R1+0x3e60], R12 ;  /* 0x003e600c01007387 */ /* 0x000fe20000100a00 */
[----:B------:R-:W-:Y:S01]  /*f0610*/  IMAD.MOV.U32 R5, RZ, RZ, R20 ;  /* 0x000000ffff057224 */ /* 0x000fe200078e0014 */
[----:B------:R-:W-:Y:S01]  /*f0620*/  ULDC UR18, c[0x0][0x248] ;  /* 0x0000920000127ab9 */ /* 0x000fe20000000800 */
[----:B------:R-:W-:Y:S01]  /*f0630*/  VIADD R15, R14, UR20 ;  /* 0x000000140e0f7c36 */ /* 0x000fe20008000000 */
[----:B------:R-:W-:-:S03]  /*f0640*/  ULDC UR20, c[0x0][0x248] ;  /* 0x0000920000147ab9 */ /* 0x000fc60000000800 */
[----:B------:R-:W-:Y:S01]  /*f0650*/  VIADD R16, R15, UR23 ;  /* 0x000000170f107c36 */ /* 0x000fe20008000000 */
[----:B------:R0:W-:Y:S01]  /*f0660*/  STL.64 [R1+0x3e68], R14 ;  /* 0x003e680e01007387 */ /* 0x0001e20000100a00 */
[----:B------:R-:W-:Y:S02]  /*f0670*/  ULDC UR23, c[0x0][0x248] ;  /* 0x0000920000177ab9 */ /* 0x000fe40000000800 */
[----:B------:R-:W-:Y:S01]  /*f0680*/  VIADD R17, R16, UR26 ;  /* 0x0000001a10117c36 */ /* 0x000fe20008000000 */
[----:B------:R-:W2:Y:S01]  /*f0690*/  LDL.LU R27, [R1+0x288] ;  /* 0x00028800011b7983 */ /* 0x000ea20000300800 */
[----:B------:R-:W-:Y:S02]  /*f06a0*/  ULDC UR26, c[0x0][0x248] ;  /* 0x00009200001a7ab9 */ /* 0x000fe40000000800 */
[----:B------:R-:W-:Y:S01]  /*f06b0*/  VIADD R18, R17, UR29 ;  /* 0x0000001d11127c36 */ /* 0x000fe20008000000 */
[----:B-1----:R-:W3:Y:S01]  /*f06c0*/  LDL.LU R10, [R1+0x26c] ;  /* 0x00026c00010a7983 */ /* 0x002ee20000300800 */
[----:B------:R-:W-:-:S02]  /*f06d0*/  ULDC UR29, c[0x0][0x248] ;  /* 0x00009200001d7ab9 */ /* 0x000fc40000000800 */
[----:B------:R-:W-:Y:S01]  /*f06e0*/  VIADD R19, R18, UR32 ;  /* 0x0000002012137c36 */ /* 0x000fe20008000000 */
[----:B------:R1:W-:Y:S01]  /*f06f0*/  STL.64 [R1+0x3e70], R16 ;  /* 0x003e701001007387 */ /* 0x0003e20000100a00 */
[----:B0-----:R-:W-:Y:S01]  /*f0700*/  IMAD.MOV.U32 R15, RZ, RZ, R21 ;  /* 0x000000ffff0f7224 */ /* 0x001fe200078e0015 */
[----:B------:R-:W-:Y:S01]  /*f0710*/  ULDC UR32, c[0x0][0x248] ;  /* 0x0000920000207ab9 */ /* 0x000fe20000000800 */
[----:B------:R-:W-:Y:S01]  /*f0720*/  VIADD R20, R19, UR35 ;  /* 0x0000002313147c36 */ /* 0x000fe20008000000 */
[----:B------:R-:W-:Y:S01]  /*f0730*/  ULDC UR35, c[0x0][0x248] ;  /* 0x0000920000237ab9 */ /* 0x000fe20000000800 */
[----:B-1----:R-:W4:Y:S04]  /*f0740*/  LDL.LU R16, [R1+0x280] ;  /* 0x0002800001107983 */ /* 0x002f280000300800 */
[----:B------:R-:W4:Y:S04]  /*f0750*/  LDL.LU R17, [R1+0x264] ;  /* 0x0002640001117983 */ /* 0x000f280000300800 */
[----:B------:R0:W-:Y:S04]  /*f0760*/  STL.64 [R1+0x3e78], R18 ;  /* 0x003e781201007387 */ /* 0x0001e80000100a00 */
[----:B0-----:R-:W4:Y:S01]  /*f0770*/  LDL.LU R19, [R1+0x284] ;  /* 0x0002840001137983 */ /* 0x001f220000300800 */
[----:B------:R-:W-:Y:S01]  /*f0780*/  VIADD R21, R20, UR38 ;  /* 0x0000002614157c36 */ /* 0x000fe20008000000 */
[----:B------:R-:W-:-:S03]  /*f0790*/  ULDC UR38, c[0x0][0x248] ;  /* 0x0000920000267ab9 */ /* 0x000fc60000000800 */
[----:B------:R-:W-:Y:S02]  /*f07a0*/  VIADD R22, R21, UR41 ;  /* 0x0000002915167c36 */ /* 0x000fe40008000000 */
[----:B------:R-:W-:Y:S01]  /*f07b0*/  IMAD.MOV.U32 R14, RZ, RZ, R23 ;  /* 0x000000ffff0e7224 */ /* 0x000fe200078e0017 */
[----:B------:R-:W-:Y:S01]  /*f07c0*/  STL.64 [R1+0x3d50], R20 ;  /* 0x003d501401007387 */ /* 0x000fe20000100a00 */
[----:B------:R-:W-:Y:S01]  /*f07d0*/  VIADD R23, R22, UR44 ;  /* 0x0000002c16177c36 */ /* 0x000fe20008000000 */
[----:B------:R-:W-:Y:S01]  /*f07e0*/  ULDC UR41, c[0x0][0x248] ;  /* 0x0000920000297ab9 */ /* 0x000fe20000000800 */
[----:B------:R-:W-:-:S03]  /*f07f0*/  ULDC UR44, c[0x0][0x248] ;  /* 0x00009200002c7ab9 */ /* 0x000fc60000000800 */
[----:B------:R0:W-:Y:S01]  /*f0800*/  STL.64 [R1+0x3d40], R22 ;  /* 0x003d401601007387 */ /* 0x0001e20000100a00 */
[----:B------:R-:W-:Y:S01]  /*f0810*/  VIADD R24, R23, UR47 ;  /* 0x0000002f17187c36 */ /* 0x000fe20008000000 */
[----:B------:R-:W-:Y:S02]  /*f0820*/  ULDC UR47, c[0x0][0x248] ;  /* 0x00009200002f7ab9 */ /* 0x000fe40000000800 */
[----:B0-----:R-:W4:Y:S04]  /*f0830*/  LDL.LU R22, [R1+0x268] ;  /* 0x0002680001167983 */ /* 0x001f280000300800 */
[----:B------:R-:W4:Y:S01]  /*f0840*/  LDL.LU R18, [R1+0x25c] ;  /* 0x00025c0001127983 */ /* 0x000f220000300800 */
[----:B------:R-:W-:Y:S01]  /*f0850*/  VIADD R25, R24, UR49 ;  /* 0x0000003118197c36 */ /* 0x000fe20008000000 */
[----:B------:R-:W-:Y:S01]  /*f0860*/  ULDC UR49, c[0x0][0x248] ;  /* 0x0000920000317ab9 */ /* 0x000fe20000000800 */
[----:B--2---:R-:W-:-:S04]  /*f0870*/  LEA R12, P2, R27, R3, 0x1 ;  /* 0x000000031b0c7211 */ /* 0x004fc800078408ff */
[----:B------:R-:W-:-:S05]  /*f0880*/  LEA.HI.X.SX32 R13, R27, R26, 0x1, P2 ;  /* 0x0000001a1b0d7211 */ /* 0x000fca00010f0eff */
[----:B------:R3:W-:Y:S04]  /*f0890*/  STL.64 [R1+0xdc8], R12 ;  /* 0x000dc80c01007387 */ /* 0x0007e80000100a00 */
[----:B------:R-:W-:Y:S01]  /*f08a0*/  STL.64 [R1+0x3d48], R24 ;  /* 0x003d481801007387 */ /* 0x000fe20000100a00 */
[----:B---3--:R-:W-:-:S04]  /*f08b0*/  LEA R12, P3, R10, R3, 0x1 ;  /* 0x000000030a0c7211 */ /* 0x008fc800078608ff */
[----:B------:R-:W-:Y:S02]  /*f08c0*/  LEA.HI.X.SX32 R13, R10, R26, 0x1, P3 ;  /* 0x0000001a0a0d7211 */ /* 0x000fe400018f0eff */
[----:B----4-:R-:W-:-:S04]  /*f08d0*/  LEA R20, P2, R19, R3, 0x1 ;  /* 0x0000000313147211 */ /* 0x010fc800078408ff */
[----:B------:R-:W-:-:S05]  /*f08e0*/  LEA.HI.X.SX32 R21, R19, R26, 0x1, P2 ;  /* 0x0000001a13157211 */ /* 0x000fca00010f0eff */
[----:B------:R-:W-:Y:S04]  /*f08f0*/  STL.64 [R1+0xdc0], R20 ;  /* 0x000dc01401007387 */ /* 0x000fe80000100a00 */
[----:B------:R0:W-:Y:S02]  /*f0900*/  STL.64 [R1+0xdb8], R12 ;  /* 0x000db80c01007387 */ /* 0x0001e40000100a00 */
[----:B0-----:R-:W-:Y:S02]  /*f0910*/  IMAD.MOV.U32 R13, RZ, RZ, R9 ;  /* 0x000000ffff0d7224 */ /* 0x001fe400078e0009 */
[----:B------:R-:W2:Y:S04]  /*f0920*/  LDL.LU R12, [R1+0x260] ;  /* 0x00026000010c7983 */ /* 0x000ea80000300800 */
[----:B------:R-:W3:Y:S01]  /*f0930*/  LDL.LU R9, [R1+0x258] ;  /* 0x0002580001097983 */ /* 0x000ee20000300800 */
[----:B------:R-:W-:Y:S01]  /*f0940*/  VIADD R27, R25, UR50 ;  /* 0x00000032191b7c36 */ /* 0x000fe20008000000 */
[CC--:B------:R-:W-:Y:S01]  /*f0950*/  LEA R24, P2, R16.reuse, R3.reuse, 0x1 ;  /* 0x0000000310187211 */ /* 0x0c0fe200078408ff */
[----:B------:R-:W-:Y:S01]  /*f0960*/  IMAD.MOV.U32 R10, RZ, RZ, R0 ;  /* 0x000000ffff0a7224 */ /* 0x000fe200078e0000 */
[----:B------:R-:W-:Y:S01]  /*f0970*/  LEA R20, P3, R17, R3, 0x1 ;  /* 0x0000000311147211 */ /* 0x000fe200078608ff */
[----:B------:R-:W-:Y:S01]  /*f0980*/  ULDC UR50, c[0x0][0x248] ;  /* 0x0000920000327ab9 */ /* 0x000fe20000000800 */
[----:B------:R0:W-:Y:S01]  /*f0990*/  STL [R1+0x3d0c], R27 ;  /* 0x003d0c1b01007387 */ /* 0x0001e20000100800 */
[----:B------:R-:W-:-:S03]  /*f09a0*/  LEA.HI.X.SX32 R25, R16, R26, 0x1, P2 ;  /* 0x0000001a10197211 */ /* 0x000fc600010f0eff */
[----:B------:R-:W4:Y:S04]  /*f09b0*/  LDL.LU R19, [R1+0x254] ;  /* 0x0002540001137983 */ /* 0x000f280000300800 */
[----:B------:R-:W4:Y:S01]  /*f09c0*/  LDL.LU R16, [R1+0x250] ;  /* 0x0002500001107983 */ /* 0x000f220000300800 */
[----:B------:R-:W-:Y:S01]  /*f09d0*/  LEA.HI.X.SX32 R21, R17, R26, 0x1, P3 ;  /* 0x0000001a11157211 */ /* 0x000fe200018f0eff */
[----:B------:R-:W-:Y:S02]  /*f09e0*/  IMAD.MOV.U32 R0, RZ, RZ, R28 ;  /* 0x000000ffff007224 */ /* 0x000fe400078e001c */
[----:B------:R1:W-:Y:S01]  /*f09f0*/  STL.64 [R1+0xdb0], R24 ;  /* 0x000db01801007387 */ /* 0x0003e20000100a00 */
[----:B------:R-:W-:Y:S01]  /*f0a00*/  VIADD R28, R27, UR51 ;  /* 0x000000331b1c7c36 */ /* 0x000fe20008000000 */
[----:B------:R-:W-:-:S02]  /*f0a10*/  ULDC UR51, c[0x0][0x248] ;  /* 0x0000920000337ab9 */ /* 0x000fc40000000800 */
[----:B------:R1:W-:Y:S04]  /*f0a20*/  STL.64 [R1+0xda8], R20 ;  /* 0x000da81401007387 */ /* 0x0003e80000100a00 */
[----:B0-----:R-:W4:Y:S01]  /*f0a30*/  LDL.LU R27, [R1+0x24c] ;  /* 0x00024c00011b7983 */ /* 0x001f220000300800 */
[----:B-1----:R-:W-:-:S03]  /*f0a40*/  LEA R24, P2, R22, R3, 0x1 ;  /* 0x0000000316187211 */ /* 0x002fc600078408ff */
[----:B------:R-:W4:Y:S01]  /*f0a50*/  LDL.LU R23, [R1+0x248] ;  /* 0x0002480001177983 */ /* 0x000f220000300800 */
[----:B------:R-:W-:Y:S02]  /*f0a60*/  LEA R20, P3, R18, R3, 0x1 ;  /* 0x0000000312147211 */ /* 0x000fe400078608ff */
[-C--:B------:R-:W-:Y:S02]  /*f0a70*/  LEA.HI.X.SX32 R25, R22, R26.reuse, 0x1, P2 ;  /* 0x0000001a16197211 */ /* 0x080fe400010f0eff */
[----:B------:R-:W-:Y:S01]  /*f0a80*/  LEA.HI.X.SX32 R21, R18, R26, 0x1, P3 ;  /* 0x0000001a12157211 */ /* 0x000fe200018f0eff */
[----:B------:R-:W-:Y:S04]  /*f0a90*/  STL.64 [R1+0x3db0], R28 ;  /* 0x003db01c01007387 */ /* 0x000fe80000100a00 */
[----:B------:R-:W-:Y:S04]  /*f0aa0*/  STL [R1+0x3e80], R29 ;  /* 0x003e801d01007387 */ /* 0x000fe80000100800 */
[----:B------:R-:W-:Y:S04]  /*f0ab0*/  STL.64 [R1+0xda0], R24 ;  /* 0x000da01801007387 */ /* 0x000fe80000100a00 */
[----:B------:R0:W-:Y:S01]  /*f0ac0*/  STL.64 [R1+0xd98], R20 ;  /* 0x000d981401007387 */ /* 0x0001e20000100a00 */
[----:B------:R-:W-:-:S02]  /*f0ad0*/  IMAD.MOV.U32 R17, RZ, RZ, R6 ;  /* 0x000000ffff117224 */ /* 0x000fc400078e0006 */
[----:B------:R-:W-:Y:S01]  /*f0ae0*/  VIADD R6, R28, UR52 ;  /* 0x000000341c067c36 */ /* 0x000fe20008000000 */
[----:B------:R-:W-:Y:S01]  /*f0af0*/  ULDC UR52, c[0x0][0x248] ;  /* 0x0000920000347ab9 */ /* 0x000fe20000000800 */
[----:B0-----:R-:W4:Y:S03]  /*f0b00*/  LDL.LU R21, [R1+0x244] ;  /* 0x0002440001157983 */ /* 0x001f260000300800 */
[----:B------:R-:W-:Y:S01]  /*f0b10*/  IADD3 R6, R6, UR53, RZ ;  /* 0x0000003506067c10 */ /* 0x000fe2000fffe0ff */
[----:B------:R-:W-:Y:S01]  /*f0b20*/  ULDC UR53, c[0x0][0x248] ;  /* 0x0000920000357ab9 */ /* 0x000fe20000000800 */
[----:B------:R-:W4:Y:S04]  /*f0b30*/  LDL.LU R22, [R1+0x240] ;  /* 0x0002400001167983 */ /* 0x000f280000300800 */
[----:B------:R-:W-:Y:S04]  /*f0b40*/  STL [R1+0x10], R6 ;  /* 0x0000100601007387 */ /* 0x000fe80000100800 */
[----:B------:R-:W4:Y:S01]  /*f0b50*/  LDL.LU R18, [R1+0x238] ;  /* 0x0002380001127983 */ /* 0x000f220000300800 */
[----:B--2---:R-:W-:-:S02]  /*f0b60*/  LEA R28, P2, R12, R3, 0x1 ;  /* 0x000000030c1c7211 */ /* 0x004fc400078408ff */
[C---:B---3--:R-:W-:Y:S02]  /*f0b70*/  LEA R24, P3, R9.reuse, R3, 0x1 ;  /* 0x0000000309187211 */ /* 0x048fe400078608ff */
[-C--:B------:R-:W-:Y:S02]  /*f0b80*/  LEA.HI.X.SX32 R29, R12, R26.reuse, 0x1, P2 ;  /* 0x0000001a0c1d7211 */ /* 0x080fe400010f0eff */
[----:B------:R-:W-:-:S03]  /*f0b90*/  LEA.HI.X.SX32 R25, R9, R26, 0x1, P3 ;  /* 0x0000001a09197211 */ /* 0x000fc600018f0eff */
[----:B------:R4:W-:Y:S04]  /*f0ba0*/  STL.64 [R1+0xd90], R28 ;  /* 0x000d901c01007387 */ /* 0x0009e80000100a00 */
[----:B------:R0:W-:Y:S04]  /*f0bb0*/  STL.64 [R1+0xd88], R24 ;  /* 0x000d881801007387 */ /* 0x0001e80000100a00 */
[----:B------:R-:W2:Y:S04]  /*f0bc0*/  LDL.LU R20, [R1+0x23c] ;  /* 0x00023c0001147983 */ /* 0x000ea80000300800 */
[----:B------:R-:W3:Y:S01]  /*f0bd0*/  LDL.LU R9, [R1+0x234] ;  /* 0x0002340001097983 */ /* 0x000ee20000300800 */
[-C--:B----4-:R-:W-:Y:S01]  /*f0be0*/  LEA R28, P2, R19, R3.reuse, 0x1 ;  /* 0x00000003131c7211 */ /* 0x090fe200078408ff */
[----:B------:R-:W-:Y:S01]  /*f0bf0*/  VIADD R12, R6, UR54 ;  /* 0x00000036060c7c36 */ /* 0x000fe20008000000 */
[----:B------:R-:W-:Y:S01]  /*f0c00*/  ULDC UR54, c[0x0][0x248] ;  /* 0x0000920000367ab9 */ /* 0x000fe20000000800 */
[----:B0-----:R-:W-:-:S02]  /*f0c10*/  LEA R24, P3, R16, R3, 0x1 ;  /* 0x0000000310187211 */ /* 0x001fc400078608ff */
[-C--:B------:R-:W-:Y:S02]  /*f0c20*/  LEA.HI.X.SX32 R29, R19, R26.reuse, 0x1, P2 ;  /* 0x0000001a131d7211 */ /* 0x080fe400010f0eff */
[----:B------:R-:W-:Y:S01]  /*f0c30*/  LEA.HI.X.SX32 R25, R16, R26, 0x1, P3 ;  /* 0x0000001a10197211 */ /* 0x000fe200018f0eff */
[----:B------:R0:W-:Y:S04]  /*f0c40*/  STL [R1+0x1c], R12 ;  /* 0x00001c0c01007387 */ /* 0x0001e80000100800 */
[----:B------:R-:W4:Y:S01]  /*f0c50*/  LDL.LU R6, [R1+0x230] ;  /* 0x0002300001067983 */ /* 0x000f220000300800 */
[----:B------:R-:W-:-:S03]  /*f0c60*/  IMAD.MOV.U32 R19, RZ, RZ, R17 ;  /* 0x000000ffff137224 */ /* 0x000fc600078e0011 */
[----:B------:R-:W-:Y:S01]  /*f0c70*/  STL.64 [R1+0xd80], R28 ;  /* 0x000d801c01007387 */ /* 0x000fe20000100a00 */
[----:B------:R-:W-:-:S03]  /*f0c80*/  IMAD.MOV.U32 R17, RZ, RZ, R14 ;  /* 0x000000ffff117224 */ /* 0x000fc600078e000e */
[----:B------:R1:W-:Y:S01]  /*f0c90*/  STL.64 [R1+0xd78], R24 ;  /* 0x000d781801007387 */ /* 0x0003e20000100a00 */
[CC--:B------:R-:W-:Y:S01]  /*f0ca0*/  LEA R14, P3, R23.reuse, R3.reuse, 0x1 ;  /* 0x00000003170e7211 */ /* 0x0c0fe200078608ff */
[----:B0-----:R-:W-:Y:S01]  /*f0cb0*/  VIADD R12, R12, UR55 ;  /* 0x000000370c0c7c36 */ /* 0x001fe20008000000 */
[----:B------:R-:W-:Y:S01]  /*f0cc0*/  ULDC UR55, c[0x0][0x248] ;  /* 0x0000920000377ab9 */ /* 0x000fe20000000800 */
[----:B------:R-:W-:Y:S01]  /*f0cd0*/  IMAD.MOV.U32 R16, RZ, RZ, R15 ;  /* 0x000000ffff107224 */ /* 0x000fe200078e000f */
[----:B------:R-:W-:Y:S02]  /*f0ce0*/  LEA.HI.X.SX32 R15, R23, R26, 0x1, P3 ;  /* 0x0000001a170f7211 */ /* 0x000fe400018f0eff */
[----:B-1----:R-:W-:-:S04]  /*f0cf0*/  LEA R24, P2, R27, R3, 0x1 ;  /* 0x000000031b187211 */ /* 0x002fc800078408ff */
[----:B------:R-:W-:Y:S01]  /*f0d00*/  LEA.HI.X.SX32 R25, R27, R26, 0x1, P2 ;  /* 0x0000001a1b197211 */ /* 0x000fe200010f0eff */
[----:B------:R0:W-:Y:S04]  /*f0d10*/  STL [R1+0x18], R12 ;  /* 0x0000180c01007387 */ /* 0x0001e80000100800 */
[----:B------:R1:W-:Y:S01]  /*f0d20*/  STL.64 [R1+0xd70], R24 ;  /* 0x000d701801007387 */ /* 0x0003e20000100a00 */
[----:B0-----:R-:W-:-:S03]  /*f0d30*/  VIADD R12, R12, UR56 ;  /* 0x000000380c0c7c36 */ /* 0x001fc60008000000 */
[----:B------:R0:W-:Y:S01]  /*f0d40*/  STL.64 [R1+0xd68], R14 ;  /* 0x000d680e01007387 */ /* 0x0001e20000100a00 */
[----:B------:R-:W-:-:S03]  /*f0d50*/  ULDC UR56, c[0x0][0x248] ;  /* 0x0000920000387ab9 */ /* 0x000fc60000000800 */
[----:B------:R-:W4:Y:S01]  /*f0d60*/  LDL.LU R23, [R1+0x22c] ;  /* 0x00022c0001177983 */ /* 0x000f220000300800 */
[----:B-1----:R-:W-:-:S03]  /*f0d70*/  LEA R24, P2, R21, R3, 0x1 ;  /* 0x0000000315187211 */ /* 0x002fc600078408ff */
[----:B------:R1:W-:Y:S01]  /*f0d80*/  STL [R1+0x28], R12 ;  /* 0x0000280c01007387 */ /* 0x0003e20000100800 */
[----:B------:R-:W-:-:S03]  /*f0d90*/  LEA.HI.X.SX32 R25, R21, R26, 0x1, P2 ;  /* 0x0000001a15197211 */ /* 0x000fc600010f0eff */
[----:B------:R-:W4:Y:S01]  /*f0da0*/  LDL.LU R21, [R1+0x220] ;  /* 0x0002200001157983 */ /* 0x000f220000300800 */
[----:B0-----:R-:W-:-:S03]  /*f0db0*/  LEA R14, P3, R22, R3, 0x1 ;  /* 0x00000003160e7211 */ /* 0x001fc600078608ff */
[----:B------:R0:W-:Y:S01]  /*f0dc0*/  STL.64 [R1+0xd60], R24 ;  /* 0x000d601801007387 */ /* 0x0001e20000100a00 */
[----:B------:R-:W-:Y:S01]  /*f0dd0*/  LEA.HI.X.SX32 R15, R22, R26, 0x1, P3 ;  /* 0x0000001a160f7211 */ /* 0x000fe200018f0eff */
[----:B-1----:R-:W-:Y:S01]  /*f0de0*/  VIADD R12, R12, UR57 ;  /* 0x000000390c0c7c36 */ /* 0x002fe20008000000 */
[----:B------:R-:W-:Y:S01]  /*f0df0*/  ULDC UR57, c[0x0][0x248] ;  /* 0x0000920000397ab9 */ /* 0x000fe20000000800 */
[----:B0-----:R-:W4:Y:S04]  /*f0e00*/  LDL.LU R24, [R1+0x228] ;  /* 0x0002280001187983 */ /* 0x001f280000300800 */
[----:B------:R-:W4:Y:S04]  /*f0e10*/  LDL.LU R25, [R1+0x224] ;  /* 0x0002240001197983 */ /* 0x000f280000300800 */
[----:B------:R0:W-:Y:S04]  /*f0e20*/  STL.64 [R1+0xd58], R14 ;  /* 0x000d580e01007387 */ /* 0x0001e80000100a00 */
[----:B------:R1:W-:Y:S01]  /*f0e30*/  STL [R1+0x24], R12 ;  /* 0x0000240c01007387 */ /* 0x0003e20000100800 */
[----:B0-----:R-:W-:-:S04]  /*f0e40*/  LEA R14, P3, R18, R3, 0x1 ;  /* 0x00000003120e7211 */ /* 0x001fc800078608ff */
[----:B------:R-:W-:Y:S02]  /*f0e50*/  LEA.HI.X.SX32 R15, R18, R26, 0x1, P3 ;  /* 0x0000001a120f7211 */ /* 0x000fe400018f0eff */
[----:B--2---:R-:W-:-:S04]  /*f0e60*/  LEA R28, P2, R20, R3, 0x1 ;  /* 0x00000003141c7211 */ /* 0x004fc800078408ff */
[----:B------:R-:W-:Y:S01]  /*f0e70*/  LEA.HI.X.SX32 R29, R20, R26, 0x1, P2 ;  /* 0x0000001a141d7211 */ /* 0x000fe200010f0eff */
[----:B------:R-:W-:Y:S01]  /*f0e80*/  VIADD R20, R12, UR58 ;  /* 0x0000003a0c147c36 */ /* 0x000fe20008000000 */
[----:B------:R-:W-:Y:S01]  /*f0e90*/  ULDC UR58, c[0x0][0x248] ;  /* 0x00009200003a7ab9 */ /* 0x000fe20000000800 */
[----:B-1----:R-:W-:Y:S02]  /*f0ea0*/  IMAD.MOV.U32 R12, RZ, RZ, R10 ;  /* 0x000000ffff0c7224 */ /* 0x002fe400078e000a */
[----:B------:R3:W-:Y:S04]  /*f0eb0*/  STL.64 [R1+0xd50], R28 ;  /* 0x000d501c01007387 */ /* 0x0007e80000100a00 */
[----:B------:R4:W-:Y:S04]  /*f0ec0*/  STL.64 [R1+0xd48], R14 ;  /* 0x000d480e01007387 */ /* 0x0009e80000100a00 */
[----:B------:R-:W2:Y:S01]  /*f0ed0*/  LDL.LU R10, [R1+0x21c] ;  /* 0x00021c00010a7983 */ /* 0x000ea20000300800 */
[----:B---3--:R-:W-:-:S04]  /*f0ee0*/  LEA R28, P2, R9, R3, 0x1 ;  /* 0x00000003091c7211 */ /* 0x008fc800078408ff */
[----:B------:R-:W-:Y:S02]  /*f0ef0*/  LEA.HI.X.SX32 R29, R9, R26, 0x1, P2 ;  /* 0x0000001a091d7211 */ /* 0x000fe400010f0eff */
[----:B------:R-:W3:Y:S04]  /*f0f00*/  LDL.LU R9, [R1+0x214] ;  /* 0x0002140001097983 */ /* 0x000ee80000300800 */
[----:B------:R0:W-:Y:S04]  /*f0f10*/  STL.64 [R1+0xd40], R28 ;  /* 0x000d401c01007387 */ /* 0x0001e80000100a00 */
[----:B------:R-:W3:Y:S04]  /*f0f20*/  LDL.LU R22, [R1+0x218] ;  /* 0x0002180001167983 */ /* 0x000ee80000300800 */
[----:B------:R-:W3:Y:S01]  /*f0f30*/  LDL.LU R18, [R1+0x210] ;  /* 0x0002100001127983 */ /* 0x000ee20000300800 */
[----:B----4-:R-:W-:-:S04]  /*f0f40*/  LEA R14, P3, R6, R3, 0x1 ;  /* 0x00000003060e7211 */ /* 0x010fc800078608ff */
[----:B------:R-:W-:Y:S01]  /*f0f50*/  LEA.HI.X.SX32 R15, R6, R26, 0x1, P3 ;  /* 0x0000001a060f7211 */ /* 0x000fe200018f0eff */
[----:B------:R-:W-:-:S04]  /*f0f60*/  IMAD.MOV.U32 R6, RZ, RZ, R2 ;  /* 0x000000ffff067224 */ /* 0x000fc800078e0002 */
[----:B------:R1:W-:Y:S01]  /*f0f70*/  STL.64 [R1+0xd38], R14 ;  /* 0x000d380e01007387 */ /* 0x0003e20000100a00 */
[----:B------:R-:W-:Y:S01]  /*f0f80*/  VIADD R2, R20, UR59 ;  /* 0x0000003b14027c36 */ /* 0x000fe20008000000 */
[----:B------:R-:W-:Y:S01]  /*f0f90*/  ULDC UR59, c[0x0][0x248] ;  /* 0x00009200003b7ab9 */ /* 0x000fe20000000800 */
[----:B0-----:R-:W-:-:S04]  /*f0fa0*/  LEA R28, P2, R23, R3, 0x1 ;  /* 0x00000003171c7211 */ /* 0x001fc800078408ff */
[-C--:B------:R-:W-:Y:S02]  /*f0fb0*/  LEA.HI.X.SX32 R29, R23, R26.reuse, 0x1, P2 ;  /* 0x0000001a171d7211 */ /* 0x080fe400010f0eff */
[CC--:B-1----:R-:W-:Y:S01]  /*f0fc0*/  LEA R14, P3, R21.reuse, R3.reuse, 0x1 ;  /* 0x00000003150e7211 */ /* 0x0c2fe200078608ff */
[----:B------:R-:W-:Y:S03]  /*f0fd0*/  STL [R1+0x2c], R2 ;  /* 0x00002c0201007387 */ /* 0x000fe60000100800 */
[----:B------:R-:W-:Y:S01]  /*f0fe0*/  LEA.HI.X.SX32 R15, R21, R26, 0x1, P3 ;  /* 0x0000001a150f7211 */ /* 0x000fe200018f0eff */
[----:B------:R0:W-:Y:S04]  /*f0ff0*/  STL.64 [R1+0xd30], R28 ;  /* 0x000d301c01007387 */ /* 0x0001e80000100a00 */
[----:B------:R1:W-:Y:S04]  /*f1000*/  STL.64 [R1+0xd18], R14 ;  /* 0x000d180e01007387 */ /* 0x0003e80000100a00 */
[----:B------:R-:W4:Y:S01]  /*f1010*/  LDL.LU R23, [R1+0x20c] ;  /* 0x00020c0001177983 */ /* 0x000f220000300800 */
[----:B0-----:R-:W-:-:S03]  /*f1020*/  LEA R28, P2, R24, R3, 0x1 ;  /* 0x00000003181c7211 */ /* 0x001fc600078408ff */
[----:B------:R-:W4:Y:S01]  /*f1030*/  LDL.LU R21, [R1+0x70] ;  /* 0x0000700001157983 */ /* 0x000f220000300800 */
[C---:B-1----:R-:W-:Y:S02]  /*f1040*/  LEA R14, P3, R25.reuse, R3, 0x1 ;  /* 0x00000003190e7211 */ /* 0x042fe400078608ff */
[-C--:B------:R-:W-:Y:S02]  /*f1050*/  LEA.HI.X.SX32 R29, R24, R26.reuse, 0x1, P2 ;  /* 0x0000001a181d7211 */ /* 0x080fe400010f0eff */
[----:B------:R-:W-:-:S03]  /*f1060*/  LEA.HI.X.SX32 R15, R25, R26, 0x1, P3 ;  /* 0x0000001a190f7211 */ /* 0x000fc600018f0eff */
[----:B------:R-:W-:Y:S04]  /*f1070*/  STL.64 [R1+0xd10], R28 ;  /* 0x000d101c01007387 */ /* 0x000fe80000100a00 */
[----:B------:R0:W-:Y:S01]  /*f1080*/  STL.64 [R1+0xd08], R14 ;  /* 0x000d080e01007387 */ /* 0x0001e20000100a00 */
[----:B------:R-:W-:Y:S01]  /*f1090*/  VIADD R2, R2, UR60 ;  /* 0x0000003c02027c36 */ /* 0x000fe20008000000 */
[----:B------:R-:W-:Y:S01]  /*f10a0*/  ULDC UR60, c[0x0][0x248] ;  /* 0x00009200003c7ab9 */ /* 0x000fe20000000800 */
[----:B0-----:R-:W-:Y:S02]  /*f10b0*/  IMAD.MOV.U32 R14, RZ, RZ, R8 ;  /* 0x000000ffff0e7224 */ /* 0x001fe400078e0008 */
[----:B------:R-:W4:Y:S01]  /*f10c0*/  LDL.LU R8, [R1+0x6c] ;  /* 0x00006c0001087983 */ /* 0x000f220000300800 */
[----:B------:R-:W-:-:S02]  /*f10d0*/  IMAD.MOV.U32 R15, RZ, RZ, R7 ;  /* 0x000000ffff0f7224 */ /* 0x000fc400078e0007 */
[----:B------:R-:W-:Y:S01]  /*f10e0*/  VIADD R7, R2, UR4 ;  /* 0x0000000402077c36 */ /* 0x000fe20008000000 */
[----:B------:R-:W-:-:S04]  /*f10f0*/  ULDC UR4, c[0x0][0x248] ;  /* 0x0000920000047ab9 */ /* 0x000fc80000000800 */
[----:B------:R0:W-:Y:S01]  /*f1100*/  STL [R1+0x3c], R7 ;  /* 0x00003c0701007387 */ /* 0x0001e20000100800 */
[----:B--2---:R-:W-:-:S04]  /*f1110*/  LEA R28, P2, R10, R3, 0x1 ;  /* 0x000000030a1c7211 */ /* 0x004fc800078408ff */
[----:B------:R-:W-:Y:S02]  /*f1120*/  LEA.HI.X.SX32 R29, R10, R26, 0x1, P2 ;  /* 0x0000001a0a1d7211 */ /* 0x000fe400010f0eff */
[----:B---3--:R-:W-:-:S03]  /*f1130*/  LEA R24, P3, R9, R3, 0x1 ;  /* 0x0000000309187211 */ /* 0x008fc600078608ff */
[----:B------:R1:W-:Y:S01]  /*f1140*/  STL.64 [R1+0xd00], R28 ;  /* 0x000d001c01007387 */ /* 0x0003e20000100a00 */
[----:B------:R-:W-:Y:S01]  /*f1150*/  LEA.HI.X.SX32 R25, R9, R26, 0x1, P3 ;  /* 0x0000001a09197211 */ /* 0x000fe200018f0eff */
[----:B------:R-:W-:Y:S02]  /*f1160*/  IMAD.MOV.U32 R9, RZ, RZ, R6 ;  /* 0x000000ffff097224 */ /* 0x000fe400078e0006 */
[----:B------:R-:W2:Y:S01]  /*f1170*/  LDL.LU R6, [R1+0xa4] ;  /* 0x0000a40001067983 */ /* 0x000ea20000300800 */
[----:B------:R-:W-:Y:S01]  /*f1180*/  VIADD R10, R7, UR5 ;  /* 0x00000005070a7c36 */ /* 0x000fe20008000000 */
[----:B------:R-:W-:Y:S01]  /*f1190*/  ULDC UR5, c[0x0][0x248] ;  /* 0x0000920000057ab9 */ /* 0x000fe20000000800 */
[----:B0-----:R-:W-:Y:S01]  /*f11a0*/  IMAD.MOV.U32 R7, RZ, RZ, R5 ;  /* 0x000000ffff077224 */ /* 0x001fe200078e0005 */
[----:B------:R0:W-:Y:S01]  /*f11b0*/  STL.64 [R1+0xce8], R24 ;  /* 0x000ce81801007387 */ /* 0x0001e20000100a00 */
[----:B-1----:R-:W-:-:S03]  /*f11c0*/  LEA R28, P2, R22, R3, 0x1 ;  /* 0x00000003161c7211 */ /* 0x002fc600078408ff */
[----:B------:R-:W3:Y:S01]  /*f11d0*/  LDL.LU R5, [R1+0xa0] ;  /* 0x0000a00001057983 */ /* 0x000ee20000300800 */
[----:B------:R-:W-:Y:S02]  /*f11e0*/  LEA.HI.X.SX32 R29, R22, R26, 0x1, P2 ;  /* 0x0000001a161d7211 */ /* 0x000fe400010f0eff */
[----:B0-----:R-:W-:-:S03]  /*f11f0*/  LEA R24, P3, R18, R3, 0x1 ;  /* 0x0000000312187211 */ /* 0x001fc600078608ff */
[----:B------:R0:W-:Y:S01]  /*f1200*/  STL.64 [R1+0xce0], R28 ;  /* 0x000ce01c01007387 */ /* 0x0001e20000100a00 */
[----:B------:R-:W-:-:S03]  /*f1210*/  LEA.HI.X.SX32 R25, R18, R26, 0x1, P3 ;  /* 0x0000001a12197211 */ /* 0x000fc600018f0eff */
[----:B0-----:R0:W3:Y:S04]  /*f1220*/  LDL.LU R29, [R1+0x3e80] ;  /* 0x003e8000011d7983 */ /* 0x0010e80000300800 */
[----:B------:R1:W-:Y:S04]  /*f1230*/  STL.64 [R1+0xcc8], R24 ;  /* 0x000cc81801007387 */ /* 0x0003e80000100a00 */
[----:B------:R-:W3:Y:S01]  /*f1240*/  LDL.LU R28, [R1+0xb0] ;  /* 0x0000b000011c7983 */ /* 0x000ee20000300800 */
[----:B------:R-:W-:Y:S01]  /*f1250*/  IMAD.MOV.U32 R22, RZ, RZ, R17 ;  /* 0x000000ffff167224 */ /* 0x000fe200078e0011 */
[----:B----4-:R-:W-:Y:S01]  /*f1260*/  LEA R18, P2, R23, R3, 0x1 ;  /* 0x0000000317127211 */ /* 0x010fe200078408ff */
[----:B-1----:R-:W-:-:S02]  /*f1270*/  IMAD.MOV.U32 R24, RZ, RZ, R16 ;  /* 0x000000ffff187224 */ /* 0x002fc400078e0010 */
[----:B------:R-:W-:Y:S01]  /*f1280*/  IMAD.MOV.U32 R25, RZ, RZ, R19 ;  /* 0x000000ffff197224 */ /* 0x000fe200078e0013 */
[-C--:B------:R-:W-:Y:S02]  /*f1290*/  LEA R16, P3, R21, R3.reuse, 0x1 ;  /* 0x0000000315107211 */ /* 0x080fe400078608ff */
[-C--:B------:R-:W-:Y:S02]  /*f12a0*/  LEA.HI.X.SX32 R19, R23, R26.reuse, 0x1, P2 ;  /* 0x0000001a17137211 */ /* 0x080fe400010f0eff */
[-C--:B------:R-:W-:Y:S01]  /*f12b0*/  LEA.HI.X.SX32 R17, R21, R26.reuse, 0x1, P3 ;  /* 0x0000001a15117211 */ /* 0x080fe200018f0eff */
[----:B------:R-:W-:Y:S02]  /*f12c0*/  IMAD.MOV.U32 R21, RZ, RZ, R15 ;  /* 0x000000ffff157224 */ /* 0x000fe400078e000f */
[----:B------:R-:W-:Y:S01]  /*f12d0*/  IMAD.MOV.U32 R27, RZ, RZ, R14 ;  /* 0x000000ffff1b7224 */ /* 0x000fe200078e000e */
[-C--:B------:R-:W-:Y:S01]  /*f12e0*/  LEA R14, P2, R13, R3.reuse, 0x1 ;  /* 0x000000030d0e7211 */ /* 0x080fe200078408ff */
[----:B------:R-:W-:Y:S01]  /*f12f0*/  IMAD.MOV.U32 R15, RZ, RZ, R13 ;  /* 0x000000ffff0f7224 */ /* 0x000fe200078e000d */
[----:B------:R1:W-:Y:S01]  /*f1300*/  STL.64 [R1+0xcc0], R18 ;  /* 0x000cc01201007387 */ /* 0x0003e20000100a00 */
[----:B------:R-:W-:Y:S01]  /*f1310*/  VIADD R10, R10, UR6 ;  /* 0x000000060a0a7c36 */ /* 0x000fe20008000000 */
[----:B------:R-:W-:Y:S01]  /*f1320*/  ULDC UR6, c[0x0][0x248] ;  /* 0x0000920000067ab9 */ /* 0x000fe20000000800 */
[----:B------:R-:W-:Y:S01]  /*f1330*/  IMAD.MOV.U32 R23, RZ, RZ, R12 ;  /* 0x000000ffff177224 */ /* 0x000fe200078e000c */
[----:B------:R-:W-:Y:S01]  /*f1340*/  LEA.HI.X.SX32 R15, R15, R26, 0x1, P2 ;  /* 0x0000001a0f0f7211 */ /* 0x000fe200010f0eff */
[----:B-1----:R-:W4:Y:S04]  /*f1350*/  LDL.LU.64 R18, [R1+0x3e78] ;  /* 0x003e780001127983 */ /* 0x002f280000300a00 */
[----:B------:R1:W-:Y:S01]  /*f1360*/  STL.64 [R1+0xca8], R16 ;  /* 0x000ca81001007387 */ /* 0x0003e20000100a00 */
[----:B------:R-:W-:-:S04]  /*f1370*/  LEA R12, P3, R8, R3, 0x1 ;  /* 0x00000003080c7211 */ /* 0x000fc800078608ff */
[----:B------:R-:W-:Y:S01]  /*f1380*/  LEA.HI.X.SX32 R13, R8, R26, 0x1, P3 ;  /* 0x0000001a080d7211 */ /* 0x000fe200018f0eff */
[----:B-1----:R-:W4:Y:S04]  /*f1390*/  LDL.LU.64 R16, [R1+0x3e70] ;  /* 0x003e700001107983 */ /* 0x002f280000300a00 */
[----:B------:R1:W-:Y:S04]  /*f13a0*/  STL [R1+0x58], R10 ;  /* 0x0000580a01007387 */ /* 0x0003e80000100800 */
[----:B------:R0:W-:Y:S01]  /*f13b0*/  STL.64 [R1+0xca0], R14 ;  /* 0x000ca00e01007387 */ /* 0x0001e20000100a00 */
[----:B-1----:R-:W-:Y:S01]  /*f13c0*/  VIADD R10, R10, UR7 ;  /* 0x000000070a0a7c36 */ /* 0x002fe20008000000 */
[----:B------:R-:W-:-:S02]  /*f13d0*/  ULDC UR7, c[0x0][0x248] ;  /* 0x0000920000077ab9 */ /* 0x000fc40000000800 */
[----:B0-----:R-:W4:Y:S04]  /*f13e0*/  LDL.LU.64 R14, [R1+0x3e68] ;  /* 0x003e6800010e7983 */ /* 0x001f280000300a00 */
[----:B------:R-:W-:Y:S04]  /*f13f0*/  STL [R1+0x70], R10 ;  /* 0x0000700a01007387 */ /* 0x000fe80000100800 */
[----:B------:R0:W-:Y:S02]  /*f1400*/  STL.64 [R1+0xc88], R12 ;  /* 0x000c880c01007387 */ /* 0x0001e40000100a00 */
[----:B0-----:R-:W-:Y:S01]  /*f1410*/  IMAD.MOV.U32 R13, RZ, RZ, R9 ;  /* 0x000000ffff0d7224 */ /* 0x001fe200078e0009 */
[----:B------:R-:W-:Y:S01]  /*f1420*/  LEA R12, P2, R9, R3, 0x1 ;  /* 0x00000003090c7211 */ /* 0x000fe200078408ff */
[----:B------:R-:W-:Y:S01]  /*f1430*/  VIADD R10, R10, UR10 ;  /* 0x0000000a0a0a7c36 */ /* 0x000fe20008000000 */
[----:B------:R-:W-:-:S02]  /*f1440*/  ULDC UR10, c[0x0][0x248] ;  /* 0x00009200000a7ab9 */ /* 0x000fc40000000800 */
[----:B------:R-:W-:-:S05]  /*f1450*/  LEA.HI.X.SX32 R13, R13, R26, 0x1, P2 ;  /* 0x0000001a0d0d7211 */ /* 0x000fca00010f0eff */
[----:B------:R0:W-:Y:S04]  /*f1460*/  STL.64 [R1+0xc80], R12 ;  /* 0x000c800c01007387 */ /* 0x0001e80000100a00 */
[----:B0-----:R-:W4:Y:S04]  /*f1470*/  LDL.LU.64 R12, [R1+0x3e60] ;  /* 0x003e6000010c7983 */ /* 0x001f280000300a00 */
[----:B------:R0:W-:Y:S02]  /*f1480*/  STL [R1+0x6c], R10 ;  /* 0x00006c0a01007387 */ /* 0x0001e40000100800 */
[----:B0-----:R-:W-:Y:S01]  /*f1490*/  VIADD R10, R10, UR11 ;  /* 0x0000000b0a0a7c36 */ /* 0x001fe20008000000 */
[----:B------:R-:W-:Y:S01]  /*f14a0*/  ULDC UR11, c[0x0][0x248] ;  /* 0x00009200000b7ab9 */ /* 0x000fe20000000800 */
[----:B--2---:R-:W-:-:S04]  /*f14b0*/  LEA R8, P3, R6, R3, 0x1 ;  /* 0x0000000306087211 */ /* 0x004fc800078608ff */
[----:B------:R-:W-:-:S05]  /*f14c0*/  LEA.HI.X.SX32 R9, R6, R26, 0x1, P3 ;  /* 0x0000001a06097211 */ /* 0x000fca00018f0eff */
[----:B------:R0:W-:Y:S01]  /*f14d0*/  STL.64 [R1+0xc78], R8 ;  /* 0x000c780801007387 */ /* 0x0001e20000100a00 */
[-C--:B---3--:R-:W-:Y:S01]  /*f14e0*/  LEA R6, P3, R5, R3.reuse, 0x1 ;  /* 0x0000000305067211 */ /* 0x088fe200078608ff */
[----:B0-----:R-:W-:Y:S01]  /*f14f0*/  IMAD.MOV.U32 R9, RZ, RZ, R7 ;  /* 0x000000ffff097224 */ /* 0x001fe200078e0007 */
[----:B------:R-:W-:-:S04]  /*f1500*/  LEA R8, P2, R7, R3, 0x1 ;  /* 0x0000000307087211 */ /* 0x000fc800078408ff */
[-C--:B------:R-:W-:Y:S02]  /*f1510*/  LEA.HI.X.SX32 R9, R9, R26.reuse, 0x1, P2 ;  /* 0x0000001a09097211 */ /* 0x080fe400010f0eff */
[----:B------:R-:W-:-:S03]  /*f1520*/  LEA.HI.X.SX32 R7, R5, R26, 0x1, P3 ;  /* 0x0000001a05077211 */ /* 0x000fc600018f0eff */
[----:B------:R0:W-:Y:S04]  /*f1530*/  STL.64 [R1+0xc70], R8 ;  /* 0x000c700801007387 */ /* 0x0001e80000100a00 */
[----:B0-----:R-:W2:Y:S04]  /*f1540*/  LDL.LU.64 R8, [R1+0x3e58] ;  /* 0x003e580001087983 */ /* 0x001ea80000300a00 */
[----:B------:R-:W-:Y:S04]  /*f1550*/  STL [R1+0xa4], R10 ;  /* 0x0000a40a01007387 */ /* 0x000fe80000100800 */
[----:B------:R0:W-:Y:S02]  /*f1560*/  STL.64 [R1+0xc58], R6 ;  /* 0x000c580601007387 */ /* 0x0001e40000100a00 */
[----:B0-----:R-:W-:Y:S01]  /*f1570*/  IMAD.MOV.U32 R7, RZ, RZ, R4 ;  /* 0x000000ffff077224 */ /* 0x001fe200078e0004 */
[----:B------:R-:W-:-:S02]  /*f1580*/  LEA R6, P2, R4, R3, 0x1 ;  /* 0x0000000304067211 */ /* 0x000fc400078408ff */
[-C--:B------:R-:W-:Y:S02]  /*f1590*/  LEA R4, P3, R28, R3.reuse, 0x1 ;  /* 0x000000031c047211 */ /* 0x080fe400078608ff */
[-C--:B------:R-:W-:Y:S01]  /*f15a0*/  LEA.HI.X.SX32 R7, R7, R26.reuse, 0x1, P2 ;  /* 0x0000001a07077211 */ /* 0x080fe200010f0eff */
[----:B------:R-:W-:Y:S01]  /*f15b0*/  VIADD R10, R10, UR12 ;  /* 0x0000000c0a0a7c36 */ /* 0x000fe20008000000 */
[----:B------:R-:W-:Y:S01]  /*f15c0*/  LEA.HI.X.SX32 R5, R28, R26, 0x1, P3 ;  /* 0x0000001a1c057211 */ /* 0x000fe200018f0eff */
[----:B------:R-:W-:Y:S02]  /*f15d0*/  ULDC UR12, c[0x0][0x248] ;  /* 0x00009200000c7ab9 */ /* 0x000fe40000000800 */
[----:B------:R0:W-:Y:S04]  /*f15e0*/  STL.64 [R1+0xc50], R6 ;  /* 0x000c500601007387 */ /* 0x0001e80000100a00 */
[----:B0-----:R-:W3:Y:S04]  /*f15f0*/  LDL.LU.64 R6, [R1+0x3e50] ;  /* 0x003e500001067983 */ /* 0x001ee80000300a00 */
[----:B------:R-:W-:Y:S04]  /*f1600*/  STL [R1+0xa0], R10 ;  /* 0x0000a00a01007387 */ /* 0x000fe80000100800 */
[----:B------:R0:W-:Y:S04]  /*f1610*/  STL.64 [R1+0xc38], R4 ;  /* 0x000c380401007387 */ /* 0x0001e80000100a00 */
[----:B0-----:R0:W4:Y:S01]  /*f1620*/  LDL.LU R5, [R1+0x3e48] ;  /* 0x003e480001057983 */ /* 0x0011220000300800 */
[----:B------:R-:W-:-:S05]  /*f1630*/  LEA R4, P2, R24, R3, 0x1 ;  /* 0x0000000318047211 */ /* 0x000fca00078408ff */
[----:B------:R4:W-:Y:S01]  /*f1640*/  STL [R1+0xc30], R4 ;  /* 0x000c300401007387 */ /* 0x0009e20000100800 */
[----:B------:R-:W-:-:S03]  /*f1650*/  LEA R28, P3, R25, R3, 0x1 ;  /* 0x00000003191c7211 */ /* 0x000fc600078608ff */
[----:B----4-:R-:W4:Y:S04]  /*f1660*/  LDL.LU.64 R4, [R1+0x3e40] ;  /* 0x003e400001047983 */ /* 0x010f280000300a00 */
[----:B------:R-:W-:Y:S04]  /*f1670*/  STL [R1+0xc28], R28 ;  /* 0x000c281c01007387 */ /* 0x000fe80000100800 */
[----:B------:R-:W2:Y:S04]  /*f1680*/  LDL.LU R29, [R1+0xc8] ;  /* 0x0000c800011d7983 */ /* 0x000ea80000300800 */
[----:B----4-:R1:W-:Y:S04]  /*f1690*/  STL.64 [R1+0x3e30], R4 ;  /* 0x003e300401007387 */ /* 0x0103e80000100a00 */
[----:B-1----:R0:W4:Y:S04]  /*f16a0*/  LDL.64 R4, [R1+0xc28] ;  /* 0x000c280001047983 */ /* 0x0021280000100a00 */
[----:B---3--:R1:W-:Y:S04]  /*f16b0*/  STL.64 [R1+0x3e28], R6 ;  /* 0x003e280601007387 */ /* 0x0083e80000100a00 */
[----:B-1----:R-:W3:Y:S04]  /*f16c0*/  LDL.LU R7, [R1+0x1ec] ;  /* 0x0001ec0001077983 */ /* 0x002ee80000300800 */
[----:B--2---:R1:W-:Y:S04]  /*f16d0*/  STL.64 [R1+0x3e20], R8 ;  /* 0x003e200801007387 */ /* 0x0043e80000100a00 */
[----:B-1----:R-:W2:Y:S04]  /*f16e0*/  LDL.LU R9, [R1+0xc0] ;  /* 0x0000c00001097983 */ /* 0x002ea80000300800 */
[----:B------:R1:W-:Y:S04]  /*f16f0*/  STL.64 [R1+0x3e18], R12 ;  /* 0x003e180c01007387 */ /* 0x0003e80000100a00 */
[----:B-1----:R-:W3:Y:S04]  /*f1700*/  LDL.LU R12, [R1+0x1f0] ;  /* 0x0001f000010c7983 */ /* 0x002ee80000300800 */
[----:B------:R-:W3:Y:S04]  /*f1710*/  LDL.LU R13, [R1+0xbc] ;  /* 0x0000bc00010d7983 */ /* 0x000ee80000300800 */
[----:B------:R1:W-:Y:S04]  /*f1720*/  STL.64 [R1+0x3e10], R14 ;  /* 0x003e100e01007387 */ /* 0x0003e80000100a00 */
[----:B-1----:R0:W3:Y:S04]  /*f1730*/  LDL.64 R14, [R1+0xc30] ;  /* 0x000c3000010e7983 */ /* 0x0020e80000100a00 */
[----:B------:R1:W-:Y:S04]  /*f1740*/  STL.64 [R1+0x3e08], R16 ;  /* 0x003e081001007387 */ /* 0x0003e80000100a00 */
[----:B-1----:R-:W3:Y:S04]  /*f1750*/  LDL.LU R16, [R1+0x1f4] ;  /* 0x0001f40001107983 */ /* 0x002ee80000300800 */
[----:B------:R-:W-:Y:S04]  /*f1760*/  STL [R1+0x3e38], R17 ;  /* 0x003e381101007387 */ /* 0x000fe80000100800 */
[----:B------:R-:W-:Y:S04]  /*f1770*/  STL.64 [R1+0x3e00], R18 ;  /* 0x003e001201007387 */ /* 0x000fe80000100a00 */
[----:B------:R-:W-:Y:S01]  /*f1780*/  STL [R1+0x3e3c], R19 ;  /* 0x003e3c1301007387 */ /* 0x000fe20000100800 */
[----:B------:R-:W-:Y:S01]  /*f1790*/  VIADD R10, R10, UR13 ;  /* 0x0000000d0a0a7c36 */ /* 0x000fe20008000000 */
[----:B------:R-:W-:-:S03]  /*f17a0*/  ULDC UR13, c[0x0][0x248] ;  /* 0x00009200000d7ab9 */ /* 0x000fc60000000800 */
[----:B------:R-:W-:Y:S01]  /*f17b0*/  VIADD R8, R10, UR14 ;  /* 0x0000000e0a087c36 */ /* 0x000fe20008000000 */
[----:B------:R-:W-:Y:S01]  /*f17c0*/  ULDC UR14, c[0x0][0x248] ;  /* 0x00009200000e7ab9 */ /* 0x000fe20000000800 */
[-C--:B----4-:R-:W-:Y:S02]  /*f17d0*/  LEA.HI.X.SX32 R5, R25, R26.reuse, 0x1, P3 ;  /* 0x0000001a19057211 */ /* 0x090fe400018f0eff */
[-C--:B--2---:R-:W-:Y:S02]  /*f17e0*/  LEA R4, P3, R9, R3.reuse, 0x1 ;  /* 0x0000000309047211 */ /* 0x084fe400078608ff */
[----:B---3--:R-:W-:Y:S02]  /*f17f0*/  LEA.HI.X.SX32 R15, R24, R26, 0x1, P2 ;  /* 0x0000001a180f7211 */ /* 0x008fe400010f0eff */
[----:B------:R-:W2:Y:S04]  /*f1800*/  LDL.LU R24, [R1+0x1e8] ;  /* 0x0001e80001187983 */ /* 0x000ea80000300800 */
[----:B------:R-:W3:Y:S04]  /*f1810*/  LDL.LU R28, [R1+0xc4] ;  /* 0x0000c400011c7983 */ /* 0x000ee80000300800 */
[----:B------:R1:W-:Y:S04]  /*f1820*/  STL [R1+0xc34], R15 ;  /* 0x000c340f01007387 */ /* 0x0003e80000100800 */
[----:B------:R-:W4:Y:S01]  /*f1830*/  LDL.LU R6, [R1+0x1e4] ;  /* 0x0001e40001067983 */ /* 0x000f220000300800 */
[----:B------:R-:W-:-:S03]  /*f1840*/  LEA R14, P2, R16, R3, 0x1 ;  /* 0x00000003100e7211 */ /* 0x000fc600078408ff */
[----:B------:R-:W4:Y:S01]  /*f1850*/  LDL.LU R25, [R1+0xd4] ;  /* 0x0000d40001197983 */ /* 0x000f220000300800 */
[----:B-1----:R-:W-:-:S03]  /*f1860*/  LEA.HI.X.SX32 R15, R16, R26, 0x1, P2 ;  /* 0x0000001a100f7211 */ /* 0x002fc600010f0eff */
[----:B------:R1:W-:Y:S01]  /*f1870*/  STL [R1+0xc2c], R5 ;  /* 0x000c2c0501007387 */ /* 0x0003e20000100800 */
[----:B------:R-:W-:-:S03]  /*f1880*/  LEA R16, P2, R12, R3, 0x1 ;  /* 0x000000030c107211 */ /* 0x000fc600078408ff */
[----:B------:R-:W-:Y:S01]  /*f1890*/  STL [R1+0xac], R8 ;  /* 0x0000ac0801007387 */ /* 0x000fe20000100800 */
[----:B-1----:R-:W-:-:S03]  /*f18a0*/  LEA.HI.X.SX32 R5, R9, R26, 0x1, P3 ;  /* 0x0000001a09057211 */ /* 0x002fc600018f0eff */
[----:B------:R1:W-:Y:S01]  /*f18b0*/  STL.64 [R1+0xc20], R14 ;  /* 0x000c200e01007387 */ /* 0x0003e20000100a00 */
[----:B------:R-:W-:Y:S01]  /*f18c0*/  VIADD R9, R8, UR15 ;  /* 0x0000000f08097c36 */ /* 0x000fe20008000000 */
[----:B------:R-:W-:Y:S01]  /*f18d0*/  LEA.HI.X.SX32 R17, R12, R26, 0x1, P2 ;  /* 0x0000001a0c117211 */ /* 0x000fe200010f0eff */
[----:B------:R-:W-:Y:S01]  /*f18e0*/  ULDC UR15, c[0x0][0x248] ;  /* 0x00009200000f7ab9 */ /* 0x000fe20000000800 */
[----:B------:R0:W-:Y:S01]  /*f18f0*/  STL.64 [R1+0xc08], R4 ;  /* 0x000c080401007387 */ /* 0x0001e20000100a00 */
[----:B------:R-:W-:-:S03]  /*f1900*/  LEA R12, P2, R7, R3, 0x1 ;  /* 0x00000003070c7211 */ /* 0x000fc600078408ff */
[----:B-1----:R-:W4:Y:S01]  /*f1910*/  LDL.LU R15, [R1+0x1e0] ;  /* 0x0001e000010f7983 */ /* 0x002f220000300800 */
[----:B0-----:R-:W-:-:S03]  /*f1920*/  LEA R4, P3, R13, R3, 0x1 ;  /* 0x000000030d047211 */ /* 0x001fc600078608ff */
[----:B------:R-:W4:Y:S01]  /*f1930*/  LDL.LU R8, [R1+0xd0] ;  /* 0x0000d00001087983 */ /* 0x000f220000300800 */
[----:B------:R-:W-:-:S03]  /*f1940*/  LEA.HI.X.SX32 R5, R13, R26, 0x1, P3 ;  /* 0x0000001a0d057211 */ /* 0x000fc600018f0eff */
[----:B------:R0:W-:Y:S01]  /*f1950*/  STL [R1+0xc0], R9 ;  /* 0x0000c00901007387 */ /* 0x0001e20000100800 */
[----:B------:R-:W-:-:S03]  /*f1960*/  LEA.HI.X.SX32 R13, R7, R26, 0x1, P2 ;  /* 0x0000001a070d7211 */ /* 0x000fc600010f0eff */
[----:B------:R-:W-:Y:S04]  /*f1970*/  STL.64 [R1+0xc00], R16 ;  /* 0x000c001001007387 */ /* 0x000fe80000100a00 */
[----:B------:R1:W-:Y:S01]  /*f1980*/  STL.64 [R1+0xbe8], R4 ;  /* 0x000be80401007387 */ /* 0x0003e20000100a00 */
[----:B0-----:R-:W-:Y:S01]  /*f1990*/  VIADD R9, R9, UR16 ;  /* 0x0000001009097c36 */ /* 0x001fe20008000000 */
[----:B------:R-:W-:-:S04]  /*f19a0*/  ULDC UR16, c[0x0][0x248] ;  /* 0x0000920000107ab9 */ /* 0x000fc80000000800 */
[----:B------:R-:W-:Y:S04]  /*f19b0*/  STL [R1+0xbc], R9 ;  /* 0x0000bc0901007387 */ /* 0x000fe80000100800 */
[----:B------:R-:W4:Y:S01]  /*f19c0*/  LDL.LU R7, [R1+0x1dc] ;  /* 0x0001dc0001077983 */ /* 0x000f220000300800 */
[----:B-1----:R-:W-:-:S03]  /*f19d0*/  LEA R4, P3, R29, R3, 0x1 ;  /* 0x000000031d047211 */ /* 0x002fc600078608ff */
[----:B------:R-:W-:Y:S01]  /*f19e0*/  STL.64 [R1+0xbe0], R12 ;  /* 0x000be00c01007387 */ /* 0x000fe20000100a00 */
[----:B------:R-:W-:-:S03]  /*f19f0*/  LEA.HI.X.SX32 R5, R29, R26, 0x1, P3 ;  /* 0x0000001a1d057211 */ /* 0x000fc600018f0eff */
[----:B------:R-:W4:Y:S01]  /*f1a00*/  LDL.LU R29, [R1+0xe4] ;  /* 0x0000e400011d7983 */ /* 0x000f220000300800 */
[----:B------:R-:W-:Y:S01]  /*f1a10*/  VIADD R14, R9, UR17 ;  /* 0x00000011090e7c36 */ /* 0x000fe20008000000 */
[----:B------:R-:W-:Y:S02]  /*f1a20*/  ULDC UR17, c[0x0][0x248] ;  /* 0x0000920000117ab9 */ /* 0x000fe40000000800 */
[----:B------:R-:W-:Y:S04]  /*f1a30*/  STL.64 [R1+0xbd8], R4 ;  /* 0x000bd80401007387 */ /* 0x000fe80000100a00 */
[----:B------:R0:W-:Y:S02]  /*f1a40*/  STL [R1+0xc8], R14 ;  /* 0x0000c80e01007387 */ /* 0x0001e40000100800 */
[----:B0-----:R-:W-:Y:S01]  /*f1a50*/  VIADD R14, R14, UR18 ;  /* 0x000000120e0e7c36 */ /* 0x001fe20008000000 */
[----:B------:R-:W-:Y:S01]  /*f1a60*/  ULDC UR18, c[0x0][0x248] ;  /* 0x0000920000127ab9 */ /* 0x000fe20000000800 */
[----:B--2---:R-:W-:-:S02]  /*f1a70*/  LEA R12, P2, R24, R3, 0x1 ;  /* 0x00000003180c7211 */ /* 0x004fc400078408ff */
[-C--:B---3--:R-:W-:Y:S02]  /*f1a80*/  LEA R4, P3, R28, R3.reuse, 0x1 ;  /* 0x000000031c047211 */ /* 0x088fe400078608ff */
[-C--:B------:R-:W-:Y:S01]  /*f1a90*/  LEA.HI.X.SX32 R13, R24, R26.reuse, 0x1, P2 ;  /* 0x0000001a180d7211 */ /* 0x080fe200010f0eff */
[----:B------:R-:W-:Y:S01]  /*f1aa0*/  IMAD.MOV.U32 R24, RZ, RZ, R22 ;  /* 0x000000ffff187224 */ /* 0x000fe200078e0016 */
[----:B------:R-:W-:Y:S01]  /*f1ab0*/  LEA.HI.X.SX32 R5, R28, R26, 0x1, P3 ;  /* 0x0000001a1c057211 */ /* 0x000fe200018f0eff */
[----:B------:R-:W2:Y:S04]  /*f1ac0*/  LDL.LU R22, [R1+0x1d8] ;  /* 0x0001d80001167983 */ /* 0x000ea80000300800 */
[----:B------:R4:W-:Y:S04]  /*f1ad0*/  STL.64 [R1+0xbd0], R12 ;  /* 0x000bd00c01007387 */ /* 0x0009e80000100a00 */
[----:B------:R-:W3:Y:S04]  /*f1ae0*/  LDL.LU R9, [R1+0xe0] ;  /* 0x0000e00001097983 */ /* 0x000ee80000300800 */
[----:B------:R0:W-:Y:S01]  /*f1af0*/  STL.64 [R1+0xbb8], R4 ;  /* 0x000bb80401007387 */ /* 0x0001e20000100a00 */
[----:B----4-:R-:W-:-:S03]  /*f1b00*/  LEA R12, P2, R6, R3, 0x1 ;  /* 0x00000003060c7211 */ /* 0x010fc600078408ff */
[----:B------:R-:W4:Y:S01]  /*f1b10*/  LDL.LU R28, [R1+0xf4] ;  /* 0x0000f400011c7983 */ /* 0x000f220000300800 */
[-C--:B------:R-:W-:Y:S02]  /*f1b20*/  LEA.HI.X.SX32 R13, R6, R26.reuse, 0x1, P2 ;  /* 0x0000001a060d7211 */ /* 0x080fe400010f0eff */
[C---:B0-----:R-:W-:Y:S01]  /*f1b30*/  LEA R4, P3, R25.reuse, R3, 0x1 ;  /* 0x0000000319047211 */ /* 0x041fe200078608ff */
[----:B------:R0:W-:Y:S03]  /*f1b40*/  STL [R1+0xc4], R14 ;  /* 0x0000c40e01007387 */ /* 0x0001e60000100800 */
[----:B------:R-:W-:Y:S01]  /*f1b50*/  LEA.HI.X.SX32 R5, R25, R26, 0x1, P3 ;  /* 0x0000001a19057211 */ /* 0x000fe200018f0eff */
[----:B------:R-:W4:Y:S04]  /*f1b60*/  LDL.LU R6, [R1+0x1d4] ;  /* 0x0001d40001067983 */ /* 0x000f280000300800 */
[----:B------:R1:W-:Y:S04]  /*f1b70*/  STL.64 [R1+0xbb0], R12 ;  /* 0x000bb00c01007387 */ /* 0x0003e80000100a00 */
[----:B------:R1:W-:Y:S01]  /*f1b80*/  STL.64 [R1+0xb98], R4 ;  /* 0x000b980401007387 */ /* 0x0003e20000100a00 */
[----:B------:R-:W-:Y:S01]  /*f1b90*/  VIADD R25, R14, UR19 ;  /* 0x000000130e197c36 */ /* 0x000fe20008000000 */
[----:B------:R-:W-:-:S02]  /*f1ba0*/  ULDC UR19, c[0x0][0x248] ;  /* 0x0000920000137ab9 */ /* 0x000fc40000000800 */
[----:B0-----:R-:W4:Y:S01]  /*f1bb0*/  LDL.LU R14, [R1+0x1d0] ;  /* 0x0001d000010e7983 */ /* 0x001f220000300800 */
[CC--:B-1----:R-:W-:Y:S02]  /*f1bc0*/  LEA R12, P2, R15.reuse, R3.reuse, 0x1 ;  /* 0x000000030f0c7211 */ /* 0x0c2fe400078408ff */
[C---:B------:R-:W-:Y:S02]  /*f1bd0*/  LEA R4, P3, R8.reuse, R3, 0x1 ;  /* 0x0000000308047211 */ /* 0x040fe400078608ff */
[-C--:B------:R-:W-:Y:S02]  /*f1be0*/  LEA.HI.X.SX32 R13, R15, R26.reuse, 0x1, P2 ;  /* 0x0000001a0f0d7211 */ /* 0x080fe400010f0eff */
[----:B------:R-:W-:Y:S01]  /*f1bf0*/  LEA.HI.X.SX32 R5, R8, R26, 0x1, P3 ;  /* 0x0000001a08057211 */ /* 0x000fe200018f0eff */
[----:B------:R-:W4:Y:S04]  /*f1c00*/  LDL.LU R15, [R1+0xf0] ;  /* 0x0000f000010f7983 */ /* 0x000f280000300800 */
[----:B------:R0:W-:Y:S01]  /*f1c10*/  STL.64 [R1+0xb90], R12 ;  /* 0x000b900c01007387 */ /* 0x0001e20000100a00 */
[----:B------:R-:W-:Y:S01]  /*f1c20*/  VIADD R8, R25, UR20 ;  /* 0x0000001419087c36 */ /* 0x000fe20008000000 */
[----:B------:R-:W-:-:S02]  /*f1c30*/  ULDC UR20, c[0x0][0x248] ;  /* 0x0000920000147ab9 */ /* 0x000fc40000000800 */
[----:B------:R1:W-:Y:S01]  /*f1c40*/  STL.64 [R1+0xb78], R4 ;  /* 0x000b780401007387 */ /* 0x0003e20000100a00 */
[-C--:B0-----:R-:W-:Y:S02]  /*f1c50*/  LEA R12, P2, R7, R3.reuse, 0x1 ;  /* 0x00000003070c7211 */ /* 0x081fe400078408ff */
[----:B-1----:R-:W-:Y:S02]  /*f1c60*/  LEA R4, P3, R29, R3, 0x1 ;  /* 0x000000031d047211 */ /* 0x002fe400078608ff */
[-C--:B------:R-:W-:Y:S02]  /*f1c70*/  LEA.HI.X.SX32 R13, R7, R26.reuse, 0x1, P2 ;  /* 0x0000001a070d7211 */ /* 0x080fe400010f0eff */
[----:B------:R-:W-:Y:S01]  /*f1c80*/  LEA.HI.X.SX32 R5, R29, R26, 0x1, P3 ;  /* 0x0000001a1d057211 */ /* 0x000fe200018f0eff */
[----:B------:R-:W-:Y:S04]  /*f1c90*/  STL [R1+0xd0], R8 ;  /* 0x0000d00801007387 */ /* 0x000fe80000100800 */
[----:B------:R0:W-:Y:S04]  /*f1ca0*/  STL.64 [R1+0xb70], R12 ;  /* 0x000b700c01007387 */ /* 0x0001e80000100a00 */
[----:B------:R-:W4:Y:S04]  /*f1cb0*/  LDL.LU R7, [R1+0x1cc] ;  /* 0x0001cc0001077983 */ /* 0x000f280000300800 */
[----:B------:R-:W-:Y:S04]  /*f1cc0*/  STL.64 [R1+0xb68], R4 ;  /* 0x000b680401007387 */ /* 0x000fe80000100a00 */
[----:B------:R-:W4:Y:S01]  /*f1cd0*/  LDL.LU R29, [R1+0x108] ;  /* 0x00010800011d7983 */ /* 0x000f220000300800 */
[----:B0-----:R-:W-:Y:S01]  /*f1ce0*/  VIADD R12, R8, UR21 ;  /* 0x00000015080c7c36 */ /* 0x001fe20008000000 */
[----:B------:R-:W-:-:S04]  /*f1cf0*/  ULDC UR21, c[0x0][0x248] ;  /* 0x0000920000157ab9 */ /* 0x000fc80000000800 */
[----:B------:R0:W-:Y:S04]  /*f1d00*/  STL [R1+0xe4], R12 ;  /* 0x0000e40c01007387 */ /* 0x0001e80000100800 */
[----:B------:R-:W4:Y:S01]  /*f1d10*/  LDL.LU R13, [R1+0x1c8] ;  /* 0x0001c800010d7983 */ /* 0x000f220000300800 */
[----:B0-----:R-:W-:Y:S01]  /*f1d20*/  VIADD R12, R12, UR22 ;  /* 0x000000160c0c7c36 */ /* 0x001fe20008000000 */
[----:B------:R-:W-:Y:S01]  /*f1d30*/  ULDC UR22, c[0x0][0x248] ;  /* 0x0000920000167ab9 */ /* 0x000fe20000000800 */
[----:B--2---:R-:W-:-:S04]  /*f1d40*/  LEA R16, P2, R22, R3, 0x1 ;  /* 0x0000000316107211 */ /* 0x004fc800078408ff */
[----:B------:R-:W-:Y:S02]  /*f1d50*/  LEA.HI.X.SX32 R17, R22, R26, 0x1, P2 ;  /* 0x0000001a16117211 */ /* 0x000fe400010f0eff */
[----:B---3--:R-:W-:-:S03]  /*f1d60*/  LEA R4, P3, R9, R3, 0x1 ;  /* 0x0000000309047211 */ /* 0x008fc600078608ff */
[----:B------:R-:W-:Y:S01]  /*f1d70*/  STL.64 [R1+0xb60], R16 ;  /* 0x000b601001007387 */ /* 0x000fe20000100a00 */
[----:B------:R-:W-:-:S03]  /*f1d80*/  LEA.HI.X.SX32 R5, R9, R26, 0x1, P3 ;  /* 0x0000001a09057211 */ /* 0x000fc600018f0eff */
[----:B------:R-:W2:Y:S04]  /*f1d90*/  LDL.LU R22, [R1+0x104] ;  /* 0x0001040001167983 */ /* 0x000ea80000300800 */
[----:B------:R0:W-:Y:S04]  /*f1da0*/  STL.64 [R1+0xb48], R4 ;  /* 0x000b480401007387 */ /* 0x0001e80000100a00 */
[----:B------:R-:W-:Y:S01]  /*f1db0*/  STL [R1+0xe0], R12 ;  /* 0x0000e00c01007387 */ /* 0x000fe20000100800 */
[-C--:B----4-:R-:W-:Y:S02]  /*f1dc0*/  LEA R8, P2, R6, R3.reuse, 0x1 ;  /* 0x0000000306087211 */ /* 0x090fe400078408ff */
[----:B0-----:R-:W-:-:S02]  /*f1dd0*/  LEA R4, P3, R28, R3, 0x1 ;  /* 0x000000031c047211 */ /* 0x001fc400078608ff */
[-C--:B------:R-:W-:Y:S02]  /*f1de0*/  LEA.HI.X.SX32 R9, R6, R26.reuse, 0x1, P2 ;  /* 0x0000001a06097211 */ /* 0x080fe400010f0eff */
[----:B------:R-:W-:-:S03]  /*f1df0*/  LEA.HI.X.SX32 R5, R28, R26, 0x1, P3 ;  /* 0x0000001a1c057211 */ /* 0x000fc600018f0eff */
[----:B------:R0:W-:Y:S04]  /*f1e00*/  STL.64 [R1+0xb40], R8 ;  /* 0x000b400801007387 */ /* 0x0001e80000100a00 */
[----:B------:R-:W3:Y:S04]  /*f1e10*/  LDL.LU R6, [R1+0x1c4] ;  /* 0x0001c40001067983 */ /* 0x000ee80000300800 */
[----:B------:R-:W4:Y:S01]  /*f1e20*/  LDL.LU R28, [R1+0x128] ;  /* 0x00012800011c7983 */ /* 0x000f220000300800 */
[----:B0-----:R-:W-:-:S03]  /*f1e30*/  LEA R8, P2, R14, R3, 0x1 ;  /* 0x000000030e087211 */ /* 0x001fc600078408ff */
[----:B------:R0:W-:Y:S01]  /*f1e40*/  STL.64 [R1+0xb28], R4 ;  /* 0x000b280401007387 */ /* 0x0001e20000100a00 */
[----:B------:R-:W-:Y:S01]  /*f1e50*/  VIADD R12, R12, UR23 ;  /* 0x000000170c0c7c36 */ /* 0x000fe20008000000 */
[----:B------:R-:W-:Y:S01]  /*f1e60*/  ULDC UR23, c[0x0][0x248] ;  /* 0x0000920000177ab9 */ /* 0x000fe20000000800 */
[----:B------:R-:W-:Y:S02]  /*f1e70*/  LEA.HI.X.SX32 R9, R14, R26, 0x1, P2 ;  /* 0x0000001a0e097211 */ /* 0x000fe400010f0eff */
[----:B0-----:R-:W-:-:S03]  /*f1e80*/  LEA R4, P3, R15, R3, 0x1 ;  /* 0x000000030f047211 */ /* 0x001fc600078608ff */
[----:B------:R0:W-:Y:S01]  /*f1e90*/  STL.64 [R1+0xb20], R8 ;  /* 0x000b200801007387 */ /* 0x0001e20000100a00 */
[----:B------:R-:W-:-:S03]  /*f1ea0*/  LEA.HI.X.SX32 R5, R15, R26, 0x1, P3 ;  /* 0x0000001a0f057211 */ /* 0x000fc600018f0eff */
[----:B0-----:R-:W4:Y:S04]  /*f1eb0*/  LDL.LU R8, [R1+0x1c0] ;  /* 0x0001c00001087983 */ /* 0x001f280000300800 */
[----:B------:R0:W-:Y:S04]  /*f1ec0*/  STL [R1+0xf4], R12 ;  /* 0x0000f40c01007387 */ /* 0x0001e80000100800 */
[----:B------:R-:W4:Y:S01]  /*f1ed0*/  LDL.LU R9, [R1+0x124] ;  /* 0x0001240001097983 */ /* 0x000f220000300800 */
[----:B------:R-:W-:-:S03]  /*f1ee0*/  LEA R14, P2, R7, R3, 0x1 ;  /* 0x00000003070e7211 */ /* 0x000fc600078408ff */
[----:B------:R1:W-:Y:S01]  /*f1ef0*/  STL.64 [R1+0xb18], R4 ;  /* 0x000b180401007387 */ /* 0x0003e20000100a00 */
[----:B0-----:R-:W-:Y:S01]  /*f1f00*/  VIADD R12, R12, UR24 ;  /* 0x000000180c0c7c36 */ /* 0x001fe20008000000 */
[-C--:B------:R-:W-:Y:S01]  /*f1f10*/  LEA.HI.X.SX32 R15, R7, R26.reuse, 0x1, P2 ;  /* 0x0000001a070f7211 */ /* 0x080fe200010f0eff */
[----:B------:R-:W-:Y:S01]  /*f1f20*/  ULDC UR24, c[0x0][0x248] ;  /* 0x0000920000187ab9 */ /* 0x000fe20000000800 */
[CC--:B-1----:R-:W-:Y:S02]  /*f1f30*/  LEA R4, P3, R29.reuse, R3.reuse, 0x1 ;  /* 0x000000031d047211 */ /* 0x0c2fe400078608ff */
[----:B------:R-:W-:Y:S02]  /*f1f40*/  STL [R1+0xf0], R12 ;  /* 0x0000f00c01007387 */ /* 0x000fe40000100800 */
[----:B------:R-:W-:Y:S02]  /*f1f50*/  LEA.HI.X.SX32 R5, R29, R26, 0x1, P3 ;  /* 0x0000001a1d057211 */ /* 0x000fe400018f0eff */
[----:B------:R0:W-:Y:S04]  /*f1f60*/  STL.64 [R1+0xb10], R14 ;  /* 0x000b100e01007387 */ /* 0x0001e80000100a00 */
[----:B------:R-:W4:Y:S04]  /*f1f70*/  LDL.LU R7, [R1+0x1bc] ;  /* 0x0001bc0001077983 */ /* 0x000f280000300800 */
[----:B------:R-:W-:Y:S04]  /*f1f80*/  STL.64 [R1+0xaf8], R4 ;  /* 0x000af80401007387 */ /* 0x000fe80000100a00 */
[----:B------:R-:W4:Y:S01]  /*f1f90*/  LDL.LU R29, [R1+0x138] ;  /* 0x00013800011d7983 */ /* 0x000f220000300800 */
[----:B0-----:R-:W-:-:S02]  /*f1fa0*/  LEA R14, P2, R13, R3, 0x1 ;  /* 0x000000030d0e7211 */ /* 0x001fc400078408ff */
[----:B------:R-:W-:Y:S01]  /*f1fb0*/  IADD3 R12, R12, UR25, RZ ;  /* 0x000000190c0c7c10 */ /* 0x000fe2000fffe0ff */
[----:B------:R-:W-:Y:S01]  /*f1fc0*/  ULDC UR25, c[0x0][0x248] ;  /* 0x0000920000197ab9 */ /* 0x000fe20000000800 */
[----:B------:R-:W-:-:S03]  /*f1fd0*/  LEA.HI.X.SX32 R15, R13, R26, 0x1, P2 ;  /* 0x0000001a0d0f7211 */ /* 0x000fc600010f0eff */
[----:B------:R0:W-:Y:S04]  /*f1fe0*/  STL [R1+0x108], R12 ;  /* 0x0001080c01007387 */ /* 0x0001e80000100800 */
[----:B------:R3:W-:Y:S04]  /*f1ff0*/  STL.64 [R1+0xaf0], R14 ;  /* 0x000af00e01007387 */ /* 0x0007e80000100a00 */
[----:B------:R-:W4:Y:S01]  /*f2000*/  LDL.LU R13, [R1+0x154] ;  /* 0x00015400010d7983 */ /* 0x000f220000300800 */
[----:B0-----:R-:W-:Y:S01]  /*f2010*/  VIADD R12, R12, UR26 ;  /* 0x0000001a0c0c7c36 */ /* 0x001fe20008000000 */
[----:B------:R-:W-:Y:S01]  /*f2020*/  ULDC UR26, c[0x0][0x248] ;  /* 0x00009200001a7ab9 */ /* 0x000fe20000000800 */
[----:B--2---:R-:W-:-:S04]  /*f2030*/  LEA R4, P3, R22, R3, 0x1 ;  /* 0x0000000316047211 */ /* 0x004fc800078608ff */
[----:B------:R-:W-:-:S05]  /*f2040*/  LEA.HI.X.SX32 R5, R22, R26, 0x1, P3 ;  /* 0x0000001a16057211 */ /* 0x000fca00018f0eff */
[----:B------:R4:W-:Y:S04]  /*f2050*/  STL.64 [R1+0xad8], R4 ;  /* 0x000ad80401007387 */ /* 0x0009e80000100a00 */
[----:B------:R-:W2:Y:S04]  /*f2060*/  LDL.LU R22, [R1+0x134] ;  /* 0x0001340001167983 */ /* 0x000ea80000300800 */
[----:B------:R-:W-:Y:S04]  /*f2070*/  STL [R1+0x104], R12 ;  /* 0x0001040c01007387 */ /* 0x000fe80000100800 */
[----:B------:R-:W2:Y:S01]  /*f2080*/  LDL.LU R16, [R1+0x1b0] ;  /* 0x0001b00001107983 */ /* 0x000ea20000300800 */
[----:B---3--:R-:W-:-:S02]  /*f2090*/  LEA R14, P2, R6, R3, 0x1 ;  /* 0x00000003060e7211 */ /* 0x008fc400078408ff */
[----:B----4-:R-:W-:Y:S02]  /*f20a0*/  LEA R4, P3, R28, R3, 0x1 ;  /* 0x000000031c047211 */ /* 0x010fe400078608ff */
[-C--:B------:R-:W-:Y:S02]  /*f20b0*/  LEA.HI.X.SX32 R15, R6, R26.reuse, 0x1, P2 ;  /* 0x0000001a060f7211 */ /* 0x080fe400010f0eff */
[----:B------:R-:W-:-:S03]  /*f20c0*/  LEA.HI.X.SX32 R5, R28, R26, 0x1, P3 ;  /* 0x0000001a1c057211 */ /* 0x000fc600018f0eff */
[----:B------:R0:W-:Y:S04]  /*f20d0*/  STL.64 [R1+0xad0], R14 ;  /* 0x000ad00e01007387 */ /* 0x0001e80000100a00 */
[----:B------:R-:W3:Y:S04]  /*f20e0*/  LDL.LU R6, [R1+0x158] ;  /* 0x0001580001067983 */ /* 0x000ee80000300800 */
[----:B------:R1:W-:Y:S01]  /*f20f0*/  STL.64 [R1+0xab8], R4 ;  /* 0x000ab80401007387 */ /* 0x0003e20000100a00 */
[----:B------:R-:W-:Y:S01]  /*f2100*/  VIADD R28, R12, UR27 ;  /* 0x0000001b0c1c7c36 */ /* 0x000fe20008000000 */
[----:B------:R-:W-:-:S02]  /*f2110*/  ULDC UR27, c[0x0][0x248] ;  /* 0x00009200001b7ab9 */ /* 0x000fc40000000800 */
[----:B------:R-:W-:Y:S01]  /*f2120*/  STL [R1+0x3df0], R25 ;  /* 0x003df01901007387 */ /* 0x000fe20000100800 */
[----:B0-----:R-:W-:-:S04]  /*f2130*/  LEA R14, P2, R8, R3, 0x1 ;  /* 0x00000003080e7211 */ /* 0x001fc800078408ff */
[----:B------:R-:W-:Y:S02]  /*f2140*/  LEA.HI.X.SX32 R15, R8, R26, 0x1, P2 ;  /* 0x0000001a080f7211 */ /* 0x000fe400010f0eff */
[----:B-1----:R-:W-:-:S03]  /*f2150*/  LEA R4, P3, R9, R3, 0x1 ;  /* 0x0000000309047211 */ /* 0x002fc600078608ff */
[----:B------:R0:W-:Y:S01]  /*f2160*/  STL.64 [R1+0xab0], R14 ;  /* 0x000ab00e01007387 */ /* 0x0001e20000100a00 */
[----:B------:R-:W-:Y:S01]  /*f2170*/  LEA.HI.X.SX32 R5, R9, R26, 0x1, P3 ;  /* 0x0000001a09057211 */ /* 0x000fe200018f0eff */
[----:B------:R-:W-:Y:S01]  /*f2180*/  VIADD R12, R28, UR28 ;  /* 0x0000001c1c0c7c36 */ /* 0x000fe20008000000 */
[----:B------:R-:W-:Y:S01]  /*f2190*/  ULDC UR28, c[0x0][0x248] ;  /* 0x00009200001c7ab9 */ /* 0x000fe20000000800 */
[----:B0-----:R-:W4:Y:S04]  /*f21a0*/  LDL.LU R15, [R1+0x1b4] ;  /* 0x0001b400010f7983 */ /* 0x001f280000300800 */
[----:B------:R-:W4:Y:S04]  /*f21b0*/  LDL.LU R14, [R1+0x1b8] ;  /* 0x0001b800010e7983 */ /* 0x000f280000300800 */
[----:B------:R0:W-:Y:S01]  /*f21c0*/  STL.64 [R1+0xaa8], R4 ;  /* 0x000aa80401007387 */ /* 0x0001e20000100a00 */
[----:B------:R-:W-:-:S04]  /*f21d0*/  LEA R8, P2, R7, R3, 0x1 ;  /* 0x0000000307087211 */ /* 0x000fc800078408ff */
[-C--:B------:R-:W-:Y:S02]  /*f21e0*/  LEA.HI.X.SX32 R9, R7, R26.reuse, 0x1, P2 ;  /* 0x0000001a07097211 */ /* 0x080fe400010f0eff */
[C---:B0-----:R-:W-:Y:S01]  /*f21f0*/  LEA R4, P3, R29.reuse, R3, 0x1 ;  /* 0x000000031d047211 */ /* 0x041fe200078608ff */
[----:B------:R-:W-:Y:S03]  /*f2200*/  STL [R1+0x124], R12 ;  /* 0x0001240c01007387 */ /* 0x000fe60000100800 */
[----:B------:R-:W-:Y:S01]  /*f2210*/  LEA.HI.X.SX32 R5, R29, R26, 0x1, P3 ;  /* 0x0000001a1d057211 */ /* 0x000fe200018f0eff */
[----:B------:R0:W-:Y:S01]  /*f2220*/  STL.64 [R1+0xaa0], R8 ;  /* 0x000aa00801007387 */ /* 0x0001e20000100a00 */
[----:B------:R-:W-:-:S03]  /*f2230*/  IMAD.MOV.U32 R29, RZ, RZ, R21 ;  /* 0x000000ffff1d7224 */ /* 0x000fc600078e0015 */
[----:B------:R-:W4:Y:S04]  /*f2240*/  LDL.LU R7, [R1+0x1ac] ;  /* 0x0001ac0001077983 */ /* 0x000f280000300800 */
[----:B------:R-:W-:Y:S04]  /*f2250*/  STL.64 [R1+0xa88], R4 ;  /* 0x000a880401007387 */ /* 0x000fe80000100a00 */
[----:B------:R-:W4:Y:S01]  /*f2260*/  LDL.LU R21, [R1+0x16c] ;  /* 0x00016c0001157983 */ /* 0x000f220000300800 */
[----:B0-----:R-:W-:-:S04]  /*f2270*/  LEA R8, P2, R13, R3, 0x1 ;  /* 0x000000030d087211 */ /* 0x001fc800078408ff */
[----:B------:R-:W-:-:S05]  /*f2280*/  LEA.HI.X.SX32 R9, R13, R26, 0x1, P2 ;  /* 0x0000001a0d097211 */ /* 0x000fca00010f0eff */
[----:B------:R0:W-:Y:S04]  /*f2290*/  STL.64 [R1+0xa80], R8 ;  /* 0x000a800801007387 */ /* 0x0001e80000100a00 */
[----:B0-----:R-:W4:Y:S01]  /*f22a0*/  LDL.LU R8, [R1+0x1a8] ;  /* 0x0001a80001087983 */ /* 0x001f220000300800 */
[----:B------:R-:W-:Y:S01]  /*f22b0*/  VIADD R17, R12, UR29 ;  /* 0x0000001d0c117c36 */ /* 0x000fe20008000000 */
[----:B------:R-:W-:-:S04]  /*f22c0*/  ULDC UR29, c[0x0][0x248] ;  /* 0x00009200001d7ab9 */ /* 0x000fc80000000800 */
[----:B------:R-:W-:Y:S04]  /*f22d0*/  STL [R1+0x138], R17 ;  /* 0x0001381101007387 */ /* 0x000fe80000100800 */
[----:B------:R-:W4:Y:S01]  /*f22e0*/  LDL.LU R9, [R1+0x168] ;  /* 0x0001680001097983 */ /* 0x000f220000300800 */
[----:B--2---:R-:W-:-:S04]  /*f22f0*/  LEA R4, P3, R22, R3, 0x1 ;  /* 0x0000000316047211 */ /* 0x004fc800078608ff */
[----:B------:R-:W-:Y:S02]  /*f2300*/  LEA.HI.X.SX32 R5, R22, R26, 0x1, P3 ;  /* 0x0000001a16057211 */ /* 0x000fe400018f0eff */
[----:B------:R-:W-:-:S03]  /*f2310*/  LEA R12, P2, R16, R3, 0x1 ;  /* 0x00000003100c7211 */ /* 0x000fc600078408ff */
[----:B------:R-:W-:Y:S01]  /*f2320*/  STL.64 [R1+0xa68], R4 ;  /* 0x000a680401007387 */ /* 0x000fe20000100a00 */
[----:B------:R-:W-:-:S03]  /*f2330*/  LEA.HI.X.SX32 R13, R16, R26, 0x1, P2 ;  /* 0x0000001a100d7211 */ /* 0x000fc600010f0eff */
[----:B------:R-:W-:Y:S04]  /*f2340*/  STL [R1+0x3df4], R28 ;  /* 0x003df41c01007387 */ /* 0x000fe80000100800 */
[----:B------:R0:W-:Y:S01]  /*f2350*/  STL.64 [R1+0xa60], R12 ;  /* 0x000a600c01007387 */ /* 0x0001e20000100a00 */
[----:B------:R-:W-:Y:S01]  /*f2360*/  VIADD R22, R17, UR30 ;  /* 0x0000001e11167c36 */ /* 0x000fe20008000000 */
[----:B------:R-:W-:Y:S02]  /*f2370*/  ULDC UR30, c[0x0][0x248] ;  /* 0x00009200001e7ab9 */ /* 0x000fe40000000800 */
[----:B0-----:R-:W2:Y:S04]  /*f2380*/  LDL.LU R12, [R1+0x1a4] ;  /* 0x0001a400010c7983 */ /* 0x001ea80000300800 */
[----:B------:R-:W2:Y:S01]  /*f2390*/  LDL.LU R13, [R1+0x184] ;  /* 0x00018400010d7983 */ /* 0x000ea20000300800 */
[----:B---3--:R-:W-:-:S04]  /*f23a0*/  LEA R4, P3, R6, R3, 0x1 ;  /* 0x0000000306047211 */ /* 0x008fc800078608ff */
[----:B------:R-:W-:Y:S01]  /*f23b0*/  LEA.HI.X.SX32 R5, R6, R26, 0x1, P3 ;  /* 0x0000001a06057211 */ /* 0x000fe200018f0eff */
[----:B------:R-:W-:Y:S01]  /*f23c0*/  VIADD R6, R22, UR31 ;  /* 0x0000001f16067c36 */ /* 0x000fe20008000000 */
[----:B------:R-:W-:-:S03]  /*f23d0*/  ULDC UR31, c[0x0][0x248] ;  /* 0x00009200001f7ab9 */ /* 0x000fc60000000800 */
[----:B------:R-:W-:Y:S04]  /*f23e0*/  STL.64 [R1+0x9f8], R4 ;  /* 0x0009f80401007387 */ /* 0x000fe80000100a00 */
[----:B------:R0:W-:Y:S02]  /*f23f0*/  STL [R1+0x158], R6 ;  /* 0x0001580601007387 */ /* 0x0001e40000100800 */
[----:B0-----:R-:W-:Y:S01]  /*f2400*/  VIADD R6, R6, UR32 ;  /* 0x0000002006067c36 */ /* 0x001fe20008000000 */
[----:B------:R-:W-:Y:S01]  /*f2410*/  ULDC UR32, c[0x0][0x248] ;  /* 0x0000920000207ab9 */ /* 0x000fe20000000800 */
[-C--:B----4-:R-:W-:Y:S02]  /*f2420*/  LEA R4, P3, R15, R3.reuse, 0x1 ;  /* 0x000000030f047211 */ /* 0x090fe400078608ff */
[----:B------:R-:W-:-:S04]  /*f2430*/  LEA R16, P2, R14, R3, 0x1 ;  /* 0x000000030e107211 */ /* 0x000fc800078408ff */
[-C--:B------:R-:W-:Y:S02]  /*f2440*/  LEA.HI.X.SX32 R17, R14, R26.reuse, 0x1, P2 ;  /* 0x0000001a0e117211 */ /* 0x080fe400010f0eff */
[----:B------:R-:W-:-:S03]  /*f2450*/  LEA.HI.X.SX32 R5, R15, R26, 0x1, P3 ;  /* 0x0000001a0f057211 */ /* 0x000fc600018f0eff */
[----:B------:R0:W-:Y:S04]  /*f2460*/  STL.64 [R1+0x8c0], R16 ;  /* 0x0008c01001007387 */ /* 0x0001e80000100a00 */
[----:B0-----:R-:W3:Y:S04]  /*f2470*/  LDL.LU R17, [R1+0x1a0] ;  /* 0x0001a00001117983 */ /* 0x001ee80000300800 */
[----:B------:R-:W4:Y:S01]  /*f2480*/  LDL.LU R16, [R1+0x180] ;  /* 0x0001800001107983 */ /* 0x000f220000300800 */
[----:B------:R-:W-:-:S03]  /*f2490*/  LEA R14, P2, R7, R3, 0x1 ;  /* 0x00000003070e7211 */ /* 0x000fc600078408ff */
[----:B------:R0:W-:Y:S01]  /*f24a0*/  STL.64 [R1+0x8b8], R4 ;  /* 0x0008b80401007387 */ /* 0x0001e20000100a00 */
[----:B------:R-:W-:-:S03]  /*f24b0*/  LEA.HI.X.SX32 R15, R7, R26, 0x1, P2 ;  /* 0x0000001a070f7211 */ /* 0x000fc600010f0eff */
[----:B------:R1:W-:Y:S01]  /*f24c0*/  STL [R1+0x154], R6 ;  /* 0x0001540601007387 */ /* 0x0003e20000100800 */
[----:B0-----:R-:W-:-:S04]  /*f24d0*/  LEA R4, P3, R21, R3, 0x1 ;  /* 0x0000000315047211 */ /* 0x001fc800078608ff */
[----:B------:R-:W-:Y:S01]  /*f24e0*/  LEA.HI.X.SX32 R5, R21, R26, 0x1, P3 ;  /* 0x0000001a15057211 */ /* 0x000fe200018f0eff */
[----:B------:R0:W-:Y:S01]  /*f24f0*/  STL.64 [R1+0x8b0], R14 ;  /* 0x0008b00e01007387 */ /* 0x0001e20000100a00 */
[----:B------:R-:W-:Y:S01]  /*f2500*/  VIADD R21, R6, UR33 ;  /* 0x0000002106157c36 */ /* 0x000fe20008000000 */
[----:B------:R-:W-:Y:S02]  /*f2510*/  ULDC UR33, c[0x0][0x248] ;  /* 0x0000920000217ab9 */ /* 0x000fe40000000800 */
[----:B------:R0:W-:Y:S04]  /*f2520*/  STL.64 [R1+0x8a8], R4 ;  /* 0x0008a80401007387 */ /* 0x0001e80000100a00 */
[----:B-1----:R-:W4:Y:S04]  /*f2530*/  LDL.LU R6, [R1+0x19c] ;  /* 0x00019c0001067983 */ /* 0x002f280000300800 */
[----:B------:R-:W4:Y:S01]  /*f2540*/  LDL.LU R7, [R1+0x194] ;  /* 0x0001940001077983 */ /* 0x000f220000300800 */
[----:B0-----:R-:W-:-:S03]  /*f2550*/  LEA R14, P2, R8, R3, 0x1 ;  /* 0x00000003080e7211 */ /* 0x001fc600078408ff */
[----:B------:R-:W-:Y:S01]  /*f2560*/  STL [R1+0x3df8], R22 ;  /* 0x003df81601007387 */ /* 0x000fe20000100800 */
[----:B------:R-:W-:-:S03]  /*f2570*/  LEA.HI.X.SX32 R15, R8, R26, 0x1, P2 ;  /* 0x0000001a080f7211 */ /* 0x000fc600010f0eff */
[----:B------:R-:W4:Y:S01]  /*f2580*/  LDL.LU R8, [R1+0x198] ;  /* 0x0001980001087983 */ /* 0x000f220000300800 */
[----:B------:R-:W-:-:S04]  /*f2590*/  LEA R4, P3, R9, R3, 0x1 ;  /* 0x0000000309047211 */ /* 0x000fc800078608ff */
[----:B------:R-:W-:Y:S01]  /*f25a0*/  LEA.HI.X.SX32 R5, R9, R26, 0x1, P3 ;  /* 0x0000001a09057211 */ /* 0x000fe200018f0eff */
[----:B------:R0:W-:Y:S04]  /*f25b0*/  STL.64 [R1+0x8a0], R14 ;  /* 0x0008a00e01007387 */ /* 0x0001e80000100a00 */
[----:B------:R-:W4:Y:S04]  /*f25c0*/  LDL.LU R9, [R1+0x190] ;  /* 0x0001900001097983 */ /* 0x000f280000300800 */
[----:B------:R1:W-:Y:S01]  /*f25d0*/  STL.64 [R1+0x898], R4 ;  /* 0x0008980401007387 */ /* 0x0003e20000100a00 */
[----:B0-----:R-:W-:Y:S01]  /*f25e0*/  VIADD R14, R21, UR34 ;  /* 0x00000022150e7c36 */ /* 0x001fe20008000000 */
[----:B------:R-:W-:-:S04]  /*f25f0*/  ULDC UR34, c[0x0][0x248] ;  /* 0x0000920000227ab9 */ /* 0x000fc80000000800 */
[----:B------:R0:W-:Y:S01]  /*f2600*/  STL [R1+0x168], R14 ;  /* 0x0001680e01007387 */ /* 0x0001e20000100800 */
[----:B------:R-:W-:Y:S01]  /*f2610*/  VIADD R28, R14, UR35 ;  /* 0x000000230e1c7c36 */ /* 0x000fe20008000000 */
[----:B------:R-:W-:Y:S01]  /*f2620*/  ULDC UR35, c[0x0][0x248] ;  /* 0x0000920000237ab9 */ /* 0x000fe20000000800 */
[CC--:B--2---:R-:W-:Y:S02]  /*f2630*/  LEA R18, P2, R12.reuse, R3.reuse, 0x1 ;  /* 0x000000030c127211 */ /* 0x0c4fe400078408ff */
[C---:B-1----:R-:W-:Y:S02]  /*f2640*/  LEA R4, P3, R13.reuse, R3, 0x1 ;  /* 0x000000030d047211 */ /* 0x042fe400078608ff */
[-C--:B------:R-:W-:Y:S02]  /*f2650*/  LEA.HI.X.SX32 R19, R12, R26.reuse, 0x1, P2 ;  /* 0x0000001a0c137211 */ /* 0x080fe400010f0eff */
[----:B------:R-:W-:-:S03]  /*f2660*/  LEA.HI.X.SX32 R5, R13, R26, 0x1, P3 ;  /* 0x0000001a0d057211 */ /* 0x000fc600018f0eff */
[----:B------:R-:W-:Y:S04]  /*f2670*/  STL.64 [R1+0x890], R18 ;  /* 0x0008901201007387 */ /* 0x000fe80000100a00 */
[----:B------:R-:W-:Y:S04]  /*f2680*/  STL.64 [R1+0x888], R4 ;  /* 0x0008880401007387 */ /* 0x000fe80000100a00 */
[----:B------:R-:W2:Y:S04]  /*f2690*/  LDL.LU R12, [R1+0x18c] ;  /* 0x00018c00010c7983 */ /* 0x000ea80000300800 */
[----:B------:R-:W2:Y:S04]  /*f26a0*/  LDL.LU R13, [R1+0x188] ;  /* 0x00018800010d7983 */ /* 0x000ea80000300800 */
[----:B0-----:R-:W2:Y:S04]  /*f26b0*/  LDL.LU R14, [R1+0x17c] ;  /* 0x00017c00010e7983 */ /* 0x001ea80000300800 */
[----:B------:R0:W-:Y:S04]  /*f26c0*/  STL [R1+0x184], R28 ;  /* 0x0001841c01007387 */ /* 0x0001e80000100800 */
[----:B------:R-:W2:Y:S01]  /*f26d0*/  LDL.LU R15, [R1+0x178] ;  /* 0x00017800010f7983 */ /* 0x000ea20000300800 */
[----:B0-----:R-:W-:Y:S01]  /*f26e0*/  VIADD R28, R28, UR36 ;  /* 0x000000241c1c7c36 */ /* 0x001fe20008000000 */
[----:B------:R-:W-:Y:S01]  /*f26f0*/  ULDC UR36, c[0x0][0x248] ;  /* 0x0000920000247ab9 */ /* 0x000fe20000000800 */
[----:B---3--:R-:W-:-:S04]  /*f2700*/  LEA R18, P2, R17, R3, 0x1 ;  /* 0x0000000311127211 */ /* 0x008fc800078408ff */
[----:B------:R-:W-:Y:S02]  /*f2710*/  LEA.HI.X.SX32 R19, R17, R26, 0x1, P2 ;  /* 0x0000001a11137211 */ /* 0x000fe400010f0eff */
[----:B----4-:R-:W-:-:S03]  /*f2720*/  LEA R4, P3, R16, R3, 0x1 ;  /* 0x0000000310047211 */ /* 0x010fc600078608ff */
[----:B------:R0:W-:Y:S01]  /*f2730*/  STL.64 [R1+0x880], R18 ;  /* 0x0008801201007387 */ /* 0x0001e20000100a00 */
[----:B------:R-:W-:-:S03]  /*f2740*/  LEA.HI.X.SX32 R5, R16, R26, 0x1, P3 ;  /* 0x0000001a10057211 */ /* 0x000fc600018f0eff */
[----:B0-----:R0:W3:Y:S04]  /*f2750*/  LDL.LU R19, [R1+0x3e3c] ;  /* 0x003e3c0001137983 */ /* 0x0010e80000300800 */
[----:B------:R-:W4:Y:S04]  /*f2760*/  LDL.LU R25, [R1+0x174] ;  /* 0x0001740001197983 */ /* 0x000f280000300800 */
[----:B------:R-:W3:Y:S01]  /*f2770*/  LDL.LU R18, [R1+0x170] ;  /* 0x0001700001127983 */ /* 0x000ee20000300800 */
[----:B------:R-:W-:-:S03]  /*f2780*/  LEA R16, P2, R6, R3, 0x1 ;  /* 0x0000000306107211 */ /* 0x000fc600078408ff */
[----:B------:R-:W4:Y:S01]  /*f2790*/  LDL.LU R22, [R1+0x160] ;  /* 0x0001600001167983 */ /* 0x000f220000300800 */
[----:B------:R-:W-:-:S03]  /*f27a0*/  LEA.HI.X.SX32 R17, R6, R26, 0x1, P2 ;  /* 0x0000001a06117211 */ /* 0x000fc600010f0eff */
[----:B------:R1:W-:Y:S04]  /*f27b0*/  STL.64 [R1+0x878], R4 ;  /* 0x0008780401007387 */ /* 0x0003e80000100a00 */
[----:B------:R0:W-:Y:S01]  /*f27c0*/  STL.64 [R1+0x870], R16 ;  /* 0x0008701001007387 */ /* 0x0001e20000100a00 */
[----:B-1----:R-:W-:-:S04]  /*f27d0*/  LEA R4, P3, R7, R3, 0x1 ;  /* 0x0000000307047211 */ /* 0x002fc800078608ff */
[----:B------:R-:W-:Y:S01]  /*f27e0*/  LEA.HI.X.SX32 R5, R7, R26, 0x1, P3 ;  /* 0x0000001a07057211 */ /* 0x000fe200018f0eff */
[----:B0-----:R0:W4:Y:S04]  /*f27f0*/  LDL.LU R17, [R1+0x3e38] ;  /* 0x003e380001117983 */ /* 0x0011280000300800 */
[----:B------:R-:W-:Y:S04]  /*f2800*/  STL [R1+0x180], R28 ;  /* 0x0001801c01007387 */ /* 0x000fe80000100800 */
[----:B------:R-:W4:Y:S04]  /*f2810*/  LDL R16, [R1+0x164] ;  /* 0x0001640001107983 */ /* 0x000f280000100800 */
[----:B------:R1:W-:Y:S02]  /*f2820*/  STL.64 [R1+0x868], R4 ;  /* 0x0008680401007387 */ /* 0x0003e40000100a00 */
[----:B-1----:R-:W-:-:S04]  /*f2830*/  LEA R4, P2, R8, R3, 0x1 ;  /* 0x0000000308047211 */ /* 0x002fc800078408ff */
[----:B------:R-:W-:-:S05]  /*f2840*/  LEA.HI.X.SX32 R5, R8, R26, 0x1, P2 ;  /* 0x0000001a08057211 */ /* 0x000fca00010f0eff */
[----:B------:R1:W-:Y:S04]  /*f2850*/  STL.64 [R1+0x860], R4 ;  /* 0x0008600401007387 */ /* 0x0003e80000100a00 */
[----:B-1----:R-:W4:Y:S01]  /*f2860*/  LDL.LU.64 R4, [R1+0x3e30] ;  /* 0x003e300001047983 */ /* 0x002f220000300a00 */
[CC--:B------:R-:W-:Y:S01]  /*f2870*/  LEA R6, P3, R9.reuse, R3.reuse, 0x1 ;  /* 0x0000000309067211 */ /* 0x0c0fe200078608ff */
[----:B------:R-:W-:Y:S01]  /*f2880*/  VIADD R28, R28, UR37 ;  /* 0x000000251c1c7c36 */ /* 0x000fe20008000000 */
[----:B------:R-:W-:Y:S02]  /*f2890*/  ULDC UR37, c[0x0][0x248] ;  /* 0x0000920000257ab9 */ /* 0x000fe40000000800 */
[----:B------:R-:W-:Y:S02]  /*f28a0*/  LEA.HI.X.SX32 R7, R9, R26, 0x1, P3 ;  /* 0x0000001a09077211 */ /* 0x000fe400018f0eff */
[----:B------:R1:W-:Y:S04]  /*f28b0*/  STL [R1+0x194], R28 ;  /* 0x0001941c01007387 */ /* 0x0003e80000100800 */
[----:B------:R2:W-:Y:S01]  /*f28c0*/  STL.64 [R1+0x858], R6 ;  /* 0x0008580601007387 */ /* 0x0005e20000100a00 */
[----:B-1----:R-:W-:Y:S01]  /*f28d0*/  VIADD R28, R28, UR38 ;  /* 0x000000261c1c7c36 */ /* 0x002fe20008000000 */
[----:B------:R-:W-:Y:S01]  /*f28e0*/  ULDC UR38, c[0x0][0x248] ;  /* 0x0000920000267ab9 */ /* 0x000fe20000000800 */
[----:B--2---:R-:W-:-:S02]  /*f28f0*/  LEA R6, P2, R12, R3, 0x1 ;  /* 0x000000030c067211 */ /* 0x004fc400078408ff */
[C---:B------:R-:W-:Y:S02]  /*f2900*/  LEA R8, P3, R13.reuse, R3, 0x1 ;  /* 0x000000030d087211 */ /* 0x040fe400078608ff */
[-C--:B------:R-:W-:Y:S02]  /*f2910*/  LEA.HI.X.SX32 R7, R12, R26.reuse, 0x1, P2 ;  /* 0x0000001a0c077211 */ /* 0x080fe400010f0eff */
[----:B------:R-:W-:-:S03]  /*f2920*/  LEA.HI.X.SX32 R9, R13, R26, 0x1, P3 ;  /* 0x0000001a0d097211 */ /* 0x000fc600018f0eff */
[----:B------:R1:W-:Y:S01]  /*f2930*/  STL.64 [R1+0x850], R6 ;  /* 0x0008500601007387 */ /* 0x0003e20000100a00 */
[----:B------:R-:W-:-:S03]  /*f2940*/  LEA R12, P3, R15, R3, 0x1 ;  /* 0x000000030f0c7211 */ /* 0x000fc600078608ff */
[----:B-1----:R-:W2:Y:S04]  /*f2950*/  LDL.LU.64 R6, [R1+0x3e28] ;  /* 0x003e280001067983 */ /* 0x002ea80000300a00 */
[----:B------:R1:W-:Y:S04]  /*f2960*/  STL [R1+0x190], R28 ;  /* 0x0001901c01007387 */ /* 0x0003e80000100800 */
[----:B------:R0:W-:Y:S01]  /*f2970*/  STL.64 [R1+0x848], R8 ;  /* 0x0008480801007387 */ /* 0x0001e20000100a00 */
[----:B------:R-:W-:Y:S01]  /*f2980*/  LEA.HI.X.SX32 R13, R15, R26, 0x1, P3 ;  /* 0x0000001a0f0d7211 */ /* 0x000fe200018f0eff */
[----:B-1----:R-:W-:Y:S01]  /*f2990*/  VIADD R28, R28, UR39 ;  /* 0x000000271c1c7c36 */ /* 0x002fe20008000000 */
[----:B------:R-:W-:Y:S01]  /*f29a0*/  ULDC UR39, c[0x0][0x248] ;  /* 0x0000920000277ab9 */ /* 0x000fe20000000800 */
[----:B0-----:R-:W-:-:S04]  /*f29b0*/  LEA R8, P2, R14, R3, 0x1 ;  /* 0x000000030e087211 */ /* 0x001fc800078408ff */
[----:B------:R-:W-:-:S05]  /*f29c0*/  LEA.HI.X.SX32 R9, R14, R26, 0x1, P2 ;  /* 0x0000001a0e097211 */ /* 0x000fca00010f0eff */
[----:B------:R0:W-:Y:S04]  /*f29d0*/  STL.64 [R1+0x840], R8 ;  /* 0x0008400801007387 */ /* 0x0001e80000100a00 */
[----:B0-----:R-:W2:Y:S04]  /*f29e0*/  LDL.LU.64 R8, [R1+0x3e20] ;  /* 0x003e200001087983 */ /* 0x001ea80000300a00 */
[----:B------:R-:W-:Y:S04]  /*f29f0*/  STL [R1+0x188], R28 ;  /* 0x0001881c01007387 */ /* 0x000fe80000100800 */
[----:B------:R4:W-:Y:S01]  /*f2a00*/  STL.64 [R1+0x838], R12 ;  /* 0x0008380c01007387 */ /* 0x0009e20000100a00 */
[----:B---3--:R-:W-:-:S02]  /*f2a10*/  LEA R14, P3, R18, R3, 0x1 ;  /* 0x00000003120e7211 */ /* 0x008fc400078608ff */
[CC--:B----4-:R-:W-:Y:S02]  /*f2a20*/  LEA R12, P2, R25.reuse, R3.reuse, 0x1 ;  /* 0x00000003190c7211 */ /* 0x0d0fe400078408ff */
[-C--:B------:R-:W-:Y:S02]  /*f2a30*/  LEA.HI.X.SX32 R15, R18, R26.reuse, 0x1, P3 ;  /* 0x0000001a120f7211 */ /* 0x080fe400018f0eff */
[----:B------:R-:W-:Y:S01]  /*f2a40*/  LEA.HI.X.SX32 R13, R25, R26, 0x1, P2 ;  /* 0x0000001a190d7211 */ /* 0x000fe200010f0eff */
[----:B------:R-:W-:Y:S01]  /*f2a50*/  VIADD R28, R28, UR40 ;  /* 0x000000281c1c7c36 */ /* 0x000fe20008000000 */
[-C--:B------:R-:W-:Y:S01]  /*f2a60*/  LEA R18, P3, R22, R3.reuse, 0x1 ;  /* 0x0000000316127211 */ /* 0x080fe200078608ff */
[----:B------:R-:W-:Y:S02]  /*f2a70*/  ULDC UR40, c[0x0][0x248] ;  /* 0x0000920000287ab9 */ /* 0x000fe40000000800 */
[----:B------:R0:W-:Y:S04]  /*f2a80*/  STL.64 [R1+0x830], R12 ;  /* 0x0008300c01007387 */ /* 0x0001e80000100a00 */
[----:B0-----:R-:W3:Y:S04]  /*f2a90*/  LDL.LU.64 R12, [R1+0x3e18] ;  /* 0x003e1800010c7983 */ /* 0x001ee80000300a00 */
[----:B------:R0:W-:Y:S01]  /*f2aa0*/  STL.64 [R1+0x828], R14 ;  /* 0x0008280e01007387 */ /* 0x0001e20000100a00 */
[----:B------:R-:W-:-:S03]  /*f2ab0*/  LEA R16, P2, R16, R3, 0x1 ;  /* 0x0000000310107211 */ /* 0x000fc600078408ff */
[----:B0-----:R-:W4:Y:S04]  /*f2ac0*/  LDL.LU.64 R14, [R1+0x3e10] ;  /* 0x003e1000010e7983 */ /* 0x001f280000300a00 */
[----:B------:R0:W-:Y:S04]  /*f2ad0*/  STL [R1+0x178], R28 ;  /* 0x0001781c01007387 */ /* 0x0001e80000100800 */
[----:B------:R-:W4:Y:S04]  /*f2ae0*/  LDL.LU R25, [R1+0x15c] ;  /* 0x00015c0001197983 */ /* 0x000f280000300800 */
[----:B------:R1:W-:Y:S01]  /*f2af0*/  STL [R1+0x820], R16 ;  /* 0x0008201001007387 */ /* 0x0003e20000100800 */
[----:B0-----:R-:W-:Y:S01]  /*f2b00*/  VIADD R28, R28, UR41 ;  /* 0x000000291c1c7c36 */ /* 0x001fe20008000000 */
[----:B------:R-:W-:-:S02]  /*f2b10*/  ULDC UR41, c[0x0][0x248] ;  /* 0x0000920000297ab9 */ /* 0x000fc40000000800 */
[----:B-1----:R-:W4:Y:S04]  /*f2b20*/  LDL.LU.64 R16, [R1+0x3e08] ;  /* 0x003e080001107983 */ /* 0x002f280000300a00 */
[----:B------:R0:W-:Y:S04]  /*f2b30*/  STL [R1+0x818], R18 ;  /* 0x0008181201007387 */ /* 0x0001e80000100800 */
[----:B0-----:R-:W4:Y:S04]  /*f2b40*/  LDL.LU.64 R18, [R1+0x3e00] ;  /* 0x003e000001127983 */ /* 0x001f280000300a00 */
[----:B------:R0:W-:Y:S04]  /*f2b50*/  STL.64 [R1+0x3da0], R20 ;  /* 0x003da01401007387 */ /* 0x0001e80000100a00 */
[----:B0-----:R-:W4:Y:S04]  /*f2b60*/  LDL.LU R20, [R1+0x80] ;  /* 0x0000800001147983 */ /* 0x001f280000300800 */
[----:B------:R-:W4:Y:S04]  /*f2b70*/  LDL.LU R21, [R1+0x148] ;  /* 0x0001480001157983 */ /* 0x000f280000300800 */
[----:B------:R0:W-:Y:S04]  /*f2b80*/  STL.64 [R1+0x3d98], R4 ;  /* 0x003d980401007387 */ /* 0x0001e80000100a00 */
[----:B------:R-:W-:Y:S04]  /*f2b90*/  STL [R1+0x170], R28 ;  /* 0x0001701c01007387 */ /* 0x000fe80000100800 */
[----:B0-----:R-:W2:Y:S04]  /*f2ba0*/  LDL.LU R4, [R1+0x4c] ;  /* 0x00004c0001047983 */ /* 0x001ea80000300800 */
[----:B------:R-:W2:Y:S04]  /*f2bb0*/  LDL R5, [R1+0x9f0] ;  /* 0x0009f00001057983 */ /* 0x000ea80000100800 */
[----:B--2---:R0:W-:Y:S04]  /*f2bc0*/  STL.64 [R1+0x3de8], R4 ;  /* 0x003de80401007387 */ /* 0x0041e80000100a00 */
[----:B0-----:R0:W2:Y:S04]  /*f2bd0*/  LDL.64 R4, [R1+0x818] ;  /* 0x0008180001047983 */ /* 0x0010a80000100a00 */
[----:B--2---:R-:W2:Y:S04]  /*f2be0*/  LDL.LU R5, [R1+0x164] ;  /* 0x0001640001057983 */ /* 0x004ea80000300800 */
[----:B------:R1:W-:Y:S02]  /*f2bf0*/  STL.64 [R1+0x3d90], R6 ;  /* 0x003d900601007387 */ /* 0x0003e40000100a00 */
[----:B-1----:R-:W-:-:S02]  /*f2c00*/  IMAD.MOV.U32 R7, RZ, RZ, R10 ;  /* 0x000000ffff077224 */ /* 0x002fc400078e000a */
[----:B------:R-:W3:Y:S04]  /*f2c10*/  LDL.LU R10, [R1+0x3dfc] ;  /* 0x003dfc00010a7983 */ /* 0x000ee80000300800 */
[----:B------:R-:W2:Y:S04]  /*f2c20*/  LDL.LU R6, [R1+0x20] ;  /* 0x0000200001067983 */ /* 0x000ea80000300800 */
[----:B------:R1:W-:Y:S04]  /*f2c30*/  STL.64 [R1+0x3d88], R8 ;  /* 0x003d880801007387 */ /* 0x0003e80000100a00 */
[----:B-1----:R-:W2:Y:S04]  /*f2c40*/  LDL.LU R9, [R1+0x50] ;  /* 0x0000500001097983 */ /* 0x002ea80000300800 */
[----:B---3--:R1:W-:Y:S04]  /*f2c50*/  STL.64 [R1+0x3d80], R10 ;  /* 0x003d800a01007387 */ /* 0x0083e80000100a00 */
[----:B-1----:R-:W3:Y:S04]  /*f2c60*/  LDL.LU R11, [R1+0x94] ;  /* 0x00009400010b7983 */ /* 0x002ee80000300800 */
[----:B------:R-:W3:Y:S04]  /*f2c70*/  LDL.LU R10, [R1+0x140] ;  /* 0x00014000010a7983 */ /* 0x000ee80000300800 */
[----:B------:R1:W-:Y:S04]  /*f2c80*/  STL.64 [R1+0x3d78], R12 ;  /* 0x003d780c01007387 */ /* 0x0003e80000100a00 */
[----:B-1----:R-:W3:Y:S04]  /*f2c90*/  LDL.LU R13, [R1+0x13c] ;  /* 0x00013c00010d7983 */ /* 0x002ee80000300800 */
[----:B------:R-:W3:Y:S04]  /*f2ca0*/  LDL.LU R12, [R1+0x144] ;  /* 0x00014400010c7983 */ /* 0x000ee80000300800 */
[----:B----4-:R1:W-:Y:S04]  /*f2cb0*/  STL.64 [R1+0x3d70], R14 ;  /* 0x003d700e01007387 */ /* 0x0103e80000100a00 */
[----:B-1----:R-:W4:Y:S04]  /*f2cc0*/  LDL.LU R14, [R1+0x14c] ;  /* 0x00014c00010e7983 */ /* 0x002f280000300800 */
[----:B------:R1:W-:Y:S04]  /*f2cd0*/  STL.64 [R1+0x3d68], R16 ;  /* 0x003d681001007387 */ /* 0x0003e80000100a00 */
[----:B-1----:R0:W2:Y:S04]  /*f2ce0*/  LDL.64 R16, [R1+0x820] ;  /* 0x0008200001107983 */ /* 0x0020a80000100a00 */
[----:B------:R1:W-:Y:S04]  /*f2cf0*/  STL.64 [R1+0x3d58], R18 ;  /* 0x003d581201007387 */ /* 0x0003e80000100a00 */
[----:B-1----:R-:W3:Y:S01]  /*f2d00*/  LDL.LU R19, [R1+0x150] ;  /* 0x0001500001137983 */ /* 0x002ee20000300800 */
[----:B------:R-:W-:Y:S01]  /*f2d10*/  VIADD R18, R28, UR42 ;  /* 0x0000002a1c127c36 */ /* 0x000fe20008000000 */
[----:B------:R-:W-:Y:S01]  /*f2d20*/  ULDC UR42, c[0x0][0x248] ;  /* 0x00009200002a7ab9 */ /* 0x000fe20000000800 */
[----:B--2---:R-:W-:-:S02]  /*f2d30*/  LEA.HI.X.SX32 R17, R5, R26, 0x1, P2 ;  /* 0x0000001a05117211 */ /* 0x004fc400010f0eff */
[-C--:B------:R-:W-:Y:S02]  /*f2d40*/  LEA.HI.X.SX32 R5, R22, R26.reuse, 0x1, P3 ;  /* 0x0000001a16057211 */ /* 0x080fe400018f0eff */
[C---:B------:R-:W-:Y:S01]  /*f2d50*/  LEA R4, P2, R25.reuse, R3, 0x1 ;  /* 0x0000000319047211 */ /* 0x040fe200078408ff */
[----:B------:R-:W2:Y:S04]  /*f2d60*/  LDL.LU R22, [R1+0x3df8] ;  /* 0x003df80001167983 */ /* 0x000ea80000300800 */
[----:B------:R-:W-:Y:S04]  /*f2d70*/  STL [R1+0x824], R17 ;  /* 0x0008241101007387 */ /* 0x000fe80000100800 */
[----:B------:R1:W-:Y:S04]  /*f2d80*/  STL [R1+0x81c], R5 ;  /* 0x00081c0501007387 */ /* 0x0003e80000100800 */
[----:B------:R-:W2:Y:S01]  /*f2d90*/  LDL.LU R28, [R1+0x3df4] ;  /* 0x003df400011c7983 */ /* 0x000ea20000300800 */
[----:B-1----:R-:W-:-:S03]  /*f2da0*/  LEA.HI.X.SX32 R5, R25, R26, 0x1, P2 ;  /* 0x0000001a19057211 */ /* 0x002fc600010f0eff */
[----:B------:R-:W-:Y:S04]  /*f2db0*/  STL [R1+0x160], R18 ;  /* 0x0001601201007387 */ /* 0x000fe80000100800 */
[----:B------:R-:W2:Y:S04]  /*f2dc0*/  LDL.LU R25, [R1+0x3df0] ;  /* 0x003df00001197983 */ /* 0x000ea80000300800 */
[----:B------:R1:W-:Y:S04]  /*f2dd0*/  STL.64 [R1+0x810], R4 ;  /* 0x0008100401007387 */ /* 0x0003e80000100a00 */
[----:B-1----:R-:W4:Y:S01]  /*f2de0*/  LDL.LU.64 R4, [R1+0x3de8] ;  /* 0x003de80001047983 */ /* 0x002f220000300a00 */
[----:B---3--:R-:W-:-:S04]  /*f2df0*/  LEA R16, P3, R19, R3, 0x1 ;  /* 0x0000000313107211 */ /* 0x008fc800078608ff */
[----:B------:R-:W-:Y:S01]  /*f2e00*/  LEA.HI.X.SX32 R17, R19, R26, 0x1, P3 ;  /* 0x0000001a13117211 */ /* 0x000fe200018f0eff */
[----:B------:R-:W-:Y:S01]  /*f2e10*/  VIADD R18, R18, UR43 ;  /* 0x0000002b12127c36 */ /* 0x000fe20008000000 */
[----:B------:R-:W-:Y:S01]  /*f2e20*/  ULDC UR43, c[0x0][0x248] ;  /* 0x00009200002b7ab9 */ /* 0x000fe20000000800 */
[----:B----4-:R1:W-:Y:S04]  /*f2e30*/  STL.64 [R1+0x3de0], R4 ;  /* 0x003de00401007387 */ /* 0x0103e80000100a00 */
[----:B------:R3:W-:Y:S04]  /*f2e40*/  STL.64 [R1+0x808], R16 ;  /* 0x0008081001007387 */ /* 0x0007e80000100a00 */
[----:B------:R-:W4:Y:S01]  /*f2e50*/  LDL.LU R19, [R1+0x130] ;  /* 0x0001300001137983 */ /* 0x000f220000300800 */
[----:B-1----:R-:W-:-:S02]  /*f2e60*/  LEA R4, P3, R21, R3, 0x1 ;  /* 0x0000000315047211 */ /* 0x002fc400078608ff */
[----:B---3--:R-:W-:-:S04]  /*f2e70*/  LEA R16, P2, R14, R3, 0x1 ;  /* 0x000000030e107211 */ /* 0x008fc800078408ff */
[-C--:B------:R-:W-:Y:S01]  /*f2e80*/  LEA.HI.X.SX32 R17, R14, R26.reuse, 0x1, P2 ;  /* 0x0000001a0e117211 */ /* 0x080fe200010f0eff */
[----:B------:R-:W-:Y:S01]  /*f2e90*/  STL [R1+0x150], R18 ;  /* 0x0001501201007387 */ /* 0x000fe20000100800 */
[----:B------:R-:W-:-:S03]  /*f2ea0*/  LEA.HI.X.SX32 R5, R21, R26, 0x1, P3 ;  /* 0x0000001a15057211 */ /* 0x000fc600018f0eff */
[----:B------:R1:W-:Y:S01]  /*f2eb0*/  STL.64 [R1+0x800], R16 ;  /* 0x0008001001007387 */ /* 0x0003e20000100a00 */
[----:B------:R-:W-:-:S03]  /*f2ec0*/  LEA R14, P3, R10, R3, 0x1 ;  /* 0x000000030a0e7211 */ /* 0x000fc600078608ff */
[----:B-1----:R-:W3:Y:S04]  /*f2ed0*/  LDL.LU R16, [R1+0x12c] ;  /* 0x00012c0001107983 */ /* 0x002ee80000300800 */
[----:B------:R1:W-:Y:S04]  /*f2ee0*/  STL.64 [R1+0x7f8], R4 ;  /* 0x0007f80401007387 */ /* 0x0003e80000100a00 */
[----:B------:R-:W3:Y:S04]  /*f2ef0*/  LDL.LU R17, [R1+0x120] ;  /* 0x0001200001117983 */ /* 0x000ee80000300800 */
[----:B------:R-:W-:Y:S04]  /*f2f00*/  STL [R1+0x7e8], R14 ;  /* 0x0007e80e01007387 */ /* 0x000fe80000100800 */
[----:B--2---:R2:W-:Y:S01]  /*f2f10*/  STL.64 [R1+0x3dd8], R22 ;  /* 0x003dd81601007387 */ /* 0x0045e20000100a00 */
[----:B-1----:R-:W-:-:S04]  /*f2f20*/  LEA R4, P2, R12, R3, 0x1 ;  /* 0x000000030c047211 */ /* 0x002fc800078408ff */
[-C--:B------:R-:W-:Y:S01]  /*f2f30*/  LEA.HI.X.SX32 R5, R12, R26.reuse, 0x1, P2 ;  /* 0x0000001a0c057211 */ /* 0x080fe200010f0eff */
[----:B--2---:R-:W-:Y:S02]  /*f2f40*/  IMAD.MOV.U32 R22, RZ, RZ, R14 ;  /* 0x000000ffff167224 */ /* 0x004fe400078e000e */
[----:B------:R-:W2:Y:S01]  /*f2f50*/  LDL.LU R14, [R1+0x118] ;  /* 0x00011800010e7983 */ /* 0x000ea20000300800 */
[----:B------:R-:W-:Y:S01]  /*f2f60*/  IMAD.MOV.U32 R23, RZ, RZ, R15 ;  /* 0x000000ffff177224 */ /* 0x000fe200078e000f */
[----:B------:R-:W-:Y:S02]  /*f2f70*/  LEA.HI.X.SX32 R23, R10, R26, 0x1, P3 ;  /* 0x0000001a0a177211 */ /* 0x000fe400018f0eff */
[----:B------:R1:W-:Y:S04]  /*f2f80*/  STL.64 [R1+0x7f0], R4 ;  /* 0x0007f00401007387 */ /* 0x0003e80000100a00 */
[----:B-1----:R-:W2:Y:S04]  /*f2f90*/  LDL.LU.64 R4, [R1+0x3de0] ;  /* 0x003de00001047983 */ /* 0x002ea80000300a00 */
[----:B------:R1:W-:Y:S04]  /*f2fa0*/  STL [R1+0x7ec], R23 ;  /* 0x0007ec1701007387 */ /* 0x0003e80000100800 */
[----:B------:R-:W2:Y:S04]  /*f2fb0*/  LDL.LU R15, [R1+0x114] ;  /* 0x00011400010f7983 */ /* 0x000ea80000300800 */
[----:B------:R-:W2:Y:S01]  /*f2fc0*/  LDL.LU R10, [R1+0x110] ;  /* 0x00011000010a7983 */ /* 0x000ea20000300800 */
[----:B------:R-:W-:Y:S01]  /*f2fd0*/  LEA R22, P2, R13, R3, 0x1 ;  /* 0x000000030d167211 */ /* 0x000fe200078408ff */
[----:B-1----:R-:W-:-:S02]  /*f2fe0*/  IMAD.MOV.U32 R23, RZ, RZ, R13 ;  /* 0x000000ffff177224 */ /* 0x002fc400078e000d */
[----:B------:R-:W-:-:S03]  /*f2ff0*/  IMAD.MOV.U32 R21, RZ, RZ, R28 ;  /* 0x000000ffff157224 */ /* 0x000fc600078e001c */
[----:B------:R-:W-:Y:S01]  /*f3000*/  LEA.HI.X.SX32 R23, R23, R26, 0x1, P2 ;  /* 0x0000001a17177211 */ /* 0x000fe200010f0eff */
[----:B------:R-:W-:Y:S02]  /*f3010*/  IMAD.MOV.U32 R28, RZ, RZ, R24 ;  /* 0x000000ffff1c7224 */ /* 0x000fe400078e0018 */
[----:B------:R-:W-:Y:S01]  /*f3020*/  VIADD R24, R18, UR44 ;  /* 0x0000002c12187c36 */ /* 0x000fe20008000000 */
[----:B------:R-:W-:Y:S01]  /*f3030*/  ULDC UR44, c[0x0][0x248] ;  /* 0x00009200002c7ab9 */ /* 0x000fe20000000800 */
[----:B------:R3:W-:Y:S02]  /*f3040*/  STL.64 [R1+0x7e0], R22 ;  /* 0x0007e01601007387 */ /* 0x0007e40000100a00 */
[----:B------:R-:W-:Y:S01]  /*f3050*/  VIADD R18, R24, UR45 ;  /* 0x0000002d18127c36 */ /* 0x000fe20008000000 */
[----:B------:R-:W-:-:S03]  /*f3060*/  ULDC UR45, c[0x0][0x248] ;  /* 0x00009200002d7ab9 */ /* 0x000fc60000000800 */
[----:B------:R-:W-:Y:S01]  /*f3070*/  VIADD R18, R18, UR46 ;  /* 0x0000002e12127c36 */ /* 0x000fe20008000000 */
[----:B------:R-:W-:Y:S01]  /*f3080*/  ULDC UR46, c[0x0][0x248] ;  /* 0x00009200002e7ab9 */ /* 0x000fe20000000800 */
[----:B----4-:R-:W-:-:S04]  /*f3090*/  LEA R12, P3, R19, R3, 0x1 ;  /* 0x00000003130c7211 */ /* 0x010fc800078608ff */
[----:B------:R-:W-:-:S05]  /*f30a0*/  LEA.HI.X.SX32 R13, R19, R26, 0x1, P3 ;  /* 0x0000001a130d7211 */ /* 0x000fca00018f0eff */
[----:B------:R1:W-:Y:S01]  /*f30b0*/  STL.64 [R1+0x7d8], R12 ;  /* 0x0007d80c01007387 */ /* 0x0003e20000100a00 */
[----:B---3--:R-:W-:-:S04]  /*f30c0*/  LEA R22, P2, R16, R3, 0x1 ;  /* 0x0000000310167211 */ /* 0x008fc800078408ff */
[----:B------:R-:W-:Y:S02]  /*f30d0*/  LEA.HI.X.SX32 R23, R16, R26, 0x1, P2 ;  /* 0x0000001a10177211 */ /* 0x000fe400010f0eff */
[----:B-1----:R-:W-:-:S03]  /*f30e0*/  LEA R12, P3, R17, R3, 0x1 ;  /* 0x00000003110c7211 */ /* 0x002fc600078608ff */
[----:B------:R1:W-:Y:S01]  /*f30f0*/  STL.64 [R1+0x7d0], R22 ;  /* 0x0007d01601007387 */ /* 0x0003e20000100a00 */
[-C--:B------:R-:W-:Y:S01]  /*f3100*/  LEA.HI.X.SX32 R13, R17, R26.reuse, 0x1, P3 ;  /* 0x0000001a110d7211 */ /* 0x080fe200018f0eff */
[----:B------:R-:W-:Y:S01]  /*f3110*/  IMAD.MOV.U32 R17, RZ, RZ, R27 ;  /* 0x000000ffff117224 */ /* 0x000fe200078e001b */
[----:B------:R-:W-:Y:S01]  /*f3120*/  LEA R16, P2, R27, R3, 0x1 ;  /* 0x000000031b107211 */ /* 0x000fe200078408ff */
[----:B------:R-:W-:Y:S01]  /*f3130*/  VIADD R27, R18, UR47 ;  /* 0x0000002f121b7c36 */ /* 0x000fe20008000000 */
[----:B------:R-:W-:Y:S01]  /*f3140*/  ULDC UR47, c[0x0][0x248] ;  /* 0x00009200002f7ab9 */ /* 0x000fe20000000800 */
[----:B-1----:R-:W3:Y:S04]  /*f3150*/  LDL.LU.64 R22, [R1+0x3dd8] ;  /* 0x003dd80001167983 */ /* 0x002ee80000300a00 */
[----:B------:R1:W-:Y:S04]  /*f3160*/  STL [R1+0x130], R18 ;  /* 0x0001301201007387 */ /* 0x0003e80000100800 */
[----:B------:R2:W-:Y:S01]  /*f3170*/  STL.64 [R1+0x7c8], R12 ;  /* 0x0007c80c01007387 */ /* 0x0005e20000100a00 */
[----:B------:R-:W-:-:S03]  /*f3180*/  LEA.HI.X.SX32 R17, R17, R26, 0x1, P2 ;  /* 0x0000001a11117211 */ /* 0x000fc600010f0eff */
[----:B-1----:R-:W4:Y:S04]  /*f3190*/  LDL.LU R18, [R1+0x10c] ;  /* 0x00010c0001127983 */ /* 0x002f280000300800 */
[----:B------:R-:W3:Y:S01]  /*f31a0*/  LDL.LU R19, [R1+0x100] ;  /* 0x0001000001137983 */ /* 0x000ee20000300800 */
[----:B--2---:R-:W-:-:S04]  /*f31b0*/  LEA R12, P3, R14, R3, 0x1 ;  /* 0x000000030e0c7211 */ /* 0x004fc800078608ff */
[----:B------:R-:W-:Y:S01]  /*f31c0*/  LEA.HI.X.SX32 R13, R14, R26, 0x1, P3 ;  /* 0x0000001a0e0d7211 */ /* 0x000fe200018f0eff */
[----:B------:R-:W-:Y:S04]  /*f31d0*/  STL [R1+0x120], R27 ;  /* 0x0001201b01007387 */ /* 0x000fe80000100800 */
[----:B------:R1:W-:Y:S04]  /*f31e0*/  STL.64 [R1+0x7c0], R16 ;  /* 0x0007c01001007387 */ /* 0x0003e80000100a00 */
[----:B------:R2:W-:Y:S04]  /*f31f0*/  STL.64 [R1+0x7b8], R12 ;  /* 0x0007b80c01007387 */ /* 0x0005e80000100a00 */
[----:B------:R-:W3:Y:S04]  /*f3200*/  LDL.LU R14, [R1+0xf8] ;  /* 0x0000f800010e7983 */ /* 0x000ee80000300800 */
[----:B------:R0:W-:Y:S01]  /*f3210*/  STL.64 [R1+0x3da8], R24 ;  /* 0x003da81801007387 */ /* 0x0001e20000100a00 */
[----:B-1----:R-:W-:-:S02]  /*f3220*/  LEA R16, P2, R15, R3, 0x1 ;  /* 0x000000030f107211 */ /* 0x002fc400078408ff */
[C---:B--2---:R-:W-:Y:S02]  /*f3230*/  LEA R12, P3, R10.reuse, R3, 0x1 ;  /* 0x000000030a0c7211 */ /* 0x044fe400078608ff */
[-C--:B------:R-:W-:Y:S01]  /*f3240*/  LEA.HI.X.SX32 R17, R15, R26.reuse, 0x1, P2 ;  /* 0x0000001a0f117211 */ /* 0x080fe200010f0eff */
[----:B0-----:R-:W2:Y:S01]  /*f3250*/  LDL.LU R24, [R1+0xfc] ;  /* 0x0000fc0001187983 */ /* 0x001ea20000300800 */
[----:B------:R-:W-:-:S03]  /*f3260*/  LEA.HI.X.SX32 R13, R10, R26, 0x1, P3 ;  /* 0x0000001a0a0d7211 */ /* 0x000fc600018f0eff */
[----:B------:R-:W2:Y:S04]  /*f3270*/  LDL.LU R25, [R1+0xe8] ;  /* 0x0000e80001197983 */ /* 0x000ea80000300800 */
[----:B------:R-:W-:Y:S04]  /*f3280*/  STL.64 [R1+0x7b0], R16 ;  /* 0x0007b01001007387 */ /* 0x000fe80000100a00 */
[----:B------:R0:W-:Y:S04]  /*f3290*/  STL.64 [R1+0x7a8], R12 ;  /* 0x0007a80c01007387 */ /* 0x0001e80000100a00 */
[----:B0-----:R-:W2:Y:S01]  /*f32a0*/  LDL.LU R12, [R1+0xec] ;  /* 0x0000ec00010c7983 */ /* 0x001ea20000300800 */
[----:B------:R-:W-:-:S02]  /*f32b0*/  IMAD.MOV.U32 R8, RZ, RZ, R20 ;  /* 0x000000ffff087224 */ /* 0x000fc400078e0014 */
[----:B------:R-:W-:Y:S02]  /*f32c0*/  IMAD.MOV.U32 R15, RZ, RZ, R11 ;  /* 0x000000ffff0f7224 */ /* 0x000fe400078e000b */
[----:B------:R-:W-:Y:S02]  /*f32d0*/  IMAD.MOV.U32 R11, RZ, RZ, R8 ;  /* 0x000000ffff0b7224 */ /* 0x000fe400078e0008 */
[----:B------:R-:W-:Y:S02]  /*f32e0*/  IMAD.MOV.U32 R8, RZ, RZ, R0 ;  /* 0x000000ffff087224 */ /* 0x000fe400078e0000 */
[----:B------:R-:W-:Y:S01]  /*f32f0*/  VIADD R27, R27, UR48 ;  /* 0x000000301b1b7c36 */ /* 0x000fe20008000000 */
[----:B------:R-:W-:Y:S02]  /*f3300*/  ULDC UR48, c[0x0][0x248] ;  /* 0x0000920000307ab9 */ /* 0x000fe40000000800 */
[----:B------:R-:W-:Y:S01]  /*f3310*/  STL.64 [R1+0x3dd0], R8 ;  /* 0x003dd00801007387 */ /* 0x000fe20000100a00 */
[----:B------:R-:W-:Y:S01]  /*f3320*/  VIADD R10, R27, UR49 ;  /* 0x000000311b0a7c36 */ /* 0x000fe20008000000 */
[----:B------:R-:W-:-:S02]  /*f3330*/  ULDC UR49, c[0x0][0x248] ;  /* 0x0000920000317ab9 */ /* 0x000fc40000000800 */
[----:B------:R-:W2:Y:S04]  /*f3340*/  LDL.LU R0, [R1+0xdc] ;  /* 0x0000dc0001007983 */ /* 0x000ea80000300800 */
[----:B------:R-:W2:Y:S04]  /*f3350*/  LDL.LU R13, [R1+0xd8] ;  /* 0x0000d800010d7983 */ /* 0x000ea80000300800 */
[----:B------:R0:W-:Y:S02]  /*f3360*/  STL [R1+0x110], R10 ;  /* 0x0001100a01007387 */ /* 0x0001e40000100800 */
[----:B0-----:R-:W-:Y:S01]  /*f3370*/  VIADD R10, R10, UR50 ;  /* 0x000000320a0a7c36 */ /* 0x001fe20008000000 */
[----:B------:R-:W-:Y:S01]  /*f3380*/  ULDC UR50, c[0x0][0x248] ;  /* 0x0000920000327ab9 */ /* 0x000fe20000000800 */
[----:B----4-:R-:W-:-:S04]  /*f3390*/  LEA R8, P2, R18, R3, 0x1 ;  /* 0x0000000312087211 */ /* 0x010fc800078408ff */
[----:B------:R-:W-:Y:S02]  /*f33a0*/  LEA.HI.X.SX32 R9, R18, R26, 0x1, P2 ;  /* 0x0000001a12097211 */ /* 0x000fe400010f0eff */
[----:B---3--:R-:W-:-:S03]  /*f33b0*/  LEA R16, P3, R19, R3, 0x1 ;  /* 0x0000000313107211 */ /* 0x008fc600078608ff */
[----:B------:R0:W-:Y:S01]  /*f33c0*/  STL.64 [R1+0x7a0], R8 ;  /* 0x0007a00801007387 */ /* 0x0001e20000100a00 */
[----:B------:R-:W-:-:S05]  /*f33d0*/  LEA.HI.X.SX32 R17, R19, R26, 0x1, P3 ;  /* 0x0000001a13117211 */ /* 0x000fca00018f0eff */
[----:B------:R1:W-:Y:S01]  /*f33e0*/  STL.64 [R1+0x798], R16 ;  /* 0x0007981001007387 */ /* 0x0003e20000100a00 */
[----:B0-----:R-:W-:-:S04]  /*f33f0*/  LEA R8, P3, R14, R3, 0x1 ;  /* 0x000000030e087211 */ /* 0x001fc800078608ff */
[----:B------:R-:W-:Y:S01]  /*f3400*/  LEA.HI.X.SX32 R9, R14, R26, 0x1, P3 ;  /* 0x0000001a0e097211 */ /* 0x000fe200018f0eff */
[----:B-1----:R-:W3:Y:S04]  /*f3410*/  LDL.LU R17, [R1+0xb8] ;  /* 0x0000b80001117983 */ /* 0x002ee80000300800 */
[----:B------:R-:W4:Y:S01]  /*f3420*/  LDL.LU R16, [R1+0xcc] ;  /* 0x0000cc0001107983 */ /* 0x000f220000300800 */
[----:B--2---:R-:W-:-:S04]  /*f3430*/  LEA R18, P2, R24, R3, 0x1 ;  /* 0x0000000318127211 */ /* 0x004fc800078408ff */
[----:B------:R-:W-:Y:S01]  /*f3440*/  LEA.HI.X.SX32 R19, R24, R26, 0x1, P2 ;  /* 0x0000001a18137211 */ /* 0x000fe200010f0eff */
[----:B------:R-:W-:Y:S04]  /*f3450*/  STL [R1+0x100], R10 ;  /* 0x0001000a01007387 */ /* 0x000fe80000100800 */
[----:B------:R-:W-:Y:S04]  /*f3460*/  STL.64 [R1+0x790], R18 ;  /* 0x0007901201007387 */ /* 0x000fe80000100a00 */
[----:B------:R0:W-:Y:S01]  /*f3470*/  STL.64 [R1+0x788], R8 ;  /* 0x0007880801007387 */ /* 0x0001e20000100a00 */
[----:B------:R-:W-:-:S03]  /*f3480*/  IMAD.MOV.U32 R14, RZ, RZ, R29 ;  /* 0x000000ffff0e7224 */ /* 0x000fc600078e001d */
[----:B------:R-:W2:Y:S01]  /*f3490*/  LDL.LU R29, [R1+0xa8] ;  /* 0x0000a800011d7983 */ /* 0x000ea20000300800 */
[----:B0-----:R-:W-:-:S04]  /*f34a0*/  LEA R8, P2, R12, R3, 0x1 ;  /* 0x000000030c087211 */ /* 0x001fc800078408ff */
[----:B------:R-:W-:-:S05]  /*f34b0*/  LEA.HI.X.SX32 R9, R12, R26, 0x1, P2 ;  /* 0x0000001a0c097211 */ /* 0x000fca00010f0eff */
[----:B------:R0:W-:Y:S04]  /*f34c0*/  STL.64 [R1+0x780], R8 ;  /* 0x0007800801007387 */ /* 0x0001e80000100a00 */
[----:B0-----:R-:W3:Y:S01]  /*f34d0*/  LDL.LU.64 R8, [R1+0x3dd0] ;  /* 0x003dd00001087983 */ /* 0x001ee20000300a00 */
[----:B------:R-:W-:Y:S01]  /*f34e0*/  VIADD R10, R10, UR51 ;  /* 0x000000330a0a7c36 */ /* 0x000fe20008000000 */
[----:B------:R-:W-:Y:S01]  /*f34f0*/  LEA R18, P3, R25, R3, 0x1 ;  /* 0x0000000319127211 */ /* 0x000fe200078608ff */
[----:B------:R-:W-:Y:S01]  /*f3500*/  VIADD R20, R2, UR61 ;  /* 0x0000003d02147c36 */ /* 0x000fe20008000000 */
[----:B------:R-:W-:Y:S01]  /*f3510*/  ULDC UR61, c[0x0][0x248] ;  /* 0x00009200003d7ab9 */ /* 0x000fe20000000800 */
[----:B------:R-:W-:Y:S01]  /*f3520*/  ULDC UR51, c[0x0][0x248] ;  /* 0x0000920000337ab9 */ /* 0x000fe20000000800 */
[----:B------:R0:W-:Y:S01]  /*f3530*/  STL [R1+0xf8], R10 ;  /* 0x0000f80a01007387 */ /* 0x0001e20000100800 */
[----:B---3--:R-:W-:-:S02]  /*f3540*/  IMAD.MOV.U32 R12, RZ, RZ, R8 ;  /* 0x000000ffff0c7224 */ /* 0x008fc400078e0008 */
[----:B------:R-:W-:Y:S02]  /*f3550*/  IMAD.MOV.U32 R8, RZ, RZ, R9 ;  /* 0x000000ffff087224 */ /* 0x000fe400078e0009 */
[----:B------:R-:W3:Y:S01]  /*f3560*/  LDL.LU R9, [R1+0xb4] ;  /* 0x0000b40001097983 */ /* 0x000ee20000300800 */
[----:B------:R-:W-:Y:S01]  /*f3570*/  LEA.HI.X.SX32 R19, R25, R26, 0x1, P3 ;  /* 0x0000001a19137211 */ /* 0x000fe200018f0eff */
[----:B0-----:R-:W-:Y:S01]  /*f3580*/  VIADD R10, R10, UR52 ;  /* 0x000000340a0a7c36 */ /* 0x001fe20008000000 */
[----:B------:R-:W-:Y:S01]  /*f3590*/  ULDC UR52, c[0x0][0x248] ;  /* 0x0000920000347ab9 */ /* 0x000fe20000000800 */
[----:B---3--:R0:W-:Y:S04]  /*f35a0*/  STL.64 [R1+0x3dc0], R8 ;  /* 0x003dc00801007387 */ /* 0x0081e80000100a00 */
[----:B------:R-:W-:Y:S04]  /*f35b0*/  STL.64 [R1+0x778], R18 ;  /* 0x0007781201007387 */ /* 0x000fe80000100a00 */
[----:B------:R-:W-:Y:S01]  /*f35c0*/  STL.64 [R1+0x3db8], R4 ;  /* 0x003db80401007387 */ /* 0x000fe20000100a00 */
[----:B0-----:R-:W-:-:S03]  /*f35d0*/  LEA R8, P2, R0, R3, 0x1 ;  /* 0x0000000300087211 */ /* 0x001fc600078408ff */
[----:B------:R-:W-:Y:S01]  /*f35e0*/  STL [R1+0xec], R10 ;  /* 0x0000ec0a01007387 */ /* 0x000fe20000100800 */
[----:B------:R-:W-:-:S03]  /*f35f0*/  LEA.HI.X.SX32 R9, R0, R26, 0x1, P2 ;  /* 0x0000001a00097211 */ /* 0x000fc600010f0eff */
[----:B------:R-:W3:Y:S04]  /*f3600*/  LDL.LU R24, [R1+0x9c] ;  /* 0x00009c0001187983 */ /* 0x000ee80000300800 */
[----:B------:R-:W3:Y:S04]  /*f3610*/  LDL.LU R25, [R1+0x98] ;  /* 0x0000980001197983 */ /* 0x000ee80000300800 */
[----:B------:R-:W3:Y:S04]  /*f3620*/  LDL.LU R0, [R1+0x3dc8] ;  /* 0x003dc80001007983 */ /* 0x000ee80000300800 */
[----:B------:R0:W-:Y:S04]  /*f3630*/  STL.64 [R1+0x770], R8 ;  /* 0x0007700801007387 */ /* 0x0001e80000100a00 */
[----:B0-----:R-:W2:Y:S01]  /*f3640*/  LDL.LU.64 R8, [R1+0x3dc0] ;  /* 0x003dc00001087983 */ /* 0x001ea20000300a00 */
[----:B------:R-:W-:-:S04]  /*f3650*/  LEA R18, P3, R13, R3, 0x1 ;  /* 0x000000030d127211 */ /* 0x000fc800078608ff */
[----:B------:R-:W-:Y:S02]  /*f3660*/  LEA.HI.X.SX32 R19, R13, R26, 0x1, P3 ;  /* 0x0000001a0d137211 */ /* 0x000fe400018f0eff */
[----:B------:R-:W3:Y:S01]  /*f3670*/  LDL.LU R13, [R1+0x90] ;  /* 0x00009000010d7983 */ /* 0x000ee20000300800 */
[----:B------:R-:W-:-:S03]  /*f3680*/  LEA R4, P3, R17, R3, 0x1 ;  /* 0x0000000311047211 */ /* 0x000fc600078608ff */
[----:B------:R4:W-:Y:S01]  /*f3690*/  STL.64 [R1+0x768], R18 ;  /* 0x0007681201007387 */ /* 0x0009e20000100a00 */
[----:B------:R-:W-:Y:S01]  /*f36a0*/  VIADD R10, R10, UR53 ;  /* 0x000000350a0a7c36 */ /* 0x000fe20008000000 */
[----:B------:R-:W-:Y:S01]  /*f36b0*/  LEA.HI.X.SX32 R5, R17, R26, 0x1, P3 ;  /* 0x0000001a11057211 */ /* 0x000fe200018f0eff */
[----:B------:R-:W-:Y:S01]  /*f36c0*/  VIADD R20, R20, UR41 ;  /* 0x0000002914147c36 */ /* 0x000fe20008000000 */
[----:B------:R-:W-:Y:S01]  /*f36d0*/  ULDC UR41, c[0x0][0x248] ;  /* 0x0000920000297ab9 */ /* 0x000fe20000000800 */
[----:B------:R-:W-:Y:S01]  /*f36e0*/  ULDC UR53, c[0x0][0x248] ;  /* 0x0000920000357ab9 */ /* 0x000fe20000000800 */
[----:B----4-:R-:W-:-:S04]  /*f36f0*/  LEA R18, P2, R16, R3, 0x1 ;  /* 0x0000000310127211 */ /* 0x010fc800078408ff */
[----:B------:R-:W-:Y:S01]  /*f3700*/  LEA.HI.X.SX32 R19, R16, R26, 0x1, P2 ;  /* 0x0000001a10137211 */ /* 0x000fe200010f0eff */
[----:B------:R-:W-:Y:S04]  /*f3710*/  STL [R1+0xe8], R10 ;  /* 0x0000e80a01007387 */ /* 0x000fe80000100800 */
[----:B------:R-:W-:Y:S04]  /*f3720*/  STL.64 [R1+0x760], R18 ;  /* 0x0007601201007387 */ /* 0x000fe80000100a00 */
[----:B------:R2:W-:Y:S02]  /*f3730*/  STL.64 [R1+0x758], R4 ;  /* 0x0007580401007387 */ /* 0x0005e40000100a00 */
[----:B--2---:R-:W-:-:S04]  /*f3740*/  LEA R4, P2, R9, R3, 0x1 ;  /* 0x0000000309047211 */ /* 0x004fc800078408ff */
[----:B------:R-:W-:-:S05]  /*f3750*/  LEA.HI.X.SX32 R5, R9, R26, 0x1, P2 ;  /* 0x0000001a09057211 */ /* 0x000fca00010f0eff */
[----:B------:R0:W-:Y:S04]  /*f3760*/  STL.64 [R1+0x750], R4 ;  /* 0x0007500401007387 */ /* 0x0001e80000100a00 */
[----:B0-----:R-:W2:Y:S01]  /*f3770*/  LDL.LU.64 R4, [R1+0x3db8] ;  /* 0x003db80001047983 */ /* 0x001ea20000300a00 */
[C---:B------:R-:W-:Y:S01]  /*f3780*/  LEA R18, P3, R29.reuse, R3, 0x1 ;  /* 0x000000031d127211 */ /* 0x040fe200078608ff */
[----:B------:R-:W-:Y:S01]  /*f3790*/  VIADD R16, R10, UR54 ;  /* 0x000000360a107c36 */ /* 0x000fe20008000000 */
[----:B------:R-:W-:Y:S02]  /*f37a0*/  ULDC UR54, c[0x0][0x248] ;  /* 0x0000920000367ab9 */ /* 0x000fe40000000800 */
[----:B------:R-:W-:Y:S02]  /*f37b0*/  LEA.HI.X.SX32 R19, R29, R26, 0x1, P3 ;  /* 0x0000001a1d137211 */ /* 0x000fe400018f0eff */
[----:B------:R-:W-:Y:S04]  /*f37c0*/  STL [R1+0xdc], R16 ;  /* 0x0000dc1001007387 */ /* 0x000fe80000100800 */
[----:B------:R-:W4:Y:S04]  /*f37d0*/  LDL.LU R17, [R1+0x8c] ;  /* 0x00008c0001117983 */ /* 0x000f280000300800 */
[----:B------:R-:W4:Y:S04]  /*f37e0*/  LDL.LU R10, [R1+0x88] ;  /* 0x00008800010a7983 */ /* 0x000f280000300800 */
[----:B------:R-:W-:Y:S01]  /*f37f0*/  STL.64 [R1+0x748], R18 ;  /* 0x0007481201007387 */ /* 0x000fe20000100a00 */
[----:B--2---:R-:W-:Y:S01]  /*f3800*/  MOV R9, R4 ;  /* 0x0000000400097202 */ /* 0x004fe20000000f00 */
[----:B------:R-:W-:-:S02]  /*f3810*/  IMAD.MOV.U32 R4, RZ, RZ, R5 ;  /* 0x000000ffff047224 */ /* 0x000fc400078e0005 */
[----:B------:R-:W-:Y:S01]  /*f3820*/  IMAD.MOV.U32 R5, RZ, RZ, R28 ;  /* 0x000000ffff057224 */ /* 0x000fe200078e001c */
[----:B---3--:R-:W-:-:S04]  /*f3830*/  LEA R28, P2, R24, R3, 0x1 ;  /* 0x00000003181c7211 */ /* 0x008fc800078408ff */
[----:B------:R-:W-:-:S05]  /*f3840*/  LEA.HI.X.SX32 R29, R24, R26, 0x1, P2 ;  /* 0x0000001a181d7211 */ /* 0x000fca00010f0eff */
[----:B------:R0:W-:Y:S04]  /*f3850*/  STL.64 [R1+0x740], R28 ;  /* 0x0007401c01007387 */ /* 0x0001e80000100a00 */
[----:B0-----:R-:W2:Y:S01]  /*f3860*/  LDL.LU.64 R28, [R1+0x3db0] ;  /* 0x003db000011c7983 */ /* 0x001ea20000300a00 */
[-C--:B------:R-:W-:Y:S01]  /*f3870*/  LEA R18, P3, R25, R3.reuse, 0x1 ;  /* 0x0000000319127211 */ /* 0x080fe200078608ff */
[----:B------:R-:W-:Y:S01]  /*f3880*/  VIADD R16, R16, UR55 ;  /* 0x0000003710107c36 */ /* 0x000fe20008000000 */
[----:B------:R-:W-:Y:S01]  /*f3890*/  LEA R24, P2, R15, R3, 0x1 ;  /* 0x000000030f187211 */ /* 0x000fe200078408ff */
[----:B------:R-:W-:Y:S01]  /*f38a0*/  ULDC UR55, c[0x0][0x248] ;  /* 0x0000920000377ab9 */ /* 0x000fe20000000800 */
[----:B------:R-:W-:Y:S02]  /*f38b0*/  LEA.HI.X.SX32 R19, R25, R26, 0x1, P3 ;  /* 0x0000001a19137211 */ /* 0x000fe400018f0eff */
[----:B------:R-:W-:Y:S04]  /*f38c0*/  STL [R1+0xd8], R16 ;  /* 0x0000d81001007387 */ /* 0x000fe80000100800 */
[----:B------:R0:W-:Y:S01]  /*f38d0*/  STL.64 [R1+0x738], R18 ;  /* 0x0007381201007387 */ /* 0x0001e20000100a00 */
[----:B------:R-:W-:-:S02]  /*f38e0*/  IMAD.MOV.U32 R25, RZ, RZ, R15 ;  /* 0x000000ffff197224 */ /* 0x000fc400078e000f */
[----:B0-----:R-:W-:Y:S02]  /*f38f0*/  VIADD R18, R16, UR56 ;  /* 0x0000003810127c36 */ /* 0x001fe40008000000 */
[----:B------:R-:W-:Y:S01]  /*f3900*/  IMAD.MOV.U32 R19, RZ, RZ, R14 ;  /* 0x000000ffff137224 */ /* 0x000fe200078e000e */
[----:B------:R-:W-:Y:S01]  /*f3910*/  LEA R14, P3, R13, R3, 0x1 ;  /* 0x000000030d0e7211 */ /* 0x000fe200078608ff */
[----:B------:R-:W-:Y:S01]  /*f3920*/  IMAD.MOV.U32 R16, RZ, RZ, R12 ;  /* 0x000000ffff107224 */ /* 0x000fe200078e000c */
[----:B------:R0:W-:Y:S01]  /*f3930*/  STL [R1+0xcc], R18 ;  /* 0x0000cc1201007387 */ /* 0x0001e20000100800 */
[-C--:B------:R-:W-:Y:S01]  /*f3940*/  LEA.HI.X.SX32 R25, R25, R26.reuse, 0x1, P2 ;  /* 0x0000001a19197211 */ /* 0x080fe200010f0eff */
[----:B------:R-:W-:Y:S02]  /*f3950*/  ULDC UR56, c[0x0][0x248] ;  /* 0x0000920000387ab9 */ /* 0x000fe40000000800 */
[----:B------:R-:W3:Y:S01]  /*f3960*/  LDL.LU R12, [R1+0x78] ;  /* 0x00007800010c7983 */ /* 0x000ee20000300800 */
[----:B------:R-:W-:-:S03]  /*f3970*/  LEA.HI.X.SX32 R15, R13, R26, 0x1, P3 ;  /* 0x0000001a0d0f7211 */ /* 0x000fc600018f0eff */
[----:B------:R1:W-:Y:S01]  /*f3980*/  STL [R1+0x3d38], R27 ;  /* 0x003d381b01007387 */ /* 0x0003e20000100800 */
[----:B------:R-:W-:Y:S02]  /*f3990*/  IMAD.MOV.U32 R13, RZ, RZ, R9 ;  /* 0x000000ffff0d7224 */ /* 0x000fe400078e0009 */
[----:B------:R-:W-:Y:S02]  /*f39a0*/  IMAD.MOV.U32 R9, RZ, RZ, R4 ;  /* 0x000000ffff097224 */ /* 0x000fe400078e0004 */
[----:B------:R-:W-:Y:S02]  /*f39b0*/  IMAD.MOV.U32 R4, RZ, RZ, R5 ;  /* 0x000000ffff047224 */ /* 0x000fe400078e0005 */
[----:B0-----:R-:W-:Y:S01]  /*f39c0*/  VIADD R18, R18, UR57 ;  /* 0x0000003912127c36 */ /* 0x001fe20008000000 */
[----:B------:R-:W-:Y:S01]  /*f39d0*/  ULDC UR57, c[0x0][0x248] ;  /* 0x0000920000397ab9 */ /* 0x000fe20000000800 */
[----:B--2---:R-:W-:Y:S04]  /*f39e0*/  STL [R1+0x3d20], R28 ;  /* 0x003d201c01007387 */ /* 0x004fe80000100800 */
[----:B------:R4:W-:Y:S04]  /*f39f0*/  STL.64 [R1+0x730], R24 ;  /* 0x0007301801007387 */ /* 0x0009e80000100a00 */
[----:B------:R0:W-:Y:S04]  /*f3a00*/  STL.64 [R1+0x728], R14 ;  /* 0x0007280e01007387 */ /* 0x0001e80000100a00 */
[----:B-1----:R-:W2:Y:S04]  /*f3a10*/  LDL.LU R27, [R1+0x74] ;  /* 0x00007400011b7983 */ /* 0x002ea80000300800 */
[----:B------:R-:W2:Y:S01]  /*f3a20*/  LDL.LU R5, [R1+0x68] ;  /* 0x0000680001057983 */ /* 0x000ea20000300800 */
[----:B----4-:R-:W-:-:S02]  /*f3a30*/  LEA R24, P2, R17, R3, 0x1 ;  /* 0x0000000311187211 */ /* 0x010fc400078408ff */
[CC--:B0-----:R-:W-:Y:S02]  /*f3a40*/  LEA R14, P3, R10.reuse, R3.reuse, 0x1 ;  /* 0x000000030a0e7211 */ /* 0x0c1fe400078608ff */
[-C--:B------:R-:W-:Y:S02]  /*f3a50*/  LEA.HI.X.SX32 R25, R17, R26.reuse, 0x1, P2 ;  /* 0x0000001a11197211 */ /* 0x080fe400010f0eff */
[----:B------:R-:W-:Y:S01]  /*f3a60*/  LEA.HI.X.SX32 R15, R10, R26, 0x1, P3 ;  /* 0x0000001a0a0f7211 */ /* 0x000fe200018f0eff */
[----:B------:R0:W-:Y:S04]  /*f3a70*/  STL [R1+0xb8], R18 ;  /* 0x0000b81201007387 */ /* 0x0001e80000100800 */
[----:B------:R1:W-:Y:S04]  /*f3a80*/  STL.64 [R1+0x720], R24 ;  /* 0x0007201801007387 */ /* 0x0003e80000100a00 */
[----:B------:R4:W-:Y:S04]  /*f3a90*/  STL.64 [R1+0x718], R14 ;  /* 0x0007180e01007387 */ /* 0x0009e80000100a00 */
[----:B------:R-:W2:Y:S01]  /*f3aa0*/  LDL.LU R17, [R1+0x64] ;  /* 0x0000640001117983 */ /* 0x000ea20000300800 */
[----:B0-----:R-:W-:Y:S01]  /*f3ab0*/  VIADD R18, R18, UR58 ;  /* 0x0000003a12127c36 */ /* 0x001fe20008000000 */
[----:B------:R-:W-:Y:S01]  /*f3ac0*/  ULDC UR58, c[0x0][0x248] ;  /* 0x00009200003a7ab9 */ /* 0x000fe20000000800 */
[-C--:B-1----:R-:W-:Y:S01]  /*f3ad0*/  LEA R24, P2, R19, R3.reuse, 0x1 ;  /* 0x0000000313187211 */ /* 0x082fe200078408ff */
[----:B------:R-:W2:Y:S01]  /*f3ae0*/  LDL.LU R10, [R1+0x60] ;  /* 0x00006000010a7983 */ /* 0x000ea20000300800 */
[----:B----4-:R-:W-:-:S02]  /*f3af0*/  LEA R14, P3, R11, R3, 0x1 ;  /* 0x000000030b0e7211 */ /* 0x010fc400078608ff */
[-C--:B------:R-:W-:Y:S02]  /*f3b00*/  LEA.HI.X.SX32 R25, R19, R26.reuse, 0x1, P2 ;  /* 0x0000001a13197211 */ /* 0x080fe400010f0eff */
[----:B------:R-:W-:Y:S01]  /*f3b10*/  LEA.HI.X.SX32 R15, R11, R26, 0x1, P3 ;  /* 0x0000001a0b0f7211 */ /* 0x000fe200018f0eff */
[----:B------:R-:W-:Y:S04]  /*f3b20*/  STL [R1+0xb4], R18 ;  /* 0x0000b41201007387 */ /* 0x000fe80000100800 */
[----:B------:R0:W-:Y:S04]  /*f3b30*/  STL.64 [R1+0x710], R24 ;  /* 0x0007101801007387 */ /* 0x0001e80000100a00 */
[----:B------:R3:W-:Y:S04]  /*f3b40*/  STL.64 [R1+0x708], R14 ;  /* 0x0007080e01007387 */ /* 0x0007e80000100a00 */
[----:B------:R-:W4:Y:S01]  /*f3b50*/  LDL.LU R11, [R1+0x54] ;  /* 0x00005400010b7983 */ /* 0x000f220000300800 */
[----:B0-----:R-:W-:-:S02]  /*f3b60*/  LEA R24, P2, R16, R3, 0x1 ;  /* 0x0000000310187211 */ /* 0x001fc400078408ff */
[----:B---3--:R-:W-:Y:S02]  /*f3b70*/  LEA R14, P3, R12, R3, 0x1 ;  /* 0x000000030c0e7211 */ /* 0x008fe400078608ff */
[-C--:B------:R-:W-:Y:S02]  /*f3b80*/  LEA.HI.X.SX32 R25, R16, R26.reuse, 0x1, P2 ;  /* 0x0000001a10197211 */ /* 0x080fe400010f0eff */
[----:B------:R-:W-:Y:S01]  /*f3b90*/  LEA.HI.X.SX32 R15, R12, R26, 0x1, P3 ;  /* 0x0000001a0c0f7211 */ /* 0x000fe200018f0eff */
[----:B------:R-:W-:Y:S01]  /*f3ba0*/  VIADD R18, R18, UR59 ;  /* 0x0000003b12127c36 */ /* 0x000fe20008000000 */
[----:B------:R-:W-:Y:S01]  /*f3bb0*/  ULDC UR59, c[0x0][0x248] ;  /* 0x00009200003b7ab9 */ /* 0x000fe20000000800 */
[----:B------:R0:W-:Y:S02]  /*f3bc0*/  STL.64 [R1+0x700], R24 ;  /* 0x0007001801007387 */ /* 0x0001e40000100a00 */
[----:B------:R-:W-:Y:S01]  /*f3bd0*/  VIADD R16, R18, UR60 ;  /* 0x0000003c12107c36 */ /* 0x000fe20008000000 */
[----:B------:R-:W-:Y:S01]  /*f3be0*/  ULDC UR60, c[0x0][0x248] ;  /* 0x00009200003c7ab9 */ /* 0x000fe20000000800 */
[----:B0-----:R-:W3:Y:S04]  /*f3bf0*/  LDL.LU.64 R24, [R1+0x3da8] ;  /* 0x003da80001187983 */ /* 0x001ee80000300a00 */
[----:B------:R2:W-:Y:S01]  /*f3c00*/  STL.64 [R1+0x6f8], R14 ;  /* 0x0006f80e01007387 */ /* 0x0005e20000100a00 */
[----:B------:R-:W-:-:S03]  /*f3c10*/  IMAD.MOV.U32 R19, RZ, RZ, R13 ;  /* 0x000000ffff137224 */ /* 0x000fc600078e000d */
[----:B------:R0:W-:Y:S01]  /*f3c20*/  STL [R1+0x9c], R16 ;  /* 0x00009c1001007387 */ /* 0x0001e20000100800 */
[----:B--2---:R-:W-:-:S04]  /*f3c30*/  LEA R14, P2, R27, R3, 0x1 ;  /* 0x000000031b0e7211 */ /* 0x004fc800078408ff */
[----:B------:R-:W-:Y:S02]  /*f3c40*/  LEA.HI.X.SX32 R15, R27, R26, 0x1, P2 ;  /* 0x0000001a1b0f7211 */ /* 0x000fe400010f0eff */
[----:B------:R-:W-:-:S03]  /*f3c50*/  LEA R12, P3, R5, R3, 0x1 ;  /* 0x00000003050c7211 */ /* 0x000fc600078608ff */
[----:B------:R1:W-:Y:S01]  /*f3c60*/  STL.64 [R1+0x6f0], R14 ;  /* 0x0006f00e01007387 */ /* 0x0003e20000100a00 */
[----:B------:R-:W-:Y:S01]  /*f3c70*/  LEA.HI.X.SX32 R13, R5, R26, 0x1, P3 ;  /* 0x0000001a050d7211 */ /* 0x000fe200018f0eff */
[----:B------:R-:W-:Y:S02]  /*f3c80*/  IMAD.MOV.U32 R5, RZ, RZ, R22 ;  /* 0x000000ffff057224 */ /* 0x000fe400078e0016 */
[----:B------:R-:W2:Y:S01]  /*f3c90*/  LDL.LU R28, [R1+0x44] ;  /* 0x00004400011c7983 */ /* 0x000ea20000300800 */
[----:B------:R-:W-:Y:S02]  /*f3ca0*/  IMAD.MOV.U32 R22, RZ, RZ, R23 ;  /* 0x000000ffff167224 */ /* 0x000fe400078e0017 */
[----:B------:R-:W-:Y:S01]  /*f3cb0*/  VIADD R23, R16, UR4 ;  /* 0x0000000410177c36 */ /* 0x000fe20008000000 */
[----:B------:R1:W-:Y:S01]  /*f3cc0*/  STL.64 [R1+0x6e8], R12 ;  /* 0x0006e80c01007387 */ /* 0x0003e20000100a00 */
[----:B------:R-:W-:-:S03]  /*f3cd0*/  ULDC UR4, c[0x0][0x248] ;  /* 0x0000920000047ab9 */ /* 0x000fc60000000800 */
[----:B0-----:R-:W3:Y:S01]  /*f3ce0*/  LDL.LU R16, [R1+0x34] ;  /* 0x0000340001107983 */ /* 0x001ee20000300800 */
[----:B-1----:R-:W-:-:S04]  /*f3cf0*/  LEA R14, P2, R17, R3, 0x1 ;  /* 0x00000003110e7211 */ /* 0x002fc800078408ff */
[----:B------:R-:W-:Y:S02]  /*f3d00*/  LEA.HI.X.SX32 R15, R17, R26, 0x1, P2 ;  /* 0x0000001a110f7211 */ /* 0x000fe400010f0eff */
[----:B------:R-:W3:Y:S01]  /*f3d10*/  LDL.LU R17, [R1+0xc] ;  /* 0x00000c0001117983 */ /* 0x000ee20000300800 */
[----:B------:R-:W-:-:S04]  /*f3d20*/  LEA R12, P3, R10, R3, 0x1 ;  /* 0x000000030a0c7211 */ /* 0x000fc800078608ff */
[----:B------:R-:W-:Y:S01]  /*f3d30*/  LEA.HI.X.SX32 R13, R10, R26, 0x1, P3 ;  /* 0x0000001a0a0d7211 */ /* 0x000fe200018f0eff */
[----:B------:R4:W-:Y:S04]  /*f3d40*/  STL.64 [R1+0x6e0], R14 ;  /* 0x0006e00e01007387 */ /* 0x0009e80000100a00 */
[----:B------:R-:W3:Y:S04]  /*f3d50*/  LDL.LU R10, [R1+0x8] ;  /* 0x00000800010a7983 */ /* 0x000ee80000300800 */
[----:B------:R0:W-:Y:S01]  /*f3d60*/  STL.64 [R1+0x6d8], R12 ;  /* 0x0006d80c01007387 */ /* 0x0001e20000100a00 */
[----:B----4-:R-:W-:-:S04]  /*f3d70*/  LEA R14, P2, R11, R3, 0x1 ;  /* 0x000000030b0e7211 */ /* 0x010fc800078408ff */
[----:B------:R-:W-:Y:S02]  /*f3d80*/  LEA.HI.X.SX32 R15, R11, R26, 0x1, P2 ;  /* 0x0000001a0b0f7211 */ /* 0x000fe400010f0eff */
[----:B0-----:R-:W-:-:S04]  /*f3d90*/  LEA R12, P3, R8, R3, 0x1 ;  /* 0x00000003080c7211 */ /* 0x001fc800078608ff */
[-C--:B------:R-:W-:Y:S01]  /*f3da0*/  LEA.HI.X.SX32 R13, R8, R26.reuse, 0x1, P3 ;  /* 0x0000001a080d7211 */ /* 0x080fe200018f0eff */
[----:B------:R-:W-:Y:S01]  /*f3db0*/  IMAD.MOV.U32 R8, RZ, RZ, R20 ;  /* 0x000000ffff087224 */ /* 0x000fe200078e0014 */
[-C--:B------:R-:W-:Y:S01]  /*f3dc0*/  LEA R20, P2, R19, R3.reuse, 0x1 ;  /* 0x0000000313147211 */ /* 0x080fe200078408ff */
[----:B------:R-:W-:Y:S01]  /*f3dd0*/  VIADD R27, R23, UR5 ;  /* 0x00000005171b7c36 */ /* 0x000fe20008000000 */
[----:B------:R0:W-:Y:S01]  /*f3de0*/  STL.64 [R1+0x6d0], R14 ;  /* 0x0006d00e01007387 */ /* 0x0001e20000100a00 */
[----:B------:R-:W-:Y:S01]  /*f3df0*/  IMAD.MOV.U32 R11, RZ, RZ, R9 ;  /* 0x000000ffff0b7224 */ /* 0x000fe200078e0009 */
[----:B------:R-:W-:Y:S01]  /*f3e00*/  ULDC UR5, c[0x0][0x248] ;  /* 0x0000920000057ab9 */ /* 0x000fe20000000800 */
[----:B------:R-:W-:Y:S01]  /*f3e10*/  IMAD.MOV.U32 R9, RZ, RZ, R21 ;  /* 0x000000ffff097224 */ /* 0x000fe200078e0015 */
[----:B------:R1:W-:Y:S01]  /*f3e20*/  STL.64 [R1+0x6c8], R12 ;  /* 0x0006c80c01007387 */ /* 0x0003e20000100a00 */
[-C--:B------:R-:W-:Y:S01]  /*f3e30*/  LEA.HI.X.SX32 R21, R19, R26.reuse, 0x1, P2 ;  /* 0x0000001a13157211 */ /* 0x080fe200010f0eff */
[----:B------:R-:W-:Y:S01]  /*f3e40*/  VIADD R27, R27, UR6 ;  /* 0x000000061b1b7c36 */ /* 0x000fe20008000000 */
[----:B------:R-:W-:Y:S01]  /*f3e50*/  ULDC UR6, c[0x0][0x248] ;  /* 0x0000920000067ab9 */ /* 0x000fe20000000800 */
[CC--:B0-----:R-:W-:Y:S01]  /*f3e60*/  LEA R14, P3, R4.reuse, R3.reuse, 0x1 ;  /* 0x00000003040e7211 */ /* 0x0c1fe200078608ff */
[----:B-1----:R-:W4:Y:S03]  /*f3e70*/  LDL.LU R12, [R1+0x4] ;  /* 0x00000400010c7983 */ /* 0x002f260000300800 */
[----:B------:R-:W-:Y:S01]  /*f3e80*/  LEA.HI.X.SX32 R15, R4, R26, 0x1, P3 ;  /* 0x0000001a040f7211 */ /* 0x000fe200018f0eff */
[----:B------:R-:W4:Y:S01]  /*f3e90*/  LDL.LU R13, [R1] ;  /* 0x00000000010d7983 */ /* 0x000f220000300800 */
[----:B------:R-:W-:Y:S01]  /*f3ea0*/  LEA R4, P3, R22, R3, 0x1 ;  /* 0x0000000316047211 */ /* 0x000fe200078608ff */
[----:B------:R-:W-:-:S02]  /*f3eb0*/  IMAD.MOV.U32 R19, RZ, RZ, R5 ;  /* 0x000000ffff137224 */ /* 0x000fc400078e0005 */
[----:B------:R0:W-:Y:S01]  /*f3ec0*/  STL.64 [R1+0x6c0], R20 ;  /* 0x0006c01401007387 */ /* 0x0001e20000100a00 */
[----:B------:R-:W-:-:S03]  /*f3ed0*/  LEA.HI.X.SX32 R5, R22, R26, 0x1, P3 ;  /* 0x0000001a16057211 */ /* 0x000fc600018f0eff */
[----:B0-----:R-:W4:Y:S04]  /*f3ee0*/  LDL.LU.64 R20, [R1+0x3da0] ;  /* 0x003da00001147983 */ /* 0x001f280000300a00 */
[----:B------:R0:W-:Y:S04]  /*f3ef0*/  STL [R1+0x90], R27 ;  /* 0x0000901b01007387 */ /* 0x0001e80000100800 */
[----:B------:R2:W-:Y:S04]  /*f3f00*/  STL.64 [R1+0x6b8], R14 ;  /* 0x0006b80e01007387 */ /* 0x0005e80000100a00 */
[----:B------:R3:W-:Y:S01]  /*f3f10*/  STL.64 [R1+0x6a8], R4 ;  /* 0x0006a80401007387 */ /* 0x0007e20000100a00 */
[----:B0-----:R-:W-:Y:S01]  /*f3f20*/  VIADD R27, R27, UR7 ;  /* 0x000000071b1b7c36 */ /* 0x001fe20008000000 */
[----:B------:R-:W-:-:S03]  /*f3f30*/  ULDC UR7, c[0x0][0x248] ;  /* 0x0000920000077ab9 */ /* 0x000fc60000000800 */
[----:B------:R-:W-:Y:S01]  /*f3f40*/  VIADD R22, R27, UR10 ;  /* 0x0000000a1b167c36 */ /* 0x000fe20008000000 */
[----:B------:R-:W-:Y:S01]  /*f3f50*/  ULDC UR10, c[0x0][0x248] ;  /* 0x00009200000a7ab9 */ /* 0x000fe20000000800 */
[----:B--2---:R-:W-:-:S04]  /*f3f60*/  LEA R14, P2, R28, R3, 0x1 ;  /* 0x000000031c0e7211 */ /* 0x004fc800078408ff */
[----:B------:R-:W-:Y:S02]  /*f3f70*/  LEA.HI.X.SX32 R15, R28, R26, 0x1, P2 ;  /* 0x0000001a1c0f7211 */ /* 0x000fe400010f0eff */
[----:B---3--:R-:W-:-:S03]  /*f3f80*/  LEA R4, P2, R16, R3, 0x1 ;  /* 0x0000000310047211 */ /* 0x008fc600078408ff */
[----:B------:R0:W-:Y:S01]  /*f3f90*/  STL.64 [R1+0x6b0], R14 ;  /* 0x0006b00e01007387 */ /* 0x0001e20000100a00 */
[----:B------:R-:W-:Y:S01]  /*f3fa0*/  LEA.HI.X.SX32 R5, R16, R26, 0x1, P2 ;  /* 0x0000001a10057211 */ /* 0x000fe200010f0eff */
[----:B------:R-:W-:-:S04]  /*f3fb0*/  IMAD.MOV.U32 R16, RZ, RZ, R7 ;  /* 0x000000ffff107224 */ /* 0x000fc800078e0007 */
[----:B------:R1:W-:Y:S01]  /*f3fc0*/  STL.64 [R1+0x6a0], R4 ;  /* 0x0006a00401007387 */ /* 0x0003e20000100a00 */
[----:B0-----:R-:W-:-:S04]  /*f3fd0*/  LEA R14, P3, R6, R3, 0x1 ;  /* 0x00000003060e7211 */ /* 0x001fc800078608ff */
[-C--:B------:R-:W-:Y:S02]  /*f3fe0*/  LEA.HI.X.SX32 R15, R6, R26.reuse, 0x1, P3 ;  /* 0x0000001a060f7211 */ /* 0x080fe400018f0eff */
[CC--:B------:R-:W-:Y:S01]  /*f3ff0*/  LEA R6, P2, R17.reuse, R3.reuse, 0x1 ;  /* 0x0000000311067211 */ /* 0x0c0fe200078408ff */
[----:B-1----:R-:W2:Y:S03]  /*f4000*/  LDL.LU.64 R4, [R1+0x3d98] ;  /* 0x003d980001047983 */ /* 0x002ea60000300a00 */
[----:B------:R-:W-:Y:S01]  /*f4010*/  LEA.HI.X.SX32 R7, R17, R26, 0x1, P2 ;  /* 0x0000001a11077211 */ /* 0x000fe200010f0eff */
[----:B------:R-:W-:Y:S04]  /*f4020*/  STL [R1+0x88], R22 ;  /* 0x0000881601007387 */ /* 0x000fe80000100800 */
[----:B------:R-:W-:Y:S04]  /*f4030*/  STL.64 [R1+0x698], R14 ;  /* 0x0006980e01007387 */ /* 0x000fe80000100a00 */
[----:B------:R0:W-:Y:S04]  /*f4040*/  STL.64 [R1+0x690], R6 ;  /* 0x0006900601007387 */ /* 0x0001e80000100a00 */
[----:B0-----:R-:W3:Y:S01]  /*f4050*/  LDL.LU.64 R6, [R1+0x3d90] ;  /* 0x003d900001067983 */ /* 0x001ee20000300a00 */
[----:B------:R-:W-:Y:S01]  /*f4060*/  LEA R14, P3, R10, R3, 0x1 ;  /* 0x000000030a0e7211 */ /* 0x000fe200078608ff */
[----:B------:R-:W-:-:S03]  /*f4070*/  IMAD.MOV.U32 R17, RZ, RZ, R8 ;  /* 0x000000ffff117224 */ /* 0x000fc600078e0008 */
[----:B------:R-:W-:-:S05]  /*f4080*/  LEA.HI.X.SX32 R15, R10, R26, 0x1, P3 ;  /* 0x0000001a0a0f7211 */ /* 0x000fca00018f0eff */
[----:B------:R0:W-:Y:S01]  /*f4090*/  STL.64 [R1+0x688], R14 ;  /* 0x0006880e01007387 */ /* 0x0001e20000100a00 */
[CC--:B----4-:R-:W-:Y:S02]  /*f40a0*/  LEA R8, P2, R12.reuse, R3.reuse, 0x1 ;  /* 0x000000030c087211 */ /* 0x0d0fe400078408ff */
[C---:B------:R-:W-:Y:S01]  /*f40b0*/  LEA R10, P3, R13.reuse, R3, 0x1 ;  /* 0x000000030d0a7211 */ /* 0x040fe200078608ff */
[----:B0-----:R-:W-:Y:S01]  /*f40c0*/  IMAD.MOV.U32 R14, RZ, RZ, R9 ;  /* 0x000000ffff0e7224 */ /* 0x001fe200078e0009 */
[-C--:B------:R-:W-:Y:S01]  /*f40d0*/  LEA.HI.X.SX32 R9, R12, R26.reuse, 0x1, P2 ;  /* 0x0000001a0c097211 */ /* 0x080fe200010f0eff */
[----:B------:R-:W-:Y:S01]  /*f40e0*/  IMAD.MOV.U32 R15, RZ, RZ, R11 ;  /* 0x000000ffff0f7224 */ /* 0x000fe200078e000b */
[----:B------:R-:W-:-:S03]  /*f40f0*/  LEA.HI.X.SX32 R11, R13, R26, 0x1, P3 ;  /* 0x0000001a0d0b7211 */ /* 0x000fc600018f0eff */
[----:B------:R0:W-:Y:S01]  /*f4100*/  STL.64 [R1+0x680], R8 ;  /* 0x0006800801007387 */ /* 0x0001e20000100a00 */
[----:B------:R-:W-:Y:S01]  /*f4110*/  LEA R12, P3, R0, R3, 0x1 ;  /* 0x00000003000c7211 */ /* 0x000fe200078608ff */
[----:B------:R-:W-:Y:S01]  /*f4120*/  VIADD R22, R22, UR11 ;  /* 0x0000000b16167c36 */ /* 0x000fe20008000000 */
[----:B------:R-:W-:Y:S01]  /*f4130*/  ULDC UR11, c[0x0][0x248] ;  /* 0x00009200000b7ab9 */ /* 0x000fe20000000800 */
[----:B0-----:R-:W4:Y:S04]  /*f4140*/  LDL.LU.64 R8, [R1+0x3d88] ;  /* 0x003d880001087983 */ /* 0x001f280000300a00 */
[----:B------:R0:W-:Y:S01]  /*f4150*/  STL.64 [R1+0x678], R10 ;  /* 0x0006780a01007387 */ /* 0x0001e20000100a00 */
[----:B------:R-:W-:-:S03]  /*f4160*/  LEA.HI.X.SX32 R13, R0, R26, 0x1, P3 ;  /* 0x0000001a000d7211 */ /* 0x000fc600018f0eff */
[----:B------:R-:W-:Y:S01]  /*f4170*/  STL.64 [R1+0x3d60], R22 ;  /* 0x003d601601007387 */ /* 0x000fe20000100a00 */
[----:B0-----:R-:W-:-:S04]  /*f4180*/  LEA R10, P2, R29, R3, 0x1 ;  /* 0x000000031d0a7211 */ /* 0x001fc800078408ff */
[----:B------:R-:W-:-:S05]  /*f4190*/  LEA.HI.X.SX32 R11, R29, R26, 0x1, P2 ;  /* 0x0000001a1d0b7211 */ /* 0x000fca00010f0eff */
[----:B------:R0:W-:Y:S01]  /*f41a0*/  STL.64 [R1+0x670], R10 ;  /* 0x0006700a01007387 */ /* 0x0001e20000100a00 */
[----:B------:R-:W-:Y:S02]  /*f41b0*/  IMAD.MOV.U32 R29, RZ, RZ, R18 ;  /* 0x000000ffff1d7224 */ /* 0x000fe400078e0012 */
[----:B------:R-:W-:Y:S01]  /*f41c0*/  VIADD R28, R22, UR12 ;  /* 0x0000000c161c7c36 */ /* 0x000fe20008000000 */
[----:B------:R-:W-:Y:S01]  /*f41d0*/  ULDC UR12, c[0x0][0x248] ;  /* 0x00009200000c7ab9 */ /* 0x000fe20000000800 */
[----:B0-----:R-:W4:Y:S04]  /*f41e0*/  LDL.LU.64 R10, [R1+0x3d80] ;  /* 0x003d8000010a7983 */ /* 0x001f280000300a00 */
[----:B------:R2:W-:Y:S01]  /*f41f0*/  STL.64 [R1+0x668], R12 ;  /* 0x0006680c01007387 */ /* 0x0005e20000100a00 */
[----:B------:R-:W-:Y:S01]  /*f4200*/  IMAD.MOV.U32 R22, RZ, RZ, R19 ;  /* 0x000000ffff167224 */ /* 0x000fe200078e0013 */
[----:B--2---:R-:W-:-:S02]  /*f4210*/  LEA R12, P3, R5, R3, 0x1 ;  /* 0x00000003050c7211 */ /* 0x004fc400078608ff */
[C---:B------:R-:W-:Y:S02]  /*f4220*/  LEA R18, P2, R4.reuse, R3, 0x1 ;  /* 0x0000000304127211 */ /* 0x040fe400078408ff */
[-C--:B------:R-:W-:Y:S02]  /*f4230*/  LEA.HI.X.SX32 R13, R5, R26.reuse, 0x1, P3 ;  /* 0x0000001a050d7211 */ /* 0x080fe400018f0eff */
[----:B------:R-:W-:-:S03]  /*f4240*/  LEA.HI.X.SX32 R19, R4, R26, 0x1, P2 ;  /* 0x0000001a04137211 */ /* 0x000fc600010f0eff */
[----:B------:R3:W-:Y:S04]  /*f4250*/  STL.64 [R1+0x658], R12 ;  /* 0x0006580c01007387 */ /* 0x0007e80000100a00 */
[----:B------:R-:W-:Y:S01]  /*f4260*/  STL.64 [R1+0x660], R18 ;  /* 0x0006601201007387 */ /* 0x000fe20000100a00 */
[----:B---3--:R-:W-:-:S04]  /*f4270*/  LEA R12, P2, R6, R3, 0x1 ;  /* 0x00000003060c7211 */ /* 0x008fc800078408ff */
[----:B------:R-:W-:-:S05]  /*f4280*/  LEA.HI.X.SX32 R13, R6, R26, 0x1, P2 ;  /* 0x0000001a060d7211 */ /* 0x000fca00010f0eff */
[----:B------:R0:W-:Y:S04]  /*f4290*/  STL.64 [R1+0x650], R12 ;  /* 0x0006500c01007387 */ /* 0x0001e80000100a00 */
[----:B0-----:R-:W2:Y:S01]  /*f42a0*/  LDL.LU.64 R12, [R1+0x3d78] ;  /* 0x003d7800010c7983 */ /* 0x001ea20000300a00 */
[----:B------:R-:W-:-:S04]  /*f42b0*/  LEA R18, P3, R7, R3, 0x1 ;  /* 0x0000000307127211 */ /* 0x000fc800078608ff */
[----:B------:R-:W-:-:S05]  /*f42c0*/  LEA.HI.X.SX32 R19, R7, R26, 0x1, P3 ;  /* 0x0000001a07137211 */ /* 0x000fca00018f0eff */
[----:B------:R0:W-:Y:S01]  /*f42d0*/  STL.64 [R1+0x648], R18 ;  /* 0x0006481201007387 */ /* 0x0001e20000100a00 */
[----:B------:R-:W-:Y:S02]  /*f42e0*/  IMAD.MOV.U32 R23, RZ, RZ, R15 ;  /* 0x000000ffff177224 */ /* 0x000fe400078e000f */
[----:B0-----:R-:W-:Y:S01]  /*f42f0*/  IMAD.MOV.U32 R18, RZ, RZ, R14 ;  /* 0x000000ffff127224 */ /* 0x001fe200078e000e */
[----:B----4-:R-:W-:-:S04]  /*f4300*/  LEA R14, P2, R8, R3, 0x1 ;  /* 0x00000003080e7211 */ /* 0x010fc800078408ff */
[-C--:B------:R-:W-:Y:S02]  /*f4310*/  LEA.HI.X.SX32 R15, R8, R26.reuse, 0x1, P2 ;  /* 0x0000001a080f7211 */ /* 0x080fe400010f0eff */
[C---:B------:R-:W-:Y:S01]  /*f4320*/  LEA R6, P3, R9.reuse, R3, 0x1 ;  /* 0x0000000309067211 */ /* 0x040fe200078608ff */
[----:B------:R-:W-:Y:S02]  /*f4330*/  IMAD.MOV.U32 R4, RZ, RZ, R16 ;  /* 0x000000ffff047224 */ /* 0x000fe400078e0010 */
[----:B------:R0:W-:Y:S01]  /*f4340*/  STL.64 [R1+0x640], R14 ;  /* 0x0006400e01007387 */ /* 0x0001e20000100a00 */
[----:B------:R-:W-:Y:S01]  /*f4350*/  LEA.HI.X.SX32 R7, R9, R26, 0x1, P3 ;  /* 0x0000001a09077211 */ /* 0x000fe200018f0eff */
[----:B------:R-:W-:-:S04]  /*f4360*/  IMAD.MOV.U32 R19, RZ, RZ, R17 ;  /* 0x000000ffff137224 */ /* 0x000fc800078e0011 */
[----:B------:R-:W-:Y:S01]  /*f4370*/  STL.64 [R1+0x638], R6 ;  /* 0x0006380601007387 */ /* 0x000fe20000100a00 */
[CC--:B0-----:R-:W-:Y:S02]  /*f4380*/  LEA R14, P2, R10.reuse, R3.reuse, 0x1 ;  /* 0x000000030a0e7211 */ /* 0x0c1fe400078408ff */
[C---:B------:R-:W-:Y:S02]  /*f4390*/  LEA R16, P3, R11.reuse, R3, 0x1 ;  /* 0x000000030b107211 */ /* 0x040fe400078608ff */
[-C--:B------:R-:W-:Y:S02]  /*f43a0*/  LEA.HI.X.SX32 R15, R10, R26.reuse, 0x1, P2 ;  /* 0x0000001a0a0f7211 */ /* 0x080fe400010f0eff */
[----:B------:R-:W-:-:S03]  /*f43b0*/  LEA.HI.X.SX32 R17, R11, R26, 0x1, P3 ;  /* 0x0000001a0b117211 */ /* 0x000fc600018f0eff */
[----:B------:R0:W-:Y:S04]  /*f43c0*/  STL.64 [R1+0x630], R14 ;  /* 0x0006300e01007387 */ /* 0x0001e80000100a00 */
[----:B0-----:R-:W3:Y:S04]  /*f43d0*/  LDL.LU.64 R14, [R1+0x3d70] ;  /* 0x003d7000010e7983 */ /* 0x001ee80000300a00 */
[----:B------:R2:W-:Y:S02]  /*f43e0*/  STL.64 [R1+0x628], R16 ;  /* 0x0006281001007387 */ /* 0x0005e40000100a00 */
[----:B--2---:R-:W-:-:S04]  /*f43f0*/  LEA R16, P2, R12, R3, 0x1 ;  /* 0x000000030c107211 */ /* 0x004fc800078408ff */
[----:B------:R-:W-:-:S05]  /*f4400*/  LEA.HI.X.SX32 R17, R12, R26, 0x1, P2 ;  /* 0x0000001a0c117211 */ /* 0x000fca00010f0eff */
[----:B------:R0:W-:Y:S04]  /*f4410*/  STL.64 [R1+0x620], R16 ;  /* 0x0006201001007387 */ /* 0x0001e80000100a00 */
[----:B0-----:R-:W2:Y:S01]  /*f4420*/  LDL.LU.64 R16, [R1+0x3d68] ;  /* 0x003d680001107983 */ /* 0x001ea20000300a00 */
[----:B------:R-:W-:Y:S02]  /*f4430*/  VIADD R28, R28, UR13 ;  /* 0x0000000d1c1c7c36 */ /* 0x000fe40008000000 */
[----:B------:R-:W-:Y:S01]  /*f4440*/  IMAD.MOV.U32 R0, RZ, RZ, R2 ;  /* 0x000000ffff007224 */ /* 0x000fe200078e0002 */
[C---:B------:R-:W-:Y:S01]  /*f4450*/  LEA R10, P3, R13.reuse, R3, 0x1 ;  /* 0x000000030d0a7211 */ /* 0x040fe200078608ff */
[----:B------:R-:W-:Y:S01]  /*f4460*/  VIADD R2, R28, UR14 ;  /* 0x0000000e1c027c36 */ /* 0x000fe20008000000 */
[----:B------:R-:W-:Y:S01]  /*f4470*/  ULDC UR13, c[0x0][0x248] ;  /* 0x00009200000d7ab9 */ /* 0x000fe20000000800 */
[----:B------:R-:W-:Y:S01]  /*f4480*/  IMAD.MOV.U32 R6, RZ, RZ, R4 ;  /* 0x000000ffff067224 */ /* 0x000fe200078e0004 */
[----:B------:R-:W-:Y:S01]  /*f4490*/  LEA.HI.X.SX32 R11, R13, R26, 0x1, P3 ;  /* 0x0000001a0d0b7211 */ /* 0x000fe200018f0eff */
[----:B------:R-:W-:Y:S01]  /*f44a0*/  VIADD R2, R2, UR15 ;  /* 0x0000000f02027c36 */ /* 0x000fe20008000000 */
[----:B------:R-:W-:Y:S01]  /*f44b0*/  ULDC UR14, c[0x0][0x248] ;  /* 0x00009200000e7ab9 */ /* 0x000fe20000000800 */
[----:B------:R-:W-:Y:S01]  /*f44c0*/  IMAD.MOV.U32 R4, RZ, RZ, R0 ;  /* 0x000000ffff047224 */ /* 0x000fe200078e0000 */
[----:B------:R-:W-:Y:S01]  /*f44d0*/  ULDC UR15, c[0x0][0x248] ;  /* 0x00009200000f7ab9 */ /* 0x000fe20000000800 */
[----:B------:R-:W-:Y:S01]  /*f44e0*/  VIADD R5, R2, UR16 ;  /* 0x0000001002057c36 */ /* 0x000fe20008000000 */
[----:B------:R-:W-:Y:S01]  /*f44f0*/  MOV R0, R22 ;  /* 0x0000001600007202 */ /* 0x000fe20000000f00 */
[----:B------:R-:W-:Y:S01]  /*f4500*/  IMAD.MOV.U32 R9, RZ, RZ, R29 ;  /* 0x000000ffff097224 */ /* 0x000fe200078e001d */
[----:B------:R-:W-:Y:S01]  /*f4510*/  ULDC UR16, c[0x0][0x248] ;  /* 0x0000920000107ab9 */ /* 0x000fe20000000800 */
[----:B------:R-:W-:Y:S01]  /*f4520*/  VIADD R8, R5, UR17 ;  /* 0x0000001105087c36 */ /* 0x000fe20008000000 */
[----:B------:R-:W-:-:S03]  /*f4530*/  ULDC UR17, c[0x0][0x248] ;  /* 0x0000920000117ab9 */ /* 0x000fc60000000800 */
[----:B------:R-:W-:Y:S01]  /*f4540*/  VIADD R5, R8, UR18 ;  /* 0x0000001208057c36 */ /* 0x000fe20008000000 */
[----:B------:R-:W-:-:S03]  /*f4550*/  ULDC UR18, c[0x0][0x248] ;  /* 0x0000920000127ab9 */ /* 0x000fc60000000800 */
[----:B------:R-:W-:Y:S01]  /*f4560*/  VIADD R7, R5, UR19 ;  /* 0x0000001305077c36 */ /* 0x000fe20008000000 */
[----:B------:R-:W-:Y:S01]  /*f4570*/  STL [R1+0x60], R5 ;  /* 0x0000600501007387 */ /* 0x000fe20000100800 */
[----:B------:R-:W-:Y:S01]  /*f4580*/  VIADD R22, R24, UR61 ;  /* 0x0000003d18167c36 */ /* 0x000fe20008000000 */
[----:B------:R-:W-:Y:S01]  /*f4590*/  ULDC UR61, c[0x0][0x248] ;  /* 0x00009200003d7ab9 */ /* 0x000fe20000000800 */
[CC--:B---3--:R-:W-:Y:S01]  /*f45a0*/  LEA R12, P2, R14.reuse, R3.reuse, 0x1 ;  /* 0x000000030e0c7211 */ /* 0x0c8fe200078408ff */
[----:B------:R0:W-:Y:S01]  /*f45b0*/  STL.64 [R1+0x618], R10 ;  /* 0x0006180a01007387 */ /* 0x0001e20000100a00 */
[----:B------:R-:W-:Y:S01]  /*f45c0*/  IMAD.MOV.U32 R29, RZ, RZ, R24 ;  /* 0x000000ffff1d7224 */ /* 0x000fe200078e0018 */
[----:B------:R-:W-:Y:S01]  /*f45d0*/  ULDC UR19, c[0x0][0x248] ;  /* 0x0000920000137ab9 */ /* 0x000fe20000000800 */
[----:B------:R-:W-:Y:S01]  /*f45e0*/  LEA.HI.X.SX32 R13, R14, R26, 0x1, P2 ;  /* 0x0000001a0e0d7211 */ /* 0x000fe200010f0eff */
[----:B------:R-:W-:Y:S01]  /*f45f0*/  STL [R1+0x4c], R7 ;  /* 0x00004c0701007387 */ /* 0x000fe20000100800 */
[----:B0-----:R-:W-:-:S03]  /*f4600*/  LEA R10, P3, R15, R3, 0x1 ;  /* 0x000000030f0a7211 */ /* 0x001fc600078608ff */
[----:B------:R0:W-:Y:S01]  /*f4610*/  STL.64 [R1+0x610], R12 ;  /* 0x0006100c01007387 */ /* 0x0001e20000100a00 */
[----:B------:R-:W-:-:S05]  /*f4620*/  LEA.HI.X.SX32 R11, R15, R26, 0x1, P3 ;  /* 0x0000001a0f0b7211 */ /* 0x000fca00018f0eff */
[----:B------:R1:W-:Y:S01]  /*f4630*/  STL.64 [R1+0x608], R10 ;  /* 0x0006080a01007387 */ /* 0x0003e20000100a00 */
[----:B0-----:R-:W-:Y:S02]  /*f4640*/  IMAD.MOV.U32 R12, RZ, RZ, R22 ;  /* 0x000000ffff0c7224 */ /* 0x001fe400078e0016 */
[----:B------:R-:W-:Y:S02]  /*f4650*/  IMAD.MOV.U32 R13, RZ, RZ, R23 ;  /* 0x000000ffff0d7224 */ /* 0x000fe400078e0017 */
[----:B------:R-:W-:Y:S02]  /*f4660*/  IMAD.MOV.U32 R5, RZ, RZ, R19 ;  /* 0x000000ffff057224 */ /* 0x000fe400078e0013 */
[----:B-1----:R-:W-:Y:S01]  /*f4670*/  IMAD.MOV.U32 R10, RZ, RZ, R18 ;  /* 0x000000ffff0a7224 */ /* 0x002fe200078e0012 */
[-C--:B--2---:R-:W-:Y:S02]  /*f4680*/  LEA R22, P2, R16, R3.reuse, 0x1 ;  /* 0x0000000310167211 */ /* 0x084fe400078408ff */
[----:B------:R-:W-:-:S02]  /*f4690*/  LEA R18, P3, R17, R3, 0x1 ;  /* 0x0000000311127211 */ /* 0x000fc400078608ff */
[-C--:B------:R-:W-:Y:S02]  /*f46a0*/  LEA.HI.X.SX32 R23, R16, R26.reuse, 0x1, P2 ;  /* 0x0000001a10177211 */ /* 0x080fe400010f0eff */
[----:B------:R-:W-:-:S03]  /*f46b0*/  LEA.HI.X.SX32 R19, R17, R26, 0x1, P3 ;  /* 0x0000001a11137211 */ /* 0x000fc600018f0eff */
[----:B------:R0:W-:Y:S04]  /*f46c0*/  STL.64 [R1+0x600], R22 ;  /* 0x0006001601007387 */ /* 0x0001e80000100a00 */
[----:B0-----:R-:W2:Y:S04]  /*f46d0*/  LDL.LU.64 R22, [R1+0x3d60] ;  /* 0x003d600001167983 */ /* 0x001ea80000300a00 */
[----:B------:R0:W-:Y:S04]  /*f46e0*/  STL.64 [R1+0x5f8], R18 ;  /* 0x0005f81201007387 */ /* 0x0001e80000100a00 */
[----:B0-----:R-:W3:Y:S01]  /*f46f0*/  LDL.LU.64 R18, [R1+0x3d58] ;  /* 0x003d580001127983 */ /* 0x001ee20000300a00 */
[----:B------:R-:W-:Y:S01]  /*f4700*/  VIADD R14, R7, UR20 ;  /* 0x00000014070e7c36 */ /* 0x000fe20008000000 */
[----:B------:R-:W-:Y:S01]  /*f4710*/  ULDC UR20, c[0x0][0x248] ;  /* 0x0000920000147ab9 */ /* 0x000fe20000000800 */
[----:B------:R-:W-:-:S02]  /*f4720*/  IMAD.MOV.U32 R17, RZ, RZ, R4 ;  /* 0x000000ffff117224 */ /* 0x000fc400078e0004 */
[----:B------:R-:W-:Y:S01]  /*f4730*/  IMAD.MOV.U32 R4, RZ, RZ, R20 ;  /* 0x000000ffff047224 */ /* 0x000fe200078e0014 */
[----:B------:R-:W-:Y:S01]  /*f4740*/  STL [R1+0x54], R14 ;  /* 0x0000540e01007387 */ /* 0x000fe20000100800 */
[----:B--2---:R-:W-:Y:S01]  /*f4750*/  VIADD R7, R23, UR61 ;  /* 0x0000003d17077c36 */ /* 0x004fe20008000000 */
[----:B------:R-:W-:-:S03]  /*f4760*/  ULDC UR61, c[0x0][0x248] ;  /* 0x00009200003d7ab9 */ /* 0x000fc60000000800 */
[----:B------:R-:W-:Y:S02]  /*f4770*/  IMAD.MOV.U32 R11, RZ, RZ, R7 ;  /* 0x000000ffff0b7224 */ /* 0x000fe400078e0007 */
[----:B------:R-:W-:Y:S02]  /*f4780*/  IMAD.MOV.U32 R7, RZ, RZ, R6 ;  /* 0x000000ffff077224 */ /* 0x000fe400078e0006 */
[----:B------:R-:W-:Y:S02]  /*f4790*/  IMAD.MOV.U32 R6, RZ, RZ, R0 ;  /* 0x000000ffff067224 */ /* 0x000fe400078e0000 */
[----:B------:R-:W-:Y:S01]  /*f47a0*/  IMAD.MOV.U32 R0, RZ, RZ, R21 ;  /* 0x000000ffff007224 */ /* 0x000fe200078e0015 */
[----:B---3--:R-:W-:-:S04]  /*f47b0*/  LEA R20, P2, R18, R3, 0x1 ;  /* 0x0000000312147211 */ /* 0x008fc800078408ff */
[----:B------:R-:W-:-:S05]  /*f47c0*/  LEA.HI.X.SX32 R21, R18, R26, 0x1, P2 ;  /* 0x0000001a12157211 */ /* 0x000fca00010f0eff */
[----:B------:R0:W-:Y:S04]  /*f47d0*/  STL.64 [R1+0x5f0], R20 ;  /* 0x0005f01401007387 */ /* 0x0001e80000100a00 */
[----:B0-----:R-:W2:Y:S01]  /*f47e0*/  LDL.LU.64 R20, [R1+0x3d50] ;  /* 0x003d500001147983 */ /* 0x001ea20000300a00 */
[C---:B------:R-:W-:Y:S01]  /*f47f0*/  LEA R24, P3, R19.reuse, R3, 0x1 ;  /* 0x0000000313187211 */ /* 0x040fe200078608ff */
[----:B------:R-:W-:Y:S02]  /*f4800*/  IMAD.MOV.U32 R16, RZ, RZ, R8 ;  /* 0x000000ffff107224 */ /* 0x000fe400078e0008 */
[----:B------:R-:W-:Y:S01]  /*f4810*/  IMAD.MOV.U32 R8, RZ, RZ, R25 ;  /* 0x000000ffff087224 */ /* 0x000fe200078e0019 */
[----:B------:R-:W-:Y:S01]  /*f4820*/  LEA.HI.X.SX32 R25, R19, R26, 0x1, P3 ;  /* 0x0000001a13197211 */ /* 0x000fe200018f0eff */
[----:B------:R-:W-:Y:S01]  /*f4830*/  VIADD R14, R14, UR21 ;  /* 0x000000150e0e7c36 */ /* 0x000fe20008000000 */
[----:B------:R-:W-:Y:S01]  /*f4840*/  ULDC UR21, c[0x0][0x248] ;  /* 0x0000920000157ab9 */ /* 0x000fe20000000800 */
[----:B------:R-:W-:-:S03]  /*f4850*/  IMAD.MOV.U32 R18, RZ, RZ, R23 ;  /* 0x000000ffff127224 */ /* 0x000fc600078e0017 */
[----:B------:R-:W-:Y:S01]  /*f4860*/  STL [R1+0x50], R14 ;  /* 0x0000500e01007387 */ /* 0x000fe20000100800 */
[----:B------:R-:W-:Y:S01]  /*f4870*/  VIADD R15, R22, UR61 ;  /* 0x0000003d160f7c36 */ /* 0x000fe20008000000 */
[----:B------:R-:W-:Y:S02]  /*f4880*/  ULDC UR61, c[0x0][0x248] ;  /* 0x00009200003d7ab9 */ /* 0x000fe40000000800 */
[----:B------:R2:W-:Y:S01]  /*f4890*/  STL.64 [R1+0x5e8], R24 ;  /* 0x0005e81801007387 */ /* 0x0005e20000100a00 */
[----:B------:R-:W-:Y:S02]  /*f48a0*/  IMAD.MOV.U32 R19, RZ, RZ, R22 ;  /* 0x000000ffff137224 */ /* 0x000fe400078e0016 */
[----:B------:R-:W-:Y:S01]  /*f48b0*/  IMAD.MOV.U32 R23, RZ, RZ, R27 ;  /* 0x000000ffff177224 */ /* 0x000fe200078e001b */
[-C--:B--2---:R-:W-:Y:S02]  /*f48c0*/  LEA R24, P2, R20, R3.reuse, 0x1 ;  /* 0x0000000314187211 */ /* 0x084fe400078408ff */
[----:B------:R-:W-:-:S02]  /*f48d0*/  LEA R22, P3, R21, R3, 0x1 ;  /* 0x0000000315167211 */ /* 0x000fc400078608ff */
[-C--:B------:R-:W-:Y:S01]  /*f48e0*/  LEA.HI.X.SX32 R25, R20, R26.reuse, 0x1, P2 ;  /* 0x0000001a14197211 */ /* 0x080fe200010f0eff */
[----:B------:R-:W-:Y:S01]  /*f48f0*/  IMAD.MOV.U32 R20, RZ, RZ, R23 ;  /* 0x000000ffff147224 */ /* 0x000fe200078e0017 */
[----:B------:R-:W-:-:S03]  /*f4900*/  LEA.HI.X.SX32 R23, R21, R26, 0x1, P3 ;  /* 0x0000001a15177211 */ /* 0x000fc600018f0eff */
[----:B------:R0:W-:Y:S04]  /*f4910*/  STL.64 [R1+0x5e0], R24 ;  /* 0x0005e01801007387 */ /* 0x0001e80000100a00 */
[----:B0-----:R-:W2:Y:S04]  /*f4920*/  LDL.LU.64 R24, [R1+0x3d48] ;  /* 0x003d480001187983 */ /* 0x001ea80000300a00 */
[----:B------:R0:W-:Y:S04]  /*f4930*/  STL.64 [R1+0x5d8], R22 ;  /* 0x0005d81601007387 */ /* 0x0001e80000100a00 */
[----:B0-----:R-:W3:Y:S01]  /*f4940*/  LDL.LU.64 R22, [R1+0x3d40] ;  /* 0x003d400001167983 */ /* 0x001ee20000300a00 */
[----:B------:R-:W-:Y:S01]  /*f4950*/  VIADD R27, R14, UR22 ;  /* 0x000000160e1b7c36 */ /* 0x000fe20008000000 */
[----:B------:R-:W-:-:S03]  /*f4960*/  ULDC UR22, c[0x0][0x248] ;  /* 0x0000920000167ab9 */ /* 0x000fc60000000800 */
[----:B------:R-:W-:Y:S02]  /*f4970*/  IMAD.MOV.U32 R21, RZ, RZ, R27 ;  /* 0x000000ffff157224 */ /* 0x000fe400078e001b */
[----:B------:R-:W4:Y:S04]  /*f4980*/  LDL.LU R27, [R1+0x3d38] ;  /* 0x003d3800011b7983 */ /* 0x000f280000300800 */
[----:B------:R-:W-:Y:S01]  /*f4990*/  STL.64 [R1+0x3d30], R8 ;  /* 0x003d300801007387 */ /* 0x000fe20000100a00 */
[----:B------:R-:W-:Y:S02]  /*f49a0*/  IMAD.MOV.U32 R14, RZ, RZ, R12 ;  /* 0x000000ffff0e7224 */ /* 0x000fe400078e000c */
[----:B------:R-:W-:Y:S01]  /*f49b0*/  VIADD R12, R28, UR61 ;  /* 0x0000003d1c0c7c36 */ /* 0x000fe20008000000 */
[----:B------:R-:W-:Y:S01]  /*f49c0*/  ULDC UR61, c[0x0][0x248] ;  /* 0x00009200003d7ab9 */ /* 0x000fe20000000800 */
[----:B--2---:R0:W-:Y:S02]  /*f49d0*/  STL.64 [R1+0x3d28], R24 ;  /* 0x003d281801007387 */ /* 0x0041e40000100a00 */
[----:B0-----:R-:W-:Y:S01]  /*f49e0*/  IMAD.MOV.U32 R25, RZ, RZ, R28 ;  /* 0x000000ffff197224 */ /* 0x001fe200078e001c */
[----:B---3--:R-:W-:-:S02]  /*f49f0*/  LEA R8, P2, R22, R3, 0x1 ;  /* 0x0000000316087211 */ /* 0x008fc400078408ff */
[-C--:B------:R-:W-:Y:S02]  /*f4a00*/  LEA R24, P3, R23, R3.reuse, 0x1 ;  /* 0x0000000317187211 */ /* 0x080fe400078608ff */
[-C--:B------:R-:W-:Y:S01]  /*f4a10*/  LEA.HI.X.SX32 R9, R22, R26.reuse, 0x1, P2 ;  /* 0x0000001a16097211 */ /* 0x080fe200010f0eff */
[----:B------:R-:W-:Y:S01]  /*f4a20*/  VIADD R28, R21, UR23 ;  /* 0x00000017151c7c36 */ /* 0x000fe20008000000 */
[----:B------:R-:W-:Y:S01]  /*f4a30*/  ULDC UR23, c[0x0][0x248] ;  /* 0x0000920000177ab9 */ /* 0x000fe20000000800 */
[----:B------:R-:W-:Y:S01]  /*f4a40*/  IMAD.MOV.U32 R22, RZ, RZ, R25 ;  /* 0x000000ffff167224 */ /* 0x000fe200078e0019 */
[----:B------:R-:W-:Y:S01]  /*f4a50*/  LEA.HI.X.SX32 R25, R23, R26, 0x1, P3 ;  /* 0x0000001a17197211 */ /* 0x000fe200018f0eff */
[----:B------:R0:W-:Y:S04]  /*f4a60*/  STL.64 [R1+0x5d0], R8 ;  /* 0x0005d00801007387 */ /* 0x0001e80000100a00 */
[----:B0-----:R-:W2:Y:S04]  /*f4a70*/  LDL.LU.64 R8, [R1+0x3d30] ;  /* 0x003d300001087983 */ /* 0x001ea80000300a00 */
[----:B------:R-:W-:Y:S04]  /*f4a80*/  STL [R1+0x44], R28 ;  /* 0x0000441c01007387 */ /* 0x000fe80000100800 */
[----:B------:R0:W-:Y:S04]  /*f4a90*/  STL.64 [R1+0x5c8], R24 ;  /* 0x0005c81801007387 */ /* 0x0001e80000100a00 */
[----:B0-----:R-:W3:Y:S04]  /*f4aa0*/  LDL.LU.64 R24, [R1+0x3d28] ;  /* 0x003d280001187983 */ /* 0x001ee80000300a00 */
[----:B------:R-:W4:Y:S04]  /*f4ab0*/  LDL.LU R23, [R1+0x194] ;  /* 0x0001940001177983 */ /* 0x000f280000300800 */
[----:B----4-:R-:W-:Y:S04]  /*f4ac0*/  STL.64 [R1+0x3d10], R22 ;  /* 0x003d101601007387 */ /* 0x010fe80000100a00 */
[----:B------:R-:W-:Y:S04]  /*f4ad0*/  STL.64 [R1+0x3d18], R12 ;  /* 0x003d180c01007387 */ /* 0x000fe80000100a00 */
[----:B------:R0:W-:Y:S04]  /*f4ae0*/  STL [R1+0x3cf8], R5 ;  /* 0x003cf80501007387 */ /* 0x0001e80000100800 */
[----:B0-----:R-:W4:Y:S01]  /*f4af0*/  LDL.LU R5, [R1+0xc4] ;  /* 0x0000c40001057983 */ /* 0x001f220000300800 */
[----:B---3--:R-:W-:-:S02]  /*f4b00*/  LEA R12, P2, R24, R3, 0x1 ;  /* 0x00000003180c7211 */ /* 0x008fc400078408ff */
[C---:B------:R-:W-:Y:S02]  /*f4b10*/  LEA R22, P3, R25.reuse, R3, 0x1 ;  /* 0x0000000319167211 */ /* 0x040fe400078608ff */
[-C--:B------:R-:W-:Y:S01]  /*f4b20*/  LEA.HI.X.SX32 R13, R24, R26.reuse, 0x1, P2 ;  /* 0x0000001a180d7211 */ /* 0x080fe200010f0eff */
[----:B----4-:R-:W-:Y:S02]  /*f4b30*/  IMAD.MOV.U32 R23, RZ, RZ, R5 ;  /* 0x000000ffff177224 */ /* 0x010fe400078e0005 */
[----:B------:R-:W-:Y:S01]  /*f4b40*/  VIADD R5, R28, UR24 ;  /* 0x000000181c057c36 */ /* 0x000fe20008000000 */
[----:B------:R-:W-:Y:S01]  /*f4b50*/  ULDC UR24, c[0x0][0x248] ;  /* 0x0000920000187ab9 */ /* 0x000fe20000000800 */
[----:B------:R-:W-:Y:S01]  /*f4b60*/  IMAD.MOV.U32 R24, RZ, RZ, R23 ;  /* 0x000000ffff187224 */ /* 0x000fe200078e0017 */
[----:B------:R-:W-:Y:S01]  /*f4b70*/  LEA.HI.X.SX32 R23, R25, R26, 0x1, P3 ;  /* 0x0000001a19177211 */ /* 0x000fe200018f0eff */
[----:B------:R-:W3:Y:S04]  /*f4b80*/  LDL.LU R28, [R1+0x3d20] ;  /* 0x003d2000011c7983 */ /* 0x000ee80000300800 */
[----:B------:R0:W-:Y:S01]  /*f4b90*/  STL.64 [R1+0x5c0], R12 ;  /* 0x0005c00c01007387 */ /* 0x0001e20000100a00 */
[----:B------:R-:W-:-:S03]  /*f4ba0*/  IMAD.MOV.U32 R25, RZ, RZ, R27 ;  /* 0x000000ffff197224 */ /* 0x000fc600078e001b */
[----:B0-----:R-:W4:Y:S04]  /*f4bb0*/  LDL.LU.64 R12, [R1+0x3d18] ;  /* 0x003d1800010c7983 */ /* 0x001f280000300a00 */
[----:B------:R0:W-:Y:S04]  /*f4bc0*/  STL.64 [R1+0x5b8], R22 ;  /* 0x0005b81601007387 */ /* 0x0001e80000100a00 */
[----:B0-----:R-:W4:Y:S04]  /*f4bd0*/  LDL.LU.64 R22, [R1+0x3d10] ;  /* 0x003d100001167983 */ /* 0x001f280000300a00 */
[----:B------:R-:W-:Y:S04]  /*f4be0*/  STL [R1+0x38], R5 ;  /* 0x0000380501007387 */ /* 0x000fe80000100800 */
[----:B------:R0:W-:Y:S04]  /*f4bf0*/  STL.64 [R1+0x3d00], R20 ;  /* 0x003d001401007387 */ /* 0x0001e80000100a00 */
[----:B------:R1:W-:Y:S04]  /*f4c00*/  STL [R1+0x3d08], R21 ;  /* 0x003d081501007387 */ /* 0x0003e80000100800 */
[----:B------:R-:W0:Y:S02]  /*f4c10*/  LDL.LU R27, [R1+0x3d0c] ;  /* 0x003d0c00011b7983 */ /* 0x000e240000300800 */
[----:B0-----:R-:W-:-:S05]  /*f4c20*/  LEA R20, P2, R27, R3, 0x1 ;  /* 0x000000031b147211 */ /* 0x001fca00078408ff */
[----:B------:R3:W-:Y:S04]  /*f4c30*/  STL [R1+0x5b0], R20 ;  /* 0x0005b01401007387 */ /* 0x0007e80000100800 */
[----:B-1----:R0:W2:Y:S01]  /*f4c40*/  LDL.LU R21, [R1+0x3d08] ;  /* 0x003d080001157983 */ /* 0x0020a20000300800 */
[----:B------:R-:W-:Y:S01]  /*f4c50*/  VIADD R5, R5, UR25 ;  /* 0x0000001905057c36 */ /* 0x000fe20008000000 */
[----:B------:R-:W-:Y:S01]  /*f4c60*/  ULDC UR25, c[0x0][0x248] ;  /* 0x0000920000197ab9 */ /* 0x000fe20000000800 */
[----:B---3--:R-:W-:-:S05]  /*f4c70*/  LEA R20, P3, R28, R3, 0x1 ;  /* 0x000000031c147211 */ /* 0x008fca00078608ff */
[----:B------:R2:W-:Y:S04]  /*f4c80*/  STL [R1+0x5a8], R20 ;  /* 0x0005a81401007387 */ /* 0x0005e80000100800 */
[----:B--2---:R-:W2:Y:S04]  /*f4c90*/  LDL.LU.64 R20, [R1+0x3d00] ;  /* 0x003d000001147983 */ /* 0x004ea80000300a00 */
[----:B------:R1:W-:Y:S04]  /*f4ca0*/  STL [R1+0x34], R5 ;  /* 0x0000340501007387 */ /* 0x0003e80000100800 */
[----:B-1----:R-:W3:Y:S04]  /*f4cb0*/  LDL.LU R5, [R1+0x3cf8] ;  /* 0x003cf80001057983 */ /* 0x002ee80000300800 */
[----:B---3--:R1:W-:Y:S04]  /*f4cc0*/  STL.64 [R1+0x3ce8], R4 ;  /* 0x003ce80401007387 */ /* 0x0083e80000100a00 */
[----:B-1----:R-:W3:Y:S04]  /*f4cd0*/  LDL.64 R4, [R1+0x5a8] ;  /* 0x0005a80001047983 */ /* 0x002ee80000100a00 */
[----:B---3--:R-:W3:Y:S04]  /*f4ce0*/  LDL.LU R5, [R1+0x130] ;  /* 0x0001300001057983 */ /* 0x008ee80000300800 */
[----:B---3--:R1:W-:Y:S04]  /*f4cf0*/  STL.64 [R1+0x3cf0], R4 ;  /* 0x003cf00401007387 */ /* 0x0083e80000100a00 */
[----:B-1----:R0:W3:Y:S04]  /*f4d00*/  LDL.64 R4, [R1+0x5b0] ;  /* 0x0005b00001047983 */ /* 0x0020e80000100a00 */
[----:B--2---:R-:W-:Y:S01]  /*f4d10*/  STL [R1+0x3ba8], R21 ;  /* 0x003ba81501007387 */ /* 0x004fe20000100800 */
[----:B---3--:R-:W-:-:S05]  /*f4d20*/  LEA.HI.X.SX32 R5, R27, R26, 0x1, P2 ;  /* 0x0000001a1b057211 */ /* 0x008fca00010f0eff */
[----:B------:R1:W-:Y:S04]  /*f4d30*/  STL [R1+0x5b4], R5 ;  /* 0x0005b40501007387 */ /* 0x0003e80000100800 */
[----:B-1----:R-:W2:Y:S02]  /*f4d40*/  LDL.LU.64 R4, [R1+0x3cf0] ;  /* 0x003cf00001047983 */ /* 0x002ea40000300a00 */
[----:B--2---:R-:W-:Y:S01]  /*f4d50*/  IMAD.MOV.U32 R27, RZ, RZ, R5 ;  /* 0x000000ffff1b7224 */ /* 0x004fe200078e0005 */
[----:B------:R-:W-:-:S05]  /*f4d60*/  LEA.HI.X.SX32 R5, R28, R26, 0x1, P3 ;  /* 0x0000001a1c057211 */ /* 0x000fca00018f0eff */
[----:B------:R1:W-:Y:S04]  /*f4d70*/  STL [R1+0x5ac], R5 ;  /* 0x0005ac0501007387 */ /* 0x0003e80000100800 */
[----:B-1----:R-:W2:Y:S04]  /*f4d80*/  LDL.LU.64 R4, [R1+0x3ce8] ;  /* 0x003ce80001047983 */ /* 0x002ea80000300a00 */
[----:B------:R1:W-:Y:S04]  /*f4d90*/  STL [R1+0x3cd8], R8 ;  /* 0x003cd80801007387 */ /* 0x0003e80000100800 */
[----:B-1----:R-:W3:Y:S01]  /*f4da0*/  LDL.LU R8, [R1+0x10] ;  /* 0x0000100001087983 */ /* 0x002ee20000300800 */
[----:B------:R-:W-:-:S02]  /*f4db0*/  IMAD.MOV.U32 R21, RZ, RZ, R29 ;  /* 0x000000ffff157224 */ /* 0x000fc400078e001d */
[----:B------:R-:W-:Y:S01]  /*f4dc0*/  VIADD R29, R28, UR61 ;  /* 0x0000003d1c1d7c36 */ /* 0x000fe20008000000 */
[----:B------:R-:W-:Y:S01]  /*f4dd0*/  ULDC UR61, c[0x0][0x248] ;  /* 0x00009200003d7ab9 */ /* 0x000fe20000000800 */
[----:B--2---:R-:W-:Y:S04]  /*f4de0*/  STL.64 [R1+0x3cd0], R4 ;  /* 0x003cd00401007387 */ /* 0x004fe80000100a00 */
[----:B------:R1:W-:Y:S04]  /*f4df0*/  STL.64 [R1+0x3ce0], R20 ;  /* 0x003ce01401007387 */ /* 0x0003e80000100a00 */
[----:B------:R-:W2:Y:S01]  /*f4e00*/  LDL.LU R28, [R1+0x34] ;  /* 0x00003400011c7983 */ /* 0x000ea20000300800 */
[----:B-1----:R-:W-:Y:S01]  /*f4e10*/  IMAD.MOV.U32 R21, RZ, RZ, R29 ;  /* 0x000000ffff157224 */ /* 0x002fe200078e001d */
[----:B------:R-:W-:-:S02]  /*f4e20*/  LEA R20, P2, R29, R3, 0x1 ;  /* 0x000000031d147211 */ /* 0x000fc400078408ff */
[C---:B---3--:R-:W-:Y:S02]  /*f4e30*/  LEA R4, P3, R8.reuse, R3, 0x1 ;  /* 0x0000000308047211 */ /* 0x048fe400078608ff */
[-C--:B------:R-:W-:Y:S02]  /*f4e40*/  LEA.HI.X.SX32 R21, R21, R26.reuse, 0x1, P2 ;  /* 0x0000001a15157211 */ /* 0x080fe400010f0eff */
[----:B------:R-:W-:-:S03]  /*f4e50*/  LEA.HI.X.SX32 R5, R8, R26, 0x1, P3 ;  /* 0x0000001a08057211 */ /* 0x000fc600018f0eff */
[----:B------:R1:W-:Y:S04]  /*f4e60*/  STL.64 [R1+0x5a0], R20 ;  /* 0x0005a01401007387 */ /* 0x0003e80000100a00 */
[----:B-1----:R-:W3:Y:S04]  /*f4e70*/  LDL.LU.64 R20, [R1+0x3ce0] ;  /* 0x003ce00001147983 */ /* 0x002ee80000300a00 */
[----:B------:R-:W3:Y:S04]  /*f4e80*/  LDL.LU R8, [R1+0x3cd8] ;  /* 0x003cd80001087983 */ /* 0x000ee80000300800 */
[----:B------:R1:W-:Y:S04]  /*f4e90*/  STL.64 [R1+0x598], R4 ;  /* 0x0005980401007387 */ /* 0x0003e80000100a00 */
[----:B-1----:R-:W2:Y:S04]  /*f4ea0*/  LDL.LU.64 R4, [R1+0x3cd0] ;  /* 0x003cd00001047983 */ /* 0x002ea80000300a00 */
[----:B----4-:R1:W-:Y:S04]  /*f4eb0*/  STL [R1+0x3cc0], R13 ;  /* 0x003cc00d01007387 */ /* 0x0103e80000100800 */
[----:B-1----:R-:W4:Y:S04]  /*f4ec0*/  LDL.LU R13, [R1+0x18] ;  /* 0x00001800010d7983 */ /* 0x002f280000300800 */
[----:B--2---:R1:W-:Y:S04]  /*f4ed0*/  STL.64 [R1+0x3cb8], R4 ;  /* 0x003cb80401007387 */ /* 0x0043e80000100a00 */
[----:B-1----:R-:W2:Y:S01]  /*f4ee0*/  LDL.LU R5, [R1+0x1c] ;  /* 0x00001c0001057983 */ /* 0x002ea20000300800 */
[----:B------:R-:W-:Y:S01]  /*f4ef0*/  VIADD R29, R28, UR26 ;  /* 0x0000001a1c1d7c36 */ /* 0x000fe20008000000 */
[-C--:B----4-:R-:W-:Y:S01]  /*f4f00*/  LEA R4, P3, R13, R3.reuse, 0x1 ;  /* 0x000000030d047211 */ /* 0x090fe200078608ff */
[----:B------:R-:W-:Y:S01]  /*f4f10*/  ULDC UR26, c[0x0][0x248] ;  /* 0x00009200001a7ab9 */ /* 0x000fe20000000800 */
[----:B------:R2:W-:Y:S04]  /*f4f20*/  STL.64 [R1+0x3cc8], R22 ;  /* 0x003cc81601007387 */ /* 0x0005e80000100a00 */
[----:B------:R1:W-:Y:S01]  /*f4f30*/  STL [R1+0x3b68], R29 ;  /* 0x003b681d01007387 */ /* 0x0003e20000100800 */
[----:B--2---:R-:W-:Y:S01]  /*f4f40*/  IMAD.MOV.U32 R23, RZ, RZ, R5 ;  /* 0x000000ffff177224 */ /* 0x004fe200078e0005 */
[----:B------:R-:W-:Y:S01]  /*f4f50*/  LEA R22, P2, R5, R3, 0x1 ;  /* 0x0000000305167211 */ /* 0x000fe200078408ff */
[----:B------:R-:W-:-:S02]  /*f4f60*/  IMAD.MOV.U32 R5, RZ, RZ, R0 ;  /* 0x000000ffff057224 */ /* 0x000fc400078e0000 */
[----:B------:R-:W-:Y:S01]  /*f4f70*/  VIADD R0, R29, UR27 ;  /* 0x0000001b1d007c36 */ /* 0x000fe20008000000 */
[-C--:B------:R-:W-:Y:S01]  /*f4f80*/  LEA.HI.X.SX32 R23, R23, R26.reuse, 0x1, P2 ;  /* 0x0000001a17177211 */ /* 0x080fe200010f0eff */
[----:B-1----:R-:W-:Y:S01]  /*f4f90*/  IMAD.MOV.U32 R29, RZ, RZ, R5 ;  /* 0x000000ffff1d7224 */ /* 0x002fe200078e0005 */
[----:B------:R-:W-:Y:S01]  /*f4fa0*/  LEA.HI.X.SX32 R5, R13, R26, 0x1, P3 ;  /* 0x0000001a0d057211 */ /* 0x000fe200018f0eff */
[----:B------:R-:W-:Y:S02]  /*f4fb0*/  ULDC UR27, c[0x0][0x248] ;  /* 0x00009200001b7ab9 */ /* 0x000fe40000000800 */
[----:B------:R1:W-:Y:S04]  /*f4fc0*/  STL.64 [R1+0x590], R22 ;  /* 0x0005901601007387 */ /* 0x0003e80000100a00 */
[----:B-1----:R-:W2:Y:S04]  /*f4fd0*/  LDL.LU.64 R22, [R1+0x3cc8] ;  /* 0x003cc80001167983 */ /* 0x002ea80000300a00 */
[----:B------:R-:W4:Y:S04]  /*f4fe0*/  LDL.LU R13, [R1+0x3cc0] ;  /* 0x003cc000010d7983 */ /* 0x000f280000300800 */
[----:B------:R1:W-:Y:S04]  /*f4ff0*/  STL.64 [R1+0x588], R4 ;  /* 0x0005880401007387 */ /* 0x0003e80000100a00 */
[----:B-1----:R-:W3:Y:S04]  /*f5000*/  LDL.LU.64 R4, [R1+0x3cb8] ;  /* 0x003cb80001047983 */ /* 0x002ee80000300a00 */
[----:B------:R1:W-:Y:S04]  /*f5010*/  STL.64 [R1+0x3ca0], R28 ;  /* 0x003ca01c01007387 */ /* 0x0003e80000100a00 */
[----:B-1----:R-:W4:Y:S04]  /*f5020*/  LDL.LU R29, [R1+0x28] ;  /* 0x00002800011d7983 */ /* 0x002f280000300800 */
[----:B--2---:R-:W-:Y:S04]  /*f5030*/  STL.64 [R1+0x3cb0], R22 ;  /* 0x003cb01601007387 */ /* 0x004fe80000100a00 */
[----:B------:R1:W-:Y:S04]  /*f5040*/  STL [R1+0x3ca8], R24 ;  /* 0x003ca81801007387 */ /* 0x0003e80000100800 */
[----:B-1----:R-:W2:Y:S04]  /*f5050*/  LDL.LU R24, [R1+0x24] ;  /* 0x0000240001187983 */ /* 0x002ea80000300800 */
[----:B------:R-:W-:Y:S01]  /*f5060*/  STL [R1+0x3bd8], R0 ;  /* 0x003bd80001007387 */ /* 0x000fe20000100800 */
[----:B----4-:R-:W-:-:S02]  /*f5070*/  LEA R22, P2, R29, R3, 0x1 ;  /* 0x000000031d167211 */ /* 0x010fc400078408ff */
[----:B------:R-:W-:-:S04]  /*f5080*/  MOV R23, R29 ;  /* 0x0000001d00177202 */ /* 0x000fc80000000f00 */
[----:B------:R-:W-:-:S05]  /*f5090*/  LEA.HI.X.SX32 R23, R23, R26, 0x1, P2 ;  /* 0x0000001a17177211 */ /* 0x000fca00010f0eff */
[----:B------:R1:W-:Y:S04]  /*f50a0*/  STL.64 [R1+0x580], R22 ;  /* 0x0005801601007387 */ /* 0x0003e80000100a00 */
[----:B-1----:R-:W4:Y:S01]  /*f50b0*/  LDL.LU.64 R22, [R1+0x3cb0] ;  /* 0x003cb00001167983 */ /* 0x002f220000300a00 */
[----:B---3--:R-:W-:Y:S02]  /*f50c0*/  IMAD.MOV.U32 R29, RZ, RZ, R4 ;  /* 0x000000ffff1d7224 */ /* 0x008fe400078e0004 */
[----:B------:R-:W-:Y:S01]  /*f50d0*/  VIADD R4, R0, UR28 ;  /* 0x0000001c00047c36 */ /* 0x000fe20008000000 */
[----:B------:R-:W-:Y:S01]  /*f50e0*/  ULDC UR28, c[0x0][0x248] ;  /* 0x00009200001c7ab9 */ /* 0x000fe20000000800 */
[----:B------:R-:W-:Y:S01]  /*f50f0*/  IMAD.MOV.U32 R0, RZ, RZ, R29 ;  /* 0x000000ffff007224 */ /* 0x000fe200078e001d */
[----:B--2---:R-:W-:-:S04]  /*f5100*/  LEA R28, P3, R24, R3, 0x1 ;  /* 0x00000003181c7211 */ /* 0x004fc800078608ff */
[----:B------:R-:W-:Y:S02]  /*f5110*/  LEA.HI.X.SX32 R29, R24, R26, 0x1, P3 ;  /* 0x0000001a181d7211 */ /* 0x000fe400018f0eff */
[----:B------:R-:W2:Y:S04]  /*f5120*/  LDL.LU R24, [R1+0x3ca8] ;  /* 0x003ca80001187983 */ /* 0x000ea80000300800 */
[----:B------:R1:W-:Y:S04]  /*f5130*/  STL.64 [R1+0x578], R28 ;  /* 0x0005781c01007387 */ /* 0x0003e80000100a00 */
[----:B-1----:R-:W3:Y:S04]  /*f5140*/  LDL.LU.64 R28, [R1+0x3ca0] ;  /* 0x003ca000011c7983 */ /* 0x002ee80000300a00 */
[----:B----4-:R-:W-:Y:S04]  /*f5150*/  STL.64 [R1+0x3c88], R22 ;  /* 0x003c881601007387 */ /* 0x010fe80000100a00 */
[----:B------:R1:W-:Y:S04]  /*f5160*/  STL [R1+0x3c90], R17 ;  /* 0x003c901101007387 */ /* 0x0003e80000100800 */
[----:B-1----:R-:W4:Y:S01]  /*f5170*/  LDL.LU R17, [R1+0x2c] ;  /* 0x00002c0001117983 */ /* 0x002f220000300800 */
[----:B------:R-:W-:-:S03]  /*f5180*/  IMAD.MOV.U32 R23, RZ, RZ, R0 ;  /* 0x000000ffff177224 */ /* 0x000fc600078e0000 */
[----:B------:R1:W-:Y:S04]  /*f5190*/  STL.64 [R1+0x3c98], R18 ;  /* 0x003c981201007387 */ /* 0x0003e80000100a00 */
[----:B------:R-:W2:Y:S01]  /*f51a0*/  LDL.LU R0, [R1+0x3c] ;  /* 0x00003c0001007983 */ /* 0x000ea20000300800 */
[----:B-1----:R-:W-:Y:S01]  /*f51b0*/  IMAD.MOV.U32 R19, RZ, RZ, R23 ;  /* 0x000000ffff137224 */ /* 0x002fe200078e0017 */
[----:B------:R-:W-:-:S04]  /*f51c0*/  LEA R18, P2, R23, R3, 0x1 ;  /* 0x0000000317127211 */ /* 0x000fc800078408ff */
[----:B------:R-:W-:Y:S01]  /*f51d0*/  LEA.HI.X.SX32 R19, R19, R26, 0x1, P2 ;  /* 0x0000001a13137211 */ /* 0x000fe200010f0eff */
[----:B---3--:R-:W-:Y:S04]  /*f51e0*/  STL [R1+0x3be8], R28 ;  /* 0x003be81c01007387 */ /* 0x008fe80000100800 */
[----:B------:R1:W-:Y:S04]  /*f51f0*/  STL.64 [R1+0x570], R18 ;  /* 0x0005701201007387 */ /* 0x0003e80000100a00 */
[----:B-1----:R-:W3:Y:S01]  /*f5200*/  LDL.LU.64 R18, [R1+0x3c98] ;  /* 0x003c980001127983 */ /* 0x002ee20000300a00 */
[----:B----4-:R-:W-:-:S04]  /*f5210*/  LEA R22, P3, R17, R3, 0x1 ;  /* 0x0000000311167211 */ /* 0x010fc800078608ff */
[----:B------:R-:W-:Y:S02]  /*f5220*/  LEA.HI.X.SX32 R23, R17, R26, 0x1, P3 ;  /* 0x0000001a11177211 */ /* 0x000fe400018f0eff */
[----:B------:R-:W4:Y:S04]  /*f5230*/  LDL.LU R17, [R1+0x3c90] ;  /* 0x003c900001117983 */ /* 0x000f280000300800 */
[----:B------:R1:W-:Y:S04]  /*f5240*/  STL.64 [R1+0x568], R22 ;  /* 0x0005681601007387 */ /* 0x0003e80000100a00 */
[----:B-1----:R-:W2:Y:S01]  /*f5250*/  LDL.LU.64 R22, [R1+0x3c88] ;  /* 0x003c880001167983 */ /* 0x002ea20000300a00 */
[----:B------:R-:W-:Y:S01]  /*f5260*/  VIADD R4, R4, UR29 ;  /* 0x0000001d04047c36 */ /* 0x000fe20008000000 */
[----:B------:R-:W-:-:S02]  /*f5270*/  ULDC UR29, c[0x0][0x248] ;  /* 0x00009200001d7ab9 */ /* 0x000fc40000000800 */
[----:B--2---:R4:W-:Y:S04]  /*f5280*/  STL.64 [R1+0x3c80], R22 ;  /* 0x003c801601007387 */ /* 0x0049e80000100a00 */
[----:B------:R1:W-:Y:S04]  /*f5290*/  STL.64 [R1+0x3c78], R12 ;  /* 0x003c780c01007387 */ /* 0x0003e80000100a00 */
[----:B------:R-:W2:Y:S01]  /*f52a0*/  LDL.LU R28, [R1+0xa0] ;  /* 0x0000a000011c7983 */ /* 0x000ea20000300800 */
[----:B----4-:R-:W-:Y:S01]  /*f52b0*/  IMAD.MOV.U32 R23, RZ, RZ, R17 ;  /* 0x000000ffff177224 */ /* 0x010fe200078e0011 */
[-C--:B------:R-:W-:Y:S01]  /*f52c0*/  LEA R22, P2, R17, R3.reuse, 0x1 ;  /* 0x0000000311167211 */ /* 0x080fe200078408ff */
[----:B------:R-:W-:Y:S01]  /*f52d0*/  VIADD R17, R4, UR30 ;  /* 0x0000001e04117c36 */ /* 0x000fe20008000000 */
[----:B------:R4:W-:Y:S01]  /*f52e0*/  STL [R1+0x3c68], R4 ;  /* 0x003c680401007387 */ /* 0x0009e20000100800 */
[C---:B-1----:R-:W-:Y:S01]  /*f52f0*/  LEA R12, P3, R0.reuse, R3, 0x1 ;  /* 0x00000003000c7211 */ /* 0x042fe200078608ff */
[----:B------:R-:W-:Y:S01]  /*f5300*/  ULDC UR30, c[0x0][0x248] ;  /* 0x00009200001e7ab9 */ /* 0x000fe20000000800 */
[-C--:B------:R-:W-:Y:S01]  /*f5310*/  LEA.HI.X.SX32 R23, R23, R26.reuse, 0x1, P2 ;  /* 0x0000001a17177211 */ /* 0x080fe200010f0eff */
[----:B----4-:R-:W4:Y:S04]  /*f5320*/  LDL.LU R4, [R1+0x58] ;  /* 0x0000580001047983 */ /* 0x010f280000300800 */
[----:B------:R1:W-:Y:S04]  /*f5330*/  STL.64 [R1+0x560], R22 ;  /* 0x0005601601007387 */ /* 0x0003e80000100a00 */
[----:B-1----:R-:W3:Y:S01]  /*f5340*/  LDL.LU.64 R22, [R1+0x3c80] ;  /* 0x003c800001167983 */ /* 0x002ee20000300a00 */
[----:B------:R-:W-:Y:S01]  /*f5350*/  LEA.HI.X.SX32 R13, R0, R26, 0x1, P3 ;  /* 0x0000001a000d7211 */ /* 0x000fe200018f0eff */
[----:B------:R-:W-:-:S02]  /*f5360*/  IMAD.MOV.U32 R0, RZ, RZ, R27 ;  /* 0x000000ffff007224 */ /* 0x000fc400078e001b */
[----:B------:R-:W-:Y:S02]  /*f5370*/  IMAD.MOV.U32 R27, RZ, RZ, R15 ;  /* 0x000000ffff1b7224 */ /* 0x000fe400078e000f */
[----:B------:R-:W-:Y:S01]  /*f5380*/  IMAD.MOV.U32 R15, RZ, RZ, R6 ;  /* 0x000000ffff0f7224 */ /* 0x000fe200078e0006 */
[----:B--2---:R-:W-:Y:S04]  /*f5390*/  STL.64 [R1+0x3c60], R28 ;  /* 0x003c601c01007387 */ /* 0x004fe80000100a00 */
[----:B------:R1:W-:Y:S04]  /*f53a0*/  STL.64 [R1+0x558], R12 ;  /* 0x0005580c01007387 */ /* 0x0003e80000100a00 */
[----:B-1----:R-:W2:Y:S01]  /*f53b0*/  LDL.LU.64 R12, [R1+0x3c78] ;  /* 0x003c7800010c7983 */ /* 0x002ea20000300a00 */
[----:B----4-:R-:W-:-:S04]  /*f53c0*/  LEA R28, P3, R4, R3, 0x1 ;  /* 0x00000003041c7211 */ /* 0x010fc800078608ff */
[-C--:B------:R-:W-:Y:S01]  /*f53d0*/  LEA.HI.X.SX32 R29, R4, R26.reuse, 0x1, P3 ;  /* 0x0000001a041d7211 */ /* 0x080fe200018f0eff */
[----:B---3--:R1:W-:Y:S04]  /*f53e0*/  STL.64 [R1+0x3c70], R22 ;  /* 0x003c701601007387 */ /* 0x0083e80000100a00 */
[----:B------:R-:W3:Y:S01]  /*f53f0*/  LDL R6, [R1+0x70] ;  /* 0x0000700001067983 */ /* 0x000ee20000100800 */
[----:B-1----:R-:W-:Y:S01]  /*f5400*/  IMAD.MOV.U32 R23, RZ, RZ, R5 ;  /* 0x000000ffff177224 */ /* 0x002fe200078e0005 */
[----:B------:R-:W-:Y:S01]  /*f5410*/  LEA R22, P2, R5, R3, 0x1 ;  /* 0x0000000305167211 */ /* 0x000fe200078408ff */
[----:B------:R-:W-:Y:S01]  /*f5420*/  VIADD R5, R17, UR31 ;  /* 0x0000001f11057c36 */ /* 0x000fe20008000000 */
[----:B------:R1:W-:Y:S01]  /*f5430*/  STL [R1+0x3c50], R17 ;  /* 0x003c501101007387 */ /* 0x0003e20000100800 */
[----:B------:R-:W-:Y:S01]  /*f5440*/  ULDC UR31, c[0x0][0x248] ;  /* 0x00009200001f7ab9 */ /* 0x000fe20000000800 */
[----:B------:R-:W-:-:S02]  /*f5450*/  LEA.HI.X.SX32 R23, R23, R26, 0x1, P2 ;  /* 0x0000001a17177211 */ /* 0x000fc400010f0eff */
[----:B-1----:R-:W4:Y:S04]  /*f5460*/  LDL.LU R17, [R1+0x6c] ;  /* 0x00006c0001117983 */ /* 0x002f280000300800 */
[----:B------:R1:W-:Y:S04]  /*f5470*/  STL.64 [R1+0x550], R22 ;  /* 0x0005501601007387 */ /* 0x0003e80000100a00 */
[----:B-1----:R-:W2:Y:S04]  /*f5480*/  LDL.LU.64 R22, [R1+0x3c70] ;  /* 0x003c700001167983 */ /* 0x002ea80000300a00 */
[----:B------:R-:W4:Y:S04]  /*f5490*/  LDL.LU R4, [R1+0x3c68] ;  /* 0x003c680001047983 */ /* 0x000f280000300800 */
[----:B------:R1:W-:Y:S04]  /*f54a0*/  STL.64 [R1+0x548], R28 ;  /* 0x0005481c01007387 */ /* 0x0003e80000100a00 */
[----:B-1----:R-:W3:Y:S04]  /*f54b0*/  LDL.LU.64 R28, [R1+0x3c60] ;  /* 0x003c6000011c7983 */ /* 0x002ee80000300a00 */
[----:B---3--:R1:W-:Y:S04]  /*f54c0*/  STL.64 [R1+0x3c58], R28 ;  /* 0x003c581c01007387 */ /* 0x0083e80000100a00 */
[----:B------:R3:W-:Y:S04]  /*f54d0*/  STL.64 [R1+0x3c48], R10 ;  /* 0x003c480a01007387 */ /* 0x0007e80000100a00 */
[----:B-1----:R-:W2:Y:S01]  /*f54e0*/  LDL.LU R29, [R1+0x70] ;  /* 0x00007000011d7983 */ /* 0x002ea20000300800 */
[----:B------:R-:W-:-:S03]  /*f54f0*/  LEA R28, P2, R6, R3, 0x1 ;  /* 0x00000003061c7211 */ /* 0x000fc600078408ff */
[----:B----4-:R-:W-:Y:S04]  /*f5500*/  STL.64 [R1+0x3b60], R4 ;  /* 0x003b600401007387 */ /* 0x010fe80000100a00 */
[----:B------:R-:W-:Y:S01]  /*f5510*/  STL [R1+0x3c30], R5 ;  /* 0x003c300501007387 */ /* 0x000fe20000100800 */
[----:B---3--:R-:W-:-:S04]  /*f5520*/  LEA R10, P3, R17, R3, 0x1 ;  /* 0x00000003110a7211 */ /* 0x008fc800078608ff */
[-C--:B------:R-:W-:Y:S02]  /*f5530*/  LEA.HI.X.SX32 R11, R17, R26.reuse, 0x1, P3 ;  /* 0x0000001a110b7211 */ /* 0x080fe400018f0eff */
[----:B--2---:R-:W-:-:S05]  /*f5540*/  LEA.HI.X.SX32 R29, R29, R26, 0x1, P2 ;  /* 0x0000001a1d1d7211 */ /* 0x004fca00010f0eff */
[----:B------:R1:W-:Y:S04]  /*f5550*/  STL.64 [R1+0x540], R28 ;  /* 0x0005401c01007387 */ /* 0x0003e80000100a00 */
[----:B-1----:R-:W2:Y:S04]  /*f5560*/  LDL.LU.64 R28, [R1+0x3c58] ;  /* 0x003c5800011c7983 */ /* 0x002ea80000300a00 */
[----:B------:R1:W-:Y:S04]  /*f5570*/  STL [R1+0x3c40], R2 ;  /* 0x003c400201007387 */ /* 0x0003e80000100800 */
[----:B-1----:R-:W3:Y:S04]  /*f5580*/  LDL.LU R2, [R1+0xa4] ;  /* 0x0000a40001027983 */ /* 0x002ee80000300800 */
[----:B------:R-:W4:Y:S04]  /*f5590*/  LDL.LU R17, [R1+0x3c50] ;  /* 0x003c500001117983 */ /* 0x000f280000300800 */
[----:B------:R1:W-:Y:S04]  /*f55a0*/  STL.64 [R1+0x538], R10 ;  /* 0x0005380a01007387 */ /* 0x0003e80000100a00 */
[----:B-1----:R-:W2:Y:S01]  /*f55b0*/  LDL.LU.64 R10, [R1+0x3c48] ;  /* 0x003c4800010a7983 */ /* 0x002ea20000300a00 */
[----:B---3--:R-:W-:-:S05]  /*f55c0*/  LEA R4, P2, R2, R3, 0x1 ;  /* 0x0000000302047211 */ /* 0x008fca00078408ff */
[----:B------:R-:W-:Y:S04]  /*f55d0*/  STL [R1+0x530], R4 ;  /* 0x0005300401007387 */ /* 0x000fe80000100800 */
[----:B------:R1:W-:Y:S04]  /*f55e0*/  STL.64 [R1+0x3c38], R12 ;  /* 0x003c380c01007387 */ /* 0x0003e80000100a00 */
[----:B-1----:R0:W3:Y:S04]  /*f55f0*/  LDL.64 R12, [R1+0x530] ;  /* 0x00053000010c7983 */ /* 0x0020e80000100a00 */
[----:B----4-:R1:W-:Y:S04]  /*f5600*/  STL [R1+0x3c34], R17 ;  /* 0x003c341101007387 */ /* 0x0103e80000100800 */
[----:B-1----:R-:W4:Y:S01]  /*f5610*/  LDL.LU R17, [R1+0xac] ;  /* 0x0000ac0001117983 */ /* 0x002f220000300800 */
[----:B--2---:R-:W-:Y:S01]  /*f5620*/  LEA R4, P3, R28, R3, 0x1 ;  /* 0x000000031c047211 */ /* 0x004fe200078608ff */
[----:B------:R-:W-:Y:S01]  /*f5630*/  VIADD R6, R5, UR32 ;  /* 0x0000002005067c36 */ /* 0x000fe20008000000 */
[----:B------:R-:W-:-:S02]  /*f5640*/  ULDC UR32, c[0x0][0x248] ;  /* 0x0000920000207ab9 */ /* 0x000fc40000000800 */
[-C--:B------:R-:W-:Y:S01]  /*f5650*/  LEA.HI.X.SX32 R5, R28, R26.reuse, 0x1, P3 ;  /* 0x0000001a1c057211 */ /* 0x080fe200018f0eff */
[----:B------:R-:W-:Y:S01]  /*f5660*/  VIADD R6, R6, UR33 ;  /* 0x0000002106067c36 */ /* 0x000fe20008000000 */
[----:B------:R-:W-:Y:S01]  /*f5670*/  ULDC UR33, c[0x0][0x248] ;  /* 0x0000920000217ab9 */ /* 0x000fe20000000800 */
[----:B---3--:R-:W-:Y:S02]  /*f5680*/  LEA.HI.X.SX32 R13, R2, R26, 0x1, P2 ;  /* 0x0000001a020d7211 */ /* 0x008fe400010f0eff */
[----:B------:R-:W2:Y:S01]  /*f5690*/  LDL.LU R2, [R1+0x3c40] ;  /* 0x003c400001027983 */ /* 0x000ea20000300800 */
[----:B------:R-:W-:-:S03]  /*f56a0*/  LEA R12, P2, R7, R3, 0x1 ;  /* 0x00000003070c7211 */ /* 0x000fc600078408ff */
[----:B------:R1:W-:Y:S04]  /*f56b0*/  STL [R1+0x534], R13 ;  /* 0x0005340d01007387 */ /* 0x0003e80000100800 */
[----:B------:R4:W-:Y:S04]  /*f56c0*/  STL.64 [R1+0x528], R4 ;  /* 0x0005280401007387 */ /* 0x0009e80000100a00 */
[----:B------:R-:W3:Y:S01]  /*f56d0*/  LDL R28, [R1+0xc0] ;  /* 0x0000c000011c7983 */ /* 0x000ee20000100800 */
[----:B-1----:R-:W-:Y:S02]  /*f56e0*/  IMAD.MOV.U32 R13, RZ, RZ, R7 ;  /* 0x000000ffff0d7224 */ /* 0x002fe400078e0007 */
[----:B------:R-:W-:Y:S01]  /*f56f0*/  VIADD R7, R6, UR34 ;  /* 0x0000002206077c36 */ /* 0x000fe20008000000 */
[-C--:B----4-:R-:W-:Y:S01]  /*f5700*/  LEA R4, P3, R17, R3.reuse, 0x1 ;  /* 0x0000000311047211 */ /* 0x090fe200078608ff */
[----:B------:R1:W-:Y:S01]  /*f5710*/  STL [R1+0x3c2c], R6 ;  /* 0x003c2c0601007387 */ /* 0x0003e20000100800 */
[-C--:B------:R-:W-:Y:S01]  /*f5720*/  LEA.HI.X.SX32 R13, R13, R26.reuse, 0x1, P2 ;  /* 0x0000001a0d0d7211 */ /* 0x080fe200010f0eff */
[----:B------:R-:W-:Y:S01]  /*f5730*/  ULDC UR34, c[0x0][0x248] ;  /* 0x0000920000227ab9 */ /* 0x000fe20000000800 */
[----:B------:R-:W-:Y:S01]  /*f5740*/  LEA.HI.X.SX32 R5, R17, R26, 0x1, P3 ;  /* 0x0000001a11057211 */ /* 0x000fe200018f0eff */
[----:B-1----:R-:W4:Y:S04]  /*f5750*/  LDL.LU R6, [R1+0xbc] ;  /* 0x0000bc0001067983 */ /* 0x002f280000300800 */
[----:B------:R1:W-:Y:S04]  /*f5760*/  STL.64 [R1+0x520], R12 ;  /* 0x0005200c01007387 */ /* 0x0003e80000100a00 */
[----:B-1----:R-:W2:Y:S04]  /*f5770*/  LDL.LU.64 R12, [R1+0x3c38] ;  /* 0x003c3800010c7983 */ /* 0x002ea80000300a00 */
[----:B------:R-:W2:Y:S04]  /*f5780*/  LDL.LU R17, [R1+0x3c34] ;  /* 0x003c340001117983 */ /* 0x000ea80000300800 */
[----:B------:R1:W-:Y:S04]  /*f5790*/  STL.64 [R1+0x518], R4 ;  /* 0x0005180401007387 */ /* 0x0003e80000100a00 */
[----:B-1----:R0:W4:Y:S04]  /*f57a0*/  LDL.LU R5, [R1+0x3c30] ;  /* 0x003c300001057983 */ /* 0x0021280000300800 */
[----:B------:R1:W-:Y:S04]  /*f57b0*/  STL [R1+0x3c28], R18 ;  /* 0x003c281201007387 */ /* 0x0003e80000100800 */
[----:B-1----:R-:W2:Y:S01]  /*f57c0*/  LDL.LU R18, [R1+0xc8] ;  /* 0x0000c80001127983 */ /* 0x002ea20000300800 */
[----:B---3--:R-:W-:-:S05]  /*f57d0*/  LEA R4, P2, R28, R3, 0x1 ;  /* 0x000000031c047211 */ /* 0x008fca00078408ff */
[----:B------:R-:W-:Y:S04]  /*f57e0*/  STL [R1+0x510], R4 ;  /* 0x0005100401007387 */ /* 0x000fe80000100800 */
[----:B----4-:R-:W3:Y:S04]  /*f57f0*/  LDL.LU R5, [R1+0xc0] ;  /* 0x0000c00001057983 */ /* 0x010ee80000300800 */
[----:B------:R1:W-:Y:S04]  /*f5800*/  STL.64 [R1+0x3c20], R8 ;  /* 0x003c200801007387 */ /* 0x0003e80000100a00 */
[----:B-1----:R0:W3:Y:S01]  /*f5810*/  LDL.64 R8, [R1+0x510] ;  /* 0x0005100001087983 */ /* 0x0020e20000100a00 */
[----:B------:R-:W-:-:S03]  /*f5820*/  LEA R4, P3, R6, R3, 0x1 ;  /* 0x0000000306047211 */ /* 0x000fc600078608ff */
[----:B------:R-:W4:Y:S01]  /*f5830*/  LDL.LU R28, [R1+0xd0] ;  /* 0x0000d000011c7983 */ /* 0x000f220000300800 */
[-C--:B---3--:R-:W-:Y:S02]  /*f5840*/  LEA.HI.X.SX32 R9, R5, R26.reuse, 0x1, P2 ;  /* 0x0000001a05097211 */ /* 0x088fe400010f0eff */
[-C--:B------:R-:W-:Y:S02]  /*f5850*/  LEA.HI.X.SX32 R5, R6, R26.reuse, 0x1, P3 ;  /* 0x0000001a06057211 */ /* 0x080fe400018f0eff */
[----:B------:R-:W3:Y:S01]  /*f5860*/  LDL.LU R6, [R1+0x3c2c] ;  /* 0x003c2c0001067983 */ /* 0x000ee20000300800 */
[C---:B--2---:R-:W-:Y:S01]  /*f5870*/  LEA R8, P2, R18.reuse, R3, 0x1 ;  /* 0x0000000312087211 */ /* 0x044fe200078408ff */
[----:B------:R-:W-:Y:S01]  /*f5880*/  VIADD R7, R7, UR35 ;  /* 0x0000002307077c36 */ /* 0x000fe20008000000 */
[----:B------:R-:W-:Y:S01]  /*f5890*/  ULDC UR35, c[0x0][0x248] ;  /* 0x0000920000237ab9 */ /* 0x000fe20000000800 */
[----:B------:R1:W-:Y:S04]  /*f58a0*/  STL [R1+0x514], R9 ;  /* 0x0005140901007387 */ /* 0x0003e80000100800 */
[----:B------:R2:W-:Y:S01]  /*f58b0*/  STL.64 [R1+0x508], R4 ;  /* 0x0005080401007387 */ /* 0x0005e20000100a00 */
[----:B-1----:R-:W-:-:S02]  /*f58c0*/  LEA.HI.X.SX32 R9, R18, R26, 0x1, P2 ;  /* 0x0000001a12097211 */ /* 0x002fc400010f0eff */
[----:B--2---:R-:W-:Y:S01]  /*f58d0*/  LEA R4, P3, R24, R3, 0x1 ;  /* 0x0000000318047211 */ /* 0x004fe200078608ff */
[----:B------:R-:W-:Y:S02]  /*f58e0*/  IMAD.MOV.U32 R5, RZ, RZ, R24 ;  /* 0x000000ffff057224 */ /* 0x000fe400078e0018 */
[----:B------:R-:W-:Y:S01]  /*f58f0*/  VIADD R24, R7, UR36 ;  /* 0x0000002407187c36 */ /* 0x000fe20008000000 */
[----:B------:R-:W-:Y:S01]  /*f5900*/  ULDC UR36, c[0x0][0x248] ;  /* 0x0000920000247ab9 */ /* 0x000fe20000000800 */
[----:B---3--:R-:W-:Y:S04]  /*f5910*/  STL.64 [R1+0x3b58], R6 ;  /* 0x003b580601007387 */ /* 0x008fe80000100a00 */
[----:B------:R-:W2:Y:S04]  /*f5920*/  LDL.LU R18, [R1+0x3c28] ;  /* 0x003c280001127983 */ /* 0x000ea80000300800 */
[----:B------:R1:W-:Y:S04]  /*f5930*/  STL.64 [R1+0x500], R8 ;  /* 0x0005000801007387 */ /* 0x0003e80000100a00 */
[----:B-1----:R-:W3:Y:S04]  /*f5940*/  LDL.LU.64 R8, [R1+0x3c20] ;  /* 0x003c200001087983 */ /* 0x002ee80000300a00 */
[----:B------:R-:W4:Y:S04]  /*f5950*/  LDL.LU R6, [R1+0xf4] ;  /* 0x0000f40001067983 */ /* 0x000f280000300800 */
[----:B------:R-:W4:Y:S01]  /*f5960*/  LDL.LU R7, [R1+0xf0] ;  /* 0x0000f00001077983 */ /* 0x000f220000300800 */
[----:B------:R-:W-:-:S03]  /*f5970*/  LEA.HI.X.SX32 R5, R5, R26, 0x1, P3 ;  /* 0x0000001a05057211 */ /* 0x000fc600018f0eff */
[----:B----4-:R3:W-:Y:S04]  /*f5980*/  STL.64 [R1+0x3c18], R6 ;  /* 0x003c180601007387 */ /* 0x0107e80000100a00 */
[----:B------:R1:W-:Y:S01]  /*f5990*/  STL.64 [R1+0x4f8], R4 ;  /* 0x0004f80401007387 */ /* 0x0003e20000100a00 */
[----:B---3--:R-:W-:Y:S01]  /*f59a0*/  IMAD.MOV.U32 R7, RZ, RZ, R8 ;  /* 0x000000ffff077224 */ /* 0x008fe200078e0008 */
[-C--:B------:R-:W-:Y:S02]  /*f59b0*/  LEA R6, P2, R8, R3.reuse, 0x1 ;  /* 0x0000000308067211 */ /* 0x080fe400078408ff */
[----:B-1----:R-:W-:Y:S02]  /*f59c0*/  LEA R4, P3, R28, R3, 0x1 ;  /* 0x000000031c047211 */ /* 0x002fe400078608ff */
[----:B------:R-:W-:-:S02]  /*f59d0*/  LEA.HI.X.SX32 R7, R7, R26, 0x1, P2 ;  /* 0x0000001a07077211 */ /* 0x000fc400010f0eff */
[----:B------:R-:W-:-:S03]  /*f59e0*/  LEA.HI.X.SX32 R5, R28, R26, 0x1, P3 ;  /* 0x0000001a1c057211 */ /* 0x000fc600018f0eff */
[----:B------:R-:W-:Y:S04]  /*f59f0*/  STL.64 [R1+0x4f0], R6 ;  /* 0x0004f00601007387 */ /* 0x000fe80000100a00 */
[----:B------:R-:W-:Y:S04]  /*f5a00*/  STL.64 [R1+0x4e8], R4 ;  /* 0x0004e80401007387 */ /* 0x000fe80000100a00 */
[----:B------:R1:W-:Y:S04]  /*f5a10*/  STL.64 [R1+0x3c10], R12 ;  /* 0x003c100c01007387 */ /* 0x0003e80000100a00 */
[----:B-1----:R-:W3:Y:S04]  /*f5a20*/  LDL.LU R12, [R1+0xe4] ;  /* 0x0000e400010c7983 */ /* 0x002ee80000300800 */
[----:B------:R-:W4:Y:S01]  /*f5a30*/  LDL.LU R13, [R1+0xe0] ;  /* 0x0000e000010d7983 */ /* 0x000f220000300800 */
[----:B---3--:R-:W-:-:S04]  /*f5a40*/  LEA R6, P2, R12, R3, 0x1 ;  /* 0x000000030c067211 */ /* 0x008fc800078408ff */
[----:B------:R-:W-:-:S05]  /*f5a50*/  LEA.HI.X.SX32 R7, R12, R26, 0x1, P2 ;  /* 0x0000001a0c077211 */ /* 0x000fca00010f0eff */
[----:B------:R1:W-:Y:S04]  /*f5a60*/  STL.64 [R1+0x4e0], R6 ;  /* 0x0004e00601007387 */ /* 0x0003e80000100a00 */
[----:B-1----:R-:W3:Y:S01]  /*f5a70*/  LDL.LU.64 R6, [R1+0x3c18] ;  /* 0x003c180001067983 */ /* 0x002ee20000300a00 */
[----:B----4-:R-:W-:-:S04]  /*f5a80*/  LEA R4, P3, R13, R3, 0x1 ;  /* 0x000000030d047211 */ /* 0x010fc800078608ff */
[----:B------:R-:W-:-:S05]  /*f5a90*/  LEA.HI.X.SX32 R5, R13, R26, 0x1, P3 ;  /* 0x0000001a0d057211 */ /* 0x000fca00018f0eff */
[----:B------:R1:W-:Y:S01]  /*f5aa0*/  STL.64 [R1+0x4d8], R4 ;  /* 0x0004d80401007387 */ /* 0x0003e20000100a00 */
[CC--:B---3--:R-:W-:Y:S02]  /*f5ab0*/  LEA R12, P2, R6.reuse, R3.reuse, 0x1 ;  /* 0x00000003060c7211 */ /* 0x0c8fe400078408ff */
[C---:B-1----:R-:W-:Y:S02]  /*f5ac0*/  LEA R4, P3, R7.reuse, R3, 0x1 ;  /* 0x0000000307047211 */ /* 0x042fe400078608ff */
[-C--:B------:R-:W-:Y:S02]  /*f5ad0*/  LEA.HI.X.SX32 R13, R6, R26.reuse, 0x1, P2 ;  /* 0x0000001a060d7211 */ /* 0x080fe400010f0eff */
[----:B------:R-:W-:-:S03]  /*f5ae0*/  LEA.HI.X.SX32 R5, R7, R26, 0x1, P3 ;  /* 0x0000001a07057211 */ /* 0x000fc600018f0eff */
[----:B------:R1:W-:Y:S04]  /*f5af0*/  STL.64 [R1+0x4d0], R12 ;  /* 0x0004d00c01007387 */ /* 0x0003e80000100a00 */
[----:B-1----:R-:W3:Y:S04]  /*f5b00*/  LDL.LU.64 R12, [R1+0x3c10] ;  /* 0x003c1000010c7983 */ /* 0x002ee80000300a00 */
[----:B------:R-:W-:Y:S04]  /*f5b10*/  STL.64 [R1+0x3c08], R10 ;  /* 0x003c080a01007387 */ /* 0x000fe80000100a00 */
[----:B------:R-:W-:Y:S04]  /*f5b20*/  STL.64 [R1+0x4c8], R4 ;  /* 0x0004c80401007387 */ /* 0x000fe80000100a00 */
[----:B------:R1:W-:Y:S04]  /*f5b30*/  STL.64 [R1+0x3c00], R16 ;  /* 0x003c001001007387 */ /* 0x0003e80000100a00 */
[----:B-1----:R-:W4:Y:S01]  /*f5b40*/  LDL.LU R16, [R1+0x108] ;  /* 0x0001080001107983 */ /* 0x002f220000300800 */
[----:B------:R-:W-:-:S02]  /*f5b50*/  IMAD.MOV.U32 R28, RZ, RZ, R29 ;  /* 0x000000ffff1c7224 */ /* 0x000fc400078e001d */
[----:B------:R-:W-:Y:S01]  /*f5b60*/  VIADD R8, R24, UR37 ;  /* 0x0000002518087c36 */ /* 0x000fe20008000000 */
[----:B------:R-:W2:Y:S01]  /*f5b70*/  LDL.LU R17, [R1+0x104] ;  /* 0x0001040001117983 */ /* 0x000ea20000300800 */
[----:B------:R-:W-:Y:S01]  /*f5b80*/  IMAD.MOV.U32 R29, RZ, RZ, R21 ;  /* 0x000000ffff1d7224 */ /* 0x000fe200078e0015 */
[----:B------:R-:W-:Y:S01]  /*f5b90*/  ULDC UR37, c[0x0][0x248] ;  /* 0x0000920000257ab9 */ /* 0x000fe20000000800 */
[----:B------:R-:W-:Y:S01]  /*f5ba0*/  IMAD.MOV.U32 R21, RZ, RZ, R23 ;  /* 0x000000ffff157224 */ /* 0x000fe200078e0017 */
[----:B------:R-:W3:Y:S01]  /*f5bb0*/  LDL.LU R6, [R1+0x138] ;  /* 0x0001380001067983 */ /* 0x000ee20000300800 */
[----:B------:R-:W-:Y:S02]  /*f5bc0*/  IMAD.MOV.U32 R23, RZ, RZ, R20 ;  /* 0x000000ffff177224 */ /* 0x000fe400078e0014 */
[----:B------:R-:W-:Y:S02]  /*f5bd0*/  IMAD.MOV.U32 R20, RZ, RZ, R9 ;  /* 0x000000ffff147224 */ /* 0x000fe400078e0009 */
[----:B------:R-:W-:Y:S01]  /*f5be0*/  VIADD R9, R8, UR38 ;  /* 0x0000002608097c36 */ /* 0x000fe20008000000 */
[----:B------:R-:W-:-:S03]  /*f5bf0*/  ULDC UR38, c[0x0][0x248] ;  /* 0x0000920000267ab9 */ /* 0x000fc60000000800 */
[----:B------:R-:W-:Y:S01]  /*f5c00*/  VIADD R9, R9, UR39 ;  /* 0x0000002709097c36 */ /* 0x000fe20008000000 */
[----:B------:R-:W-:-:S04]  /*f5c10*/  ULDC UR39, c[0x0][0x248] ;  /* 0x0000920000277ab9 */ /* 0x000fc80000000800 */
[----:B------:R1:W-:Y:S04]  /*f5c20*/  STL.64 [R1+0x3b70], R8 ;  /* 0x003b700801007387 */ /* 0x0003e80000100a00 */
[----:B-1----:R-:W3:Y:S01]  /*f5c30*/  LDL.LU R8, [R1+0x124] ;  /* 0x0001240001087983 */ /* 0x002ee20000300800 */
[----:B----4-:R-:W-:-:S04]  /*f5c40*/  LEA R10, P2, R16, R3, 0x1 ;  /* 0x00000003100a7211 */ /* 0x010fc800078408ff */
[----:B------:R-:W-:-:S05]  /*f5c50*/  LEA.HI.X.SX32 R11, R16, R26, 0x1, P2 ;  /* 0x0000001a100b7211 */ /* 0x000fca00010f0eff */
[----:B------:R1:W-:Y:S04]  /*f5c60*/  STL.64 [R1+0x4c0], R10 ;  /* 0x0004c00a01007387 */ /* 0x0003e80000100a00 */
[----:B-1----:R-:W4:Y:S01]  /*f5c70*/  LDL.LU.64 R10, [R1+0x3c08] ;  /* 0x003c0800010a7983 */ /* 0x002f220000300a00 */
[----:B--2---:R-:W-:-:S04]  /*f5c80*/  LEA R4, P3, R17, R3, 0x1 ;  /* 0x0000000311047211 */ /* 0x004fc800078608ff */
[----:B------:R-:W-:Y:S01]  /*f5c90*/  LEA.HI.X.SX32 R5, R17, R26, 0x1, P3 ;  /* 0x0000001a11057211 */ /* 0x000fe200018f0eff */
[----:B------:R-:W-:Y:S01]  /*f5ca0*/  VIADD R7, R9, UR40 ;  /* 0x0000002809077c36 */ /* 0x000fe20008000000 */
[----:B------:R-:W-:-:S03]  /*f5cb0*/  ULDC UR40, c[0x0][0x248] ;  /* 0x0000920000287ab9 */ /* 0x000fc60000000800 */
[----:B------:R3:W-:Y:S04]  /*f5cc0*/  STL.64 [R1+0x4b8], R4 ;  /* 0x0004b80401007387 */ /* 0x0007e80000100a00 */
[----:B------:R-:W2:Y:S01]  /*f5cd0*/  LDL.LU R9, [R1+0x158] ;  /* 0x0001580001097983 */ /* 0x000ea20000300800 */
[----:B----4-:R-:W-:Y:S01]  /*f5ce0*/  IMAD.MOV.U32 R17, RZ, RZ, R10 ;  /* 0x000000ffff117224 */ /* 0x010fe200078e000a */
[-C--:B------:R-:W-:Y:S01]  /*f5cf0*/  LEA R16, P2, R10, R3.reuse, 0x1 ;  /* 0x000000030a107211 */ /* 0x080fe200078408ff */
[----:B------:R-:W-:Y:S01]  /*f5d00*/  VIADD R10, R7, UR41 ;  /* 0x00000029070a7c36 */ /* 0x000fe20008000000 */
[----:B---3--:R-:W-:Y:S01]  /*f5d10*/  LEA R4, P3, R8, R3, 0x1 ;  /* 0x0000000308047211 */ /* 0x008fe200078608ff */
[----:B------:R-:W3:Y:S01]  /*f5d20*/  LDL.LU R7, [R1+0x154] ;  /* 0x0001540001077983 */ /* 0x000ee20000300800 */
[----:B------:R-:W-:Y:S01]  /*f5d30*/  LEA.HI.X.SX32 R17, R17, R26, 0x1, P2 ;  /* 0x0000001a11117211 */ /* 0x000fe200010f0eff */
[----:B------:R-:W-:-:S04]  /*f5d40*/  ULDC UR41, c[0x0][0x248] ;  /* 0x0000920000297ab9 */ /* 0x000fc80000000800 */
[----:B------:R1:W-:Y:S04]  /*f5d50*/  STL.64 [R1+0x4b0], R16 ;  /* 0x0004b01001007387 */ /* 0x0003e80000100a00 */
[----:B-1----:R-:W4:Y:S01]  /*f5d60*/  LDL.LU.64 R16, [R1+0x3c00] ;  /* 0x003c000001107983 */ /* 0x002f220000300a00 */
[----:B------:R-:W-:-:S03]  /*f5d70*/  LEA.HI.X.SX32 R5, R8, R26, 0x1, P3 ;  /* 0x0000001a08057211 */ /* 0x000fc600018f0eff */
[----:B----4-:R1:W-:Y:S04]  /*f5d80*/  STL.64 [R1+0x3bf0], R16 ;  /* 0x003bf01001007387 */ /* 0x0103e80000100a00 */
[----:B------:R-:W-:Y:S04]  /*f5d90*/  STL.64 [R1+0x4a8], R4 ;  /* 0x0004a80401007387 */ /* 0x000fe80000100a00 */
[----:B------:R4:W-:Y:S01]  /*f5da0*/  STL.64 [R1+0x3bf8], R18 ;  /* 0x003bf81201007387 */ /* 0x0009e20000100a00 */
[CC--:B-1----:R-:W-:Y:S02]  /*f5db0*/  LEA R16, P3, R15.reuse, R3.reuse, 0x1 ;  /* 0x000000030f107211 */ /* 0x0c2fe400078608ff */
[C---:B----4-:R-:W-:Y:S01]  /*f5dc0*/  LEA R18, P2, R6.reuse, R3, 0x1 ;  /* 0x0000000306127211 */ /* 0x050fe200078408ff */
[----:B------:R-:W-:Y:S01]  /*f5dd0*/  IMAD.MOV.U32 R4, RZ, RZ, R28 ;  /* 0x000000ffff047224 */ /* 0x000fe200078e001c */
[-C--:B------:R-:W-:Y:S01]  /*f5de0*/  LEA.HI.X.SX32 R17, R15, R26.reuse, 0x1, P3 ;  /* 0x0000001a0f117211 */ /* 0x080fe200018f0eff */
[----:B------:R-:W4:Y:S01]  /*f5df0*/  LDL.LU R28, [R1+0x168] ;  /* 0x00016800011c7983 */ /* 0x000f220000300800 */
[----:B------:R-:W-:Y:S01]  /*f5e00*/  LEA.HI.X.SX32 R19, R6, R26, 0x1, P2 ;  /* 0x0000001a06137211 */ /* 0x000fe200010f0eff */
[----:B------:R-:W-:-:S02]  /*f5e10*/  IMAD.MOV.U32 R6, RZ, RZ, R0 ;  /* 0x000000ffff067224 */ /* 0x000fc400078e0000 */
[----:B------:R-:W4:Y:S04]  /*f5e20*/  LDL.LU R8, [R1+0x184] ;  /* 0x0001840001087983 */ /* 0x000f280000300800 */
[----:B------:R-:W4:Y:S04]  /*f5e30*/  LDL.LU R0, [R1+0x180] ;  /* 0x0001800001007983 */ /* 0x000f280000300800 */
[----:B------:R2:W-:Y:S04]  /*f5e40*/  STL.64 [R1+0x4a0], R18 ;  /* 0x0004a01201007387 */ /* 0x0005e80000100a00 */
[----:B------:R-:W-:Y:S04]  /*f5e50*/  STL [R1+0x3bec], R12 ;  /* 0x003bec0c01007387 */ /* 0x000fe80000100800 */
[----:B------:R3:W-:Y:S01]  /*f5e60*/  STL.64 [R1+0x498], R16 ;  /* 0x0004981001007387 */ /* 0x0007e20000100a00 */
[----:B--2---:R-:W-:-:S04]  /*f5e70*/  LEA R18, P2, R9, R3, 0x1 ;  /* 0x0000000309127211 */ /* 0x004fc800078408ff */
[----:B------:R-:W-:Y:S02]  /*f5e80*/  LEA.HI.X.SX32 R19, R9, R26, 0x1, P2 ;  /* 0x0000001a09137211 */ /* 0x000fe400010f0eff */
[----:B---3--:R-:W-:-:S03]  /*f5e90*/  LEA R16, P3, R7, R3, 0x1 ;  /* 0x0000000307107211 */ /* 0x008fc600078608ff */
[----:B------:R1:W-:Y:S01]  /*f5ea0*/  STL.64 [R1+0x490], R18 ;  /* 0x0004901201007387 */ /* 0x0003e20000100a00 */
[----:B------:R-:W-:Y:S01]  /*f5eb0*/  LEA.HI.X.SX32 R17, R7, R26, 0x1, P3 ;  /* 0x0000001a07117211 */ /* 0x000fe200018f0eff */
[----:B------:R-:W-:Y:S02]  /*f5ec0*/  IMAD.MOV.U32 R5, RZ, RZ, R29 ;  /* 0x000000ffff057224 */ /* 0x000fe400078e001d */
[----:B------:R-:W-:Y:S01]  /*f5ed0*/  IMAD.MOV.U32 R29, RZ, RZ, R27 ;  /* 0x000000ffff1d7224 */ /* 0x000fe200078e001b */
[----:B-1----:R-:W2:Y:S04]  /*f5ee0*/  LDL.LU.64 R18, [R1+0x3bf8] ;  /* 0x003bf80001127983 */ /* 0x002ea80000300a00 */
[----:B------:R1:W-:Y:S01]  /*f5ef0*/  STL.64 [R1+0x488], R16 ;  /* 0x0004881001007387 */ /* 0x0003e20000100a00 */
[----:B------:R-:W-:-:S02]  /*f5f00*/  IMAD.MOV.U32 R7, RZ, RZ, R5 ;  /* 0x000000ffff077224 */ /* 0x000fc400078e0005 */
[----:B------:R-:W-:Y:S02]  /*f5f10*/  IMAD.MOV.U32 R5, RZ, RZ, R29 ;  /* 0x000000ffff057224 */ /* 0x000fe400078e001d */
[----:B------:R-:W-:Y:S01]  /*f5f20*/  IMAD.MOV.U32 R29, RZ, RZ, R13 ;  /* 0x000000ffff1d7224 */ /* 0x000fe200078e000d */
[----:B-1----:R-:W3:Y:S04]  /*f5f30*/  LDL.LU.64 R16, [R1+0x3bf0] ;  /* 0x003bf00001107983 */ /* 0x002ee80000300a00 */
[----:B------:R1:W-:Y:S01]  /*f5f40*/  STL.64 [R1+0x3be0], R24 ;  /* 0x003be01801007387 */ /* 0x0003e20000100a00 */
[----:B------:R-:W-:Y:S01]  /*f5f50*/  VIADD R27, R10, UR42 ;  /* 0x0000002a0a1b7c36 */ /* 0x000fe20008000000 */
[----:B------:R-:W-:Y:S01]  /*f5f60*/  ULDC UR42, c[0x0][0x248] ;  /* 0x00009200002a7ab9 */ /* 0x000fe20000000800 */
[----:B------:R-:W-:-:S02]  /*f5f70*/  IMAD.MOV.U32 R15, RZ, RZ, R11 ;  /* 0x000000ffff0f7224 */ /* 0x000fc400078e000b */
[----:B-1----:R-:W-:-:S04]  /*f5f80*/  IMAD.MOV.U32 R25, RZ, RZ, R4 ;  /* 0x000000ffff197224 */ /* 0x002fc800078e0004 */
[----:B------:R-:W-:Y:S01]  /*f5f90*/  IMAD.MOV.U32 R13, RZ, RZ, R25 ;  /* 0x000000ffff0d7224 */ /* 0x000fe200078e0019 */
[----:B------:R-:W-:Y:S01]  /*f5fa0*/  LEA R12, P2, R25, R3, 0x1 ;  /* 0x00000003190c7211 */ /* 0x000fe200078408ff */
[----:B------:R-:W-:Y:S01]  /*f5fb0*/  VIADD R11, R27, UR43 ;  /* 0x0000002b1b0b7c36 */ /* 0x000fe20008000000 */
[----:B------:R-:W-:Y:S01]  /*f5fc0*/  ULDC UR43, c[0x0][0x248] ;  /* 0x00009200002b7ab9 */ /* 0x000fe20000000800 */
[----:B------:R-:W-:Y:S01]  /*f5fd0*/  IMAD.MOV.U32 R4, RZ, RZ, R22 ;  /* 0x000000ffff047224 */ /* 0x000fe200078e0016 */
[----:B------:R-:W-:Y:S01]  /*f5fe0*/  LEA.HI.X.SX32 R13, R13, R26, 0x1, P2 ;  /* 0x0000001a0d0d7211 */ /* 0x000fe200010f0eff */
[----:B------:R-:W2:Y:S04]  /*f5ff0*/  LDL.LU R22, [R1+0x190] ;  /* 0x0001900001167983 */ /* 0x000ea80000300800 */
[----:B------:R-:W2:Y:S04]  /*f6000*/  LDL.LU R9, [R1+0x178] ;  /* 0x0001780001097983 */ /* 0x000ea80000300800 */
[----:B------:R-:W-:Y:S04]  /*f6010*/  STL.64 [R1+0x3b50], R10 ;  /* 0x003b500a01007387 */ /* 0x000fe80000100a00 */
[----:B------:R1:W-:Y:S04]  /*f6020*/  STL.64 [R1+0x480], R12 ;  /* 0x0004800c01007387 */ /* 0x0003e80000100a00 */
[----:B-1----:R-:W3:Y:S04]  /*f6030*/  LDL.LU R12, [R1+0x3bec] ;  /* 0x003bec00010c7983 */ /* 0x002ee80000300800 */
[----:B------:R-:W3:Y:S01]  /*f6040*/  LDL.LU R13, [R1+0x160] ;  /* 0x00016000010d7983 */ /* 0x000ee20000300800 */
[----:B------:R-:W-:Y:S01]  /*f6050*/  IMAD.MOV.U32 R25, RZ, RZ, R6 ;  /* 0x000000ffff197224 */ /* 0x000fe200078e0006 */
[----:B------:R-:W-:Y:S01]  /*f6060*/  IADD3 R6, R11, UR44, RZ ;  /* 0x0000002c0b067c10 */ /* 0x000fe2000fffe0ff */
[----:B------:R-:W-:-:S02]  /*f6070*/  ULDC UR44, c[0x0][0x248] ;  /* 0x00009200002c7ab9 */ /* 0x000fc40000000800 */
[----:B------:R-:W-:Y:S01]  /*f6080*/  IMAD.MOV.U32 R11, RZ, RZ, R25 ;  /* 0x000000ffff0b7224 */ /* 0x000fe200078e0019 */
[----:B----4-:R-:W-:-:S04]  /*f6090*/  LEA R24, P3, R28, R3, 0x1 ;  /* 0x000000031c187211 */ /* 0x010fc800078608ff */
[----:B------:R-:W-:Y:S02]  /*f60a0*/  LEA.HI.X.SX32 R25, R28, R26, 0x1, P3 ;  /* 0x0000001a1c197211 */ /* 0x000fe400018f0eff */
[----:B------:R-:W4:Y:S04]  /*f60b0*/  LDL.LU R28, [R1+0x3be8] ;  /* 0x003be800011c7983 */ /* 0x000f280000300800 */
[----:B---3--:R1:W-:Y:S04]  /*f60c0*/  STL.64 [R1+0x3bd0], R12 ;  /* 0x003bd00c01007387 */ /* 0x0083e80000100a00 */
[----:B------:R3:W-:Y:S04]  /*f60d0*/  STL.64 [R1+0x478], R24 ;  /* 0x0004781801007387 */ /* 0x0007e80000100a00 */
[----:B------:R-:W4:Y:S01]  /*f60e0*/  LDL.LU R10, [R1+0x188] ;  /* 0x00018800010a7983 */ /* 0x000f220000300800 */
[----:B------:R-:W-:Y:S01]  /*f60f0*/  VIADD R6, R6, UR45 ;  /* 0x0000002d06067c36 */ /* 0x000fe20008000000 */
[----:B------:R-:W-:Y:S01]  /*f6100*/  ULDC UR45, c[0x0][0x248] ;  /* 0x00009200002d7ab9 */ /* 0x000fe20000000800 */
[----:B-1----:R-:W-:-:S02]  /*f6110*/  LEA R12, P3, R0, R3, 0x1 ;  /* 0x00000003000c7211 */ /* 0x002fc400078608ff */
[C---:B---3--:R-:W-:Y:S01]  /*f6120*/  LEA R24, P2, R8.reuse, R3, 0x1 ;  /* 0x0000000308187211 */ /* 0x048fe200078408ff */
[----:B------:R1:W-:Y:S03]  /*f6130*/  STL.64 [R1+0x3bc8], R16 ;  /* 0x003bc81001007387 */ /* 0x0003e60000100a00 */
[-C--:B------:R-:W-:Y:S01]  /*f6140*/  LEA.HI.X.SX32 R25, R8, R26.reuse, 0x1, P2 ;  /* 0x0000001a08197211 */ /* 0x080fe200010f0eff */
[----:B------:R-:W-:Y:S01]  /*f6150*/  STL [R1+0x24], R6 ;  /* 0x0000240601007387 */ /* 0x000fe20000100800 */
[----:B------:R-:W-:-:S03]  /*f6160*/  LEA.HI.X.SX32 R13, R0, R26, 0x1, P3 ;  /* 0x0000001a000d7211 */ /* 0x000fc600018f0eff */
[----:B------:R3:W-:Y:S01]  /*f6170*/  STL.64 [R1+0x470], R24 ;  /* 0x0004701801007387 */ /* 0x0007e20000100a00 */
[----:B-1----:R-:W-:Y:S01]  /*f6180*/  IMAD.MOV.U32 R17, RZ, RZ, R21 ;  /* 0x000000ffff117224 */ /* 0x002fe200078e0015 */
[----:B------:R-:W-:-:S04]  /*f6190*/  LEA R16, P2, R21, R3, 0x1 ;  /* 0x0000000315107211 */ /* 0x000fc800078408ff */
[----:B------:R-:W-:Y:S01]  /*f61a0*/  LEA.HI.X.SX32 R17, R17, R26, 0x1, P2 ;  /* 0x0000001a11117211 */ /* 0x000fe200010f0eff */
[----:B---3--:R-:W3:Y:S04]  /*f61b0*/  LDL.LU.64 R24, [R1+0x3be0] ;  /* 0x003be00001187983 */ /* 0x008ee80000300a00 */
[----:B------:R-:W3:Y:S04]  /*f61c0*/  LDL.LU R8, [R1+0x170] ;  /* 0x0001700001087983 */ /* 0x000ee80000300800 */
[----:B------:R-:W3:Y:S04]  /*f61d0*/  LDL.LU R0, [R1+0x3bd8] ;  /* 0x003bd80001007983 */ /* 0x000ee80000300800 */
[----:B------:R1:W-:Y:S04]  /*f61e0*/  STL.64 [R1+0x468], R12 ;  /* 0x0004680c01007387 */ /* 0x0003e80000100a00 */
[----:B-1----:R-:W3:Y:S04]  /*f61f0*/  LDL.LU.64 R12, [R1+0x3bd0] ;  /* 0x003bd000010c7983 */ /* 0x002ee80000300a00 */
[----:B------:R2:W-:Y:S04]  /*f6200*/  STL.64 [R1+0x3bc0], R4 ;  /* 0x003bc00401007387 */ /* 0x0005e80000100a00 */
[----:B------:R-:W3:Y:S04]  /*f6210*/  LDL.LU R21, [R1+0x150] ;  /* 0x0001500001157983 */ /* 0x000ee80000300800 */
[----:B------:R4:W-:Y:S01]  /*f6220*/  STL.64 [R1+0x460], R16 ;  /* 0x0004601001007387 */ /* 0x0009e20000100a00 */
[----:B--2---:R-:W-:-:S04]  /*f6230*/  LEA R4, P3, R22, R3, 0x1 ;  /* 0x0000000316047211 */ /* 0x004fc800078608ff */
[----:B------:R-:W-:-:S05]  /*f6240*/  LEA.HI.X.SX32 R5, R22, R26, 0x1, P3 ;  /* 0x0000001a16057211 */ /* 0x000fca00018f0eff */
[----:B------:R-:W-:Y:S01]  /*f6250*/  STL.64 [R1+0x458], R4 ;  /* 0x0004580401007387 */ /* 0x000fe20000100a00 */
[----:B----4-:R-:W-:-:S04]  /*f6260*/  LEA R16, P2, R10, R3, 0x1 ;  /* 0x000000030a107211 */ /* 0x010fc800078408ff */
[----:B------:R-:W-:-:S05]  /*f6270*/  LEA.HI.X.SX32 R17, R10, R26, 0x1, P2 ;  /* 0x0000001a0a117211 */ /* 0x000fca00010f0eff */
[----:B------:R1:W-:Y:S04]  /*f6280*/  STL.64 [R1+0x450], R16 ;  /* 0x0004501001007387 */ /* 0x0003e80000100a00 */
[----:B-1----:R-:W2:Y:S01]  /*f6290*/  LDL.LU.64 R16, [R1+0x3bc8] ;  /* 0x003bc80001107983 */ /* 0x002ea20000300a00 */
[----:B------:R-:W-:-:S04]  /*f62a0*/  LEA R4, P3, R9, R3, 0x1 ;  /* 0x0000000309047211 */ /* 0x000fc800078608ff */
[----:B------:R-:W-:Y:S01]  /*f62b0*/  LEA.HI.X.SX32 R5, R9, R26, 0x1, P3 ;  /* 0x0000001a09057211 */ /* 0x000fe200018f0eff */
[----:B------:R-:W-:Y:S01]  /*f62c0*/  VIADD R6, R6, UR46 ;  /* 0x0000002e06067c36 */ /* 0x000fe20008000000 */
[----:B------:R-:W-:Y:S01]  /*f62d0*/  ULDC UR46, c[0x0][0x248] ;  /* 0x00009200002e7ab9 */ /* 0x000fe20000000800 */
[----:B------:R-:W-:Y:S02]  /*f62e0*/  IMAD.MOV.U32 R10, RZ, RZ, R11 ;  /* 0x000000ffff0a7224 */ /* 0x000fe400078e000b */
[----:B---3--:R-:W-:Y:S02]  /*f62f0*/  IMAD.MOV.U32 R22, RZ, RZ, R12 ;  /* 0x000000ffff167224 */ /* 0x008fe400078e000c */
[----:B------:R-:W-:Y:S01]  /*f6300*/  VIADD R12, R6, UR47 ;  /* 0x0000002f060c7c36 */ /* 0x000fe20008000000 */
[----:B------:R-:W-:-:S03]  /*f6310*/  ULDC UR47, c[0x0][0x248] ;  /* 0x00009200002f7ab9 */ /* 0x000fc60000000800 */
[----:B------:R-:W-:Y:S01]  /*f6320*/  VIADD R9, R12, UR48 ;  /* 0x000000300c097c36 */ /* 0x000fe20008000000 */
[----:B------:R-:W-:Y:S01]  /*f6330*/  ULDC UR48, c[0x0][0x248] ;  /* 0x0000920000307ab9 */ /* 0x000fe20000000800 */
[----:B--2---:R1:W-:Y:S04]  /*f6340*/  STL.64 [R1+0x3bb8], R16 ;  /* 0x003bb81001007387 */ /* 0x0043e80000100a00 */
[----:B------:R2:W-:Y:S01]  /*f6350*/  STL.64 [R1+0x448], R4 ;  /* 0x0004480401007387 */ /* 0x0005e20000100a00 */
[-C--:B-1----:R-:W-:Y:S02]  /*f6360*/  LEA R16, P3, R13, R3.reuse, 0x1 ;  /* 0x000000030d107211 */ /* 0x082fe400078608ff */
[----:B--2---:R-:W-:-:S04]  /*f6370*/  LEA R4, P2, R8, R3, 0x1 ;  /* 0x0000000308047211 */ /* 0x004fc800078408ff */
[-C--:B------:R-:W-:Y:S02]  /*f6380*/  LEA.HI.X.SX32 R5, R8, R26.reuse, 0x1, P2 ;  /* 0x0000001a08057211 */ /* 0x080fe400010f0eff */
[----:B------:R-:W-:-:S03]  /*f6390*/  LEA.HI.X.SX32 R17, R13, R26, 0x1, P3 ;  /* 0x0000001a0d117211 */ /* 0x000fc600018f0eff */
[----:B------:R1:W-:Y:S04]  /*f63a0*/  STL.64 [R1+0x440], R4 ;  /* 0x0004400401007387 */ /* 0x0003e80000100a00 */
[----:B-1----:R-:W2:Y:S04]  /*f63b0*/  LDL.LU.64 R4, [R1+0x3bc0] ;  /* 0x003bc00001047983 */ /* 0x002ea80000300a00 */
[----:B------:R1:W-:Y:S04]  /*f63c0*/  STL.64 [R1+0x3bb0], R28 ;  /* 0x003bb01c01007387 */ /* 0x0003e80000100a00 */
[----:B------:R-:W3:Y:S04]  /*f63d0*/  LDL.LU R8, [R1+0x120] ;  /* 0x0001200001087983 */ /* 0x000ee80000300800 */
[----:B------:R4:W-:Y:S01]  /*f63e0*/  STL.64 [R1+0x438], R16 ;  /* 0x0004381001007387 */ /* 0x0009e20000100a00 */
[----:B-1----:R-:W-:-:S02]  /*f63f0*/  LEA R28, P3, R7, R3, 0x1 ;  /* 0x00000003071c7211 */ /* 0x002fc400078608ff */
[----:B----4-:R-:W-:-:S04]  /*f6400*/  LEA R16, P2, R21, R3, 0x1 ;  /* 0x0000000315107211 */ /* 0x010fc800078408ff */
[-C--:B------:R-:W-:Y:S01]  /*f6410*/  LEA.HI.X.SX32 R17, R21, R26.reuse, 0x1, P2 ;  /* 0x0000001a15117211 */ /* 0x080fe200010f0eff */
[----:B------:R-:W-:Y:S01]  /*f6420*/  STL [R1+0x3bac], R6 ;  /* 0x003bac0601007387 */ /* 0x000fe20000100800 */
[-C--:B------:R-:W-:Y:S01]  /*f6430*/  LEA.HI.X.SX32 R29, R7, R26.reuse, 0x1, P3 ;  /* 0x0000001a071d7211 */ /* 0x080fe200018f0eff */
[----:B------:R-:W-:Y:S01]  /*f6440*/  VIADD R13, R9, UR49 ;  /* 0x00000031090d7c36 */ /* 0x000fe20008000000 */
[----:B------:R-:W-:Y:S01]  /*f6450*/  ULDC UR49, c[0x0][0x248] ;  /* 0x0000920000317ab9 */ /* 0x000fe20000000800 */
[----:B------:R1:W-:Y:S04]  /*f6460*/  STL.64 [R1+0x430], R16 ;  /* 0x0004301001007387 */ /* 0x0003e80000100a00 */
[----:B-1----:R-:W4:Y:S04]  /*f6470*/  LDL.LU.64 R16, [R1+0x3bb8] ;  /* 0x003bb80001107983 */ /* 0x002f280000300a00 */
[----:B------:R-:W2:Y:S04]  /*f6480*/  LDL.LU R21, [R1+0x110] ;  /* 0x0001100001157983 */ /* 0x000ea80000300800 */
[----:B------:R-:W4:Y:S04]  /*f6490*/  LDL.LU R9, [R1+0x100] ;  /* 0x0001000001097983 */ /* 0x000f280000300800 */
[----:B------:R1:W-:Y:S04]  /*f64a0*/  STL.64 [R1+0x428], R28 ;  /* 0x0004281c01007387 */ /* 0x0003e80000100a00 */
[----:B------:R-:W4:Y:S01]  /*f64b0*/  LDL.LU R11, [R1+0xec] ;  /* 0x0000ec00010b7983 */ /* 0x000f220000300800 */
[----:B-1----:R-:W-:Y:S01]  /*f64c0*/  IMAD.MOV.U32 R29, RZ, RZ, R14 ;  /* 0x000000ffff1d7224 */ /* 0x002fe200078e000e */
[-C--:B------:R-:W-:Y:S01]  /*f64d0*/  LEA R28, P2, R14, R3.reuse, 0x1 ;  /* 0x000000030e1c7211 */ /* 0x080fe200078408ff */
[----:B------:R-:W-:Y:S01]  /*f64e0*/  VIADD R14, R13, UR50 ;  /* 0x000000320d0e7c36 */ /* 0x000fe20008000000 */
[----:B------:R1:W-:Y:S01]  /*f64f0*/  STL.64 [R1+0x3b48], R12 ;  /* 0x003b480c01007387 */ /* 0x0003e20000100a00 */
[C---:B------:R-:W-:Y:S01]  /*f6500*/  LEA R6, P3, R10.reuse, R3, 0x1 ;  /* 0x000000030a067211 */ /* 0x040fe200078608ff */
[----:B------:R-:W-:Y:S01]  /*f6510*/  ULDC UR50, c[0x0][0x248] ;  /* 0x0000920000327ab9 */ /* 0x000fe20000000800 */
[-C--:B------:R-:W-:Y:S01]  /*f6520*/  LEA.HI.X.SX32 R29, R29, R26.reuse, 0x1, P2 ;  /* 0x0000001a1d1d7211 */ /* 0x080fe200010f0eff */
[----:B-1----:R-:W4:Y:S04]  /*f6530*/  LDL.LU R13, [R1+0xf8] ;  /* 0x0000f800010d7983 */ /* 0x002f280000300800 */
[----:B------:R1:W-:Y:S04]  /*f6540*/  STL.64 [R1+0x420], R28 ;  /* 0x0004201c01007387 */ /* 0x0003e80000100a00 */
[----:B-1----:R-:W3:Y:S01]  /*f6550*/  LDL.LU.64 R28, [R1+0x3bb0] ;  /* 0x003bb000011c7983 */ /* 0x002ee20000300a00 */
[----:B------:R-:W-:-:S03]  /*f6560*/  LEA.HI.X.SX32 R7, R10, R26, 0x1, P3 ;  /* 0x0000001a0a077211 */ /* 0x000fc600018f0eff */
[----:B---3--:R1:W-:Y:S04]  /*f6570*/  STL.64 [R1+0x3ba0], R28 ;  /* 0x003ba01c01007387 */ /* 0x0083e80000100a00 */
[----:B------:R3:W-:Y:S01]  /*f6580*/  STL.64 [R1+0x418], R6 ;  /* 0x0004180601007387 */ /* 0x0007e20000100a00 */
[-C--:B-1----:R-:W-:Y:S02]  /*f6590*/  LEA R28, P3, R25, R3.reuse, 0x1 ;  /* 0x00000003191c7211 */ /* 0x082fe400078608ff */
[----:B---3--:R-:W-:-:S04]  /*f65a0*/  LEA R6, P2, R8, R3, 0x1 ;  /* 0x0000000308067211 */ /* 0x008fc800078408ff */
[-C--:B------:R-:W-:Y:S02]  /*f65b0*/  LEA.HI.X.SX32 R7, R8, R26.reuse, 0x1, P2 ;  /* 0x0000001a08077211 */ /* 0x080fe400010f0eff */
[----:B------:R-:W-:Y:S01]  /*f65c0*/  LEA.HI.X.SX32 R29, R25, R26, 0x1, P3 ;  /* 0x0000001a191d7211 */ /* 0x000fe200018f0eff */
[----:B------:R-:W-:Y:S02]  /*f65d0*/  IMAD.MOV.U32 R25, RZ, RZ, R15 ;  /* 0x000000ffff197224 */ /* 0x000fe400078e000f */
[----:B------:R1:W-:Y:S04]  /*f65e0*/  STL.64 [R1+0x410], R6 ;  /* 0x0004100601007387 */ /* 0x0003e80000100a00 */
[----:B-1----:R-:W3:Y:S04]  /*f65f0*/  LDL.LU R6, [R1+0x3bac] ;  /* 0x003bac0001067983 */ /* 0x002ee80000300800 */
[----:B------:R-:W3:Y:S04]  /*f6600*/  LDL.LU R12, [R1+0xe8] ;  /* 0x0000e800010c7983 */ /* 0x000ee80000300800 */
[----:B------:R-:W3:Y:S04]  /*f6610*/  LDL.LU R8, [R1+0xdc] ;  /* 0x0000dc0001087983 */ /* 0x000ee80000300800 */
[----:B------:R-:W-:Y:S04]  /*f6620*/  STL.64 [R1+0x3b90], R24 ;  /* 0x003b901801007387 */ /* 0x000fe80000100a00 */
[----:B------:R2:W-:Y:S04]  /*f6630*/  STL.64 [R1+0x408], R28 ;  /* 0x0004081c01007387 */ /* 0x0005e80000100a00 */
[----:B------:R-:W3:Y:S01]  /*f6640*/  LDL.LU R7, [R1+0xcc] ;  /* 0x0000cc0001077983 */ /* 0x000ee20000300800 */
[----:B------:R-:W-:Y:S01]  /*f6650*/  VIADD R10, R14, UR51 ;  /* 0x000000330e0a7c36 */ /* 0x000fe20008000000 */
[----:B------:R-:W-:Y:S01]  /*f6660*/  ULDC UR51, c[0x0][0x248] ;  /* 0x0000920000337ab9 */ /* 0x000fe20000000800 */
[----:B--2---:R-:W-:-:S02]  /*f6670*/  LEA R28, P2, R21, R3, 0x1 ;  /* 0x00000003151c7211 */ /* 0x004fc400078408ff */
[----:B------:R-:W-:Y:S01]  /*f6680*/  VIADD R15, R10, UR52 ;  /* 0x000000340a0f7c36 */ /* 0x000fe20008000000 */
[-C--:B----4-:R-:W-:Y:S01]  /*f6690*/  LEA R24, P3, R9, R3.reuse, 0x1 ;  /* 0x0000000309187211 */ /* 0x090fe200078608ff */
[----:B------:R-:W-:Y:S01]  /*f66a0*/  ULDC UR52, c[0x0][0x248] ;  /* 0x0000920000347ab9 */ /* 0x000fe20000000800 */
[-C--:B------:R-:W-:Y:S02]  /*f66b0*/  LEA.HI.X.SX32 R29, R21, R26.reuse, 0x1, P2 ;  /* 0x0000001a151d7211 */ /* 0x080fe400010f0eff */
[----:B------:R-:W-:Y:S01]  /*f66c0*/  LEA.HI.X.SX32 R25, R9, R26, 0x1, P3 ;  /* 0x0000001a09197211 */ /* 0x000fe200018f0eff */
[----:B---3--:R-:W-:Y:S04]  /*f66d0*/  STL.64 [R1+0x3b98], R6 ;  /* 0x003b980601007387 */ /* 0x008fe80000100a00 */
[----:B------:R-:W2:Y:S04]  /*f66e0*/  LDL.LU R10, [R1+0xd8] ;  /* 0x0000d800010a7983 */ /* 0x000ea80000300800 */
[----:B------:R-:W3:Y:S04]  /*f66f0*/  LDL.LU R21, [R1+0x3ba8] ;  /* 0x003ba80001157983 */ /* 0x000ee80000300800 */
[----:B------:R1:W-:Y:S04]  /*f6700*/  STL.64 [R1+0x400], R28 ;  /* 0x0004001c01007387 */ /* 0x0003e80000100a00 */
[----:B-1----:R-:W4:Y:S01]  /*f6710*/  LDL.LU.64 R28, [R1+0x3ba0] ;  /* 0x003ba000011c7983 */ /* 0x002f220000300a00 */
[----:B------:R-:W-:-:S03]  /*f6720*/  LEA R6, P2, R13, R3, 0x1 ;  /* 0x000000030d067211 */ /* 0x000fc600078408ff */
[----:B------:R1:W-:Y:S01]  /*f6730*/  STL.64 [R1+0x3f8], R24 ;  /* 0x0003f81801007387 */ /* 0x0003e20000100a00 */
[----:B------:R-:W-:-:S03]  /*f6740*/  LEA.HI.X.SX32 R7, R13, R26, 0x1, P2 ;  /* 0x0000001a0d077211 */ /* 0x000fc600010f0eff */
[----:B------:R-:W-:Y:S01]  /*f6750*/  STL.64 [R1+0x3b78], R14 ;  /* 0x003b780e01007387 */ /* 0x000fe20000100a00 */
[----:B-1----:R-:W-:-:S03]  /*f6760*/  LEA R24, P3, R11, R3, 0x1 ;  /* 0x000000030b187211 */ /* 0x002fc600078608ff */
[----:B------:R1:W-:Y:S01]  /*f6770*/  STL.64 [R1+0x3f0], R6 ;  /* 0x0003f00601007387 */ /* 0x0003e20000100a00 */
[----:B------:R-:W-:-:S03]  /*f6780*/  LEA.HI.X.SX32 R25, R11, R26, 0x1, P3 ;  /* 0x0000001a0b197211 */ /* 0x000fc600018f0eff */
[----:B-1----:R-:W2:Y:S04]  /*f6790*/  LDL.LU.64 R6, [R1+0x3b98] ;  /* 0x003b980001067983 */ /* 0x002ea80000300a00 */
[----:B------:R1:W-:Y:S04]  /*f67a0*/  STL.64 [R1+0x3e8], R24 ;  /* 0x0003e81801007387 */ /* 0x0003e80000100a00 */
[----:B-1----:R-:W3:Y:S01]  /*f67b0*/  LDL.LU.64 R24, [R1+0x3b90] ;  /* 0x003b900001187983 */ /* 0x002ee20000300a00 */
[----:B------:R-:W-:Y:S01]  /*f67c0*/  IMAD.MOV.U32 R9, RZ, RZ, R16 ;  /* 0x000000ffff097224 */ /* 0x000fe200078e0010 */
[C---:B------:R-:W-:Y:S01]  /*f67d0*/  LEA R14, P3, R8.reuse, R3, 0x1 ;  /* 0x00000003080e7211 */ /* 0x040fe200078608ff */
[----:B------:R-:W-:Y:S01]  /*f67e0*/  VIADD R16, R15, UR53 ;  /* 0x000000350f107c36 */ /* 0x000fe20008000000 */
[----:B------:R-:W-:Y:S01]  /*f67f0*/  ULDC UR53, c[0x0][0x248] ;  /* 0x0000920000357ab9 */ /* 0x000fe20000000800 */
[----:B------:R-:W-:Y:S01]  /*f6800*/  IMAD.MOV.U32 R13, RZ, RZ, R4 ;  /* 0x000000ffff0d7224 */ /* 0x000fe200078e0004 */
[----:B------:R-:W-:Y:S01]  /*f6810*/  LEA.HI.X.SX32 R15, R8, R26, 0x1, P3 ;  /* 0x0000001a080f7211 */ /* 0x000fe200018f0eff */
[----:B------:R-:W-:-:S02]  /*f6820*/  IMAD.MOV.U32 R4, RZ, RZ, R17 ;  /* 0x000000ffff047224 */ /* 0x000fc400078e0011 */
[----:B------:R-:W-:Y:S01]  /*f6830*/  VIADD R17, R16, UR54 ;  /* 0x0000003610117c36 */ /* 0x000fe20008000000 */
[----:B------:R-:W-:Y:S01]  /*f6840*/  ULDC UR54, c[0x0][0x248] ;  /* 0x0000920000367ab9 */ /* 0x000fe20000000800 */
[----:B----4-:R1:W-:Y:S04]  /*f6850*/  STL.64 [R1+0x3b88], R28 ;  /* 0x003b881c01007387 */ /* 0x0103e80000100a00 */
[----:B------:R-:W4:Y:S01]  /*f6860*/  LDL.LU R11, [R1+0x9c] ;  /* 0x00009c00010b7983 */ /* 0x000f220000300800 */
[----:B-1----:R-:W-:-:S04]  /*f6870*/  LEA R28, P2, R12, R3, 0x1 ;  /* 0x000000030c1c7211 */ /* 0x002fc800078408ff */
[----:B------:R-:W-:-:S05]  /*f6880*/  LEA.HI.X.SX32 R29, R12, R26, 0x1, P2 ;  /* 0x0000001a0c1d7211 */ /* 0x000fca00010f0eff */
[----:B------:R-:W-:Y:S04]  /*f6890*/  STL.64 [R1+0x3e0], R28 ;  /* 0x0003e01c01007387 */ /* 0x000fe80000100a00 */
[----:B------:R-:W-:Y:S04]  /*f68a0*/  STL.64 [R1+0x3d8], R14 ;  /* 0x0003d80e01007387 */ /* 0x000fe80000100a00 */
[----:B------:R1:W-:Y:S04]  /*f68b0*/  STL.64 [R1+0x3b80], R16 ;  /* 0x003b801001007387 */ /* 0x0003e80000100a00 */
[----:B-1----:R-:W4:Y:S01]  /*f68c0*/  LDL.LU R16, [R1+0xb8] ;  /* 0x0000b80001107983 */ /* 0x002f220000300800 */
[----:B---3--:R-:W-:-:S02]  /*f68d0*/  IMAD.MOV.U32 R8, RZ, RZ, R25 ;  /* 0x000000ffff087224 */ /* 0x008fc400078e0019 */
[----:B------:R-:W-:Y:S02]  /*f68e0*/  IMAD.MOV.U32 R25, RZ, RZ, R22 ;  /* 0x000000ffff197224 */ /* 0x000fe400078e0016 */
[----:B------:R-:W-:Y:S02]  /*f68f0*/  IMAD.MOV.U32 R22, RZ, RZ, R21 ;  /* 0x000000ffff167224 */ /* 0x000fe400078e0015 */
[----:B------:R-:W-:Y:S02]  /*f6900*/  IMAD.MOV.U32 R21, RZ, RZ, R18 ;  /* 0x000000ffff157224 */ /* 0x000fe400078e0012 */
[----:B------:R-:W-:Y:S01]  /*f6910*/  VIADD R18, R17, UR55 ;  /* 0x0000003711127c36 */ /* 0x000fe20008000000 */
[-C--:B--2---:R-:W-:Y:S01]  /*f6920*/  LEA R28, P2, R10, R3.reuse, 0x1 ;  /* 0x000000030a1c7211 */ /* 0x084fe200078408ff */
[----:B------:R-:W2:Y:S01]  /*f6930*/  LDL.LU R17, [R1+0xb4] ;  /* 0x0000b40001117983 */ /* 0x000ea20000300800 */
[----:B------:R-:W-:Y:S01]  /*f6940*/  LEA R14, P3, R7, R3, 0x1 ;  /* 0x00000003070e7211 */ /* 0x000fe200078608ff */
[----:B------:R-:W-:-:S02]  /*f6950*/  ULDC UR55, c[0x0][0x248] ;  /* 0x0000920000377ab9 */ /* 0x000fc40000000800 */
[----:B------:R-:W3:Y:S01]  /*f6960*/  LDL.LU R12, [R1+0x90] ;  /* 0x00009000010c7983 */ /* 0x000ee20000300800 */
[----:B------:R-:W-:-:S05]  /*f6970*/  LEA.HI.X.SX32 R29, R10, R26, 0x1, P2 ;  /* 0x0000001a0a1d7211 */ /* 0x000fca00010f0eff */
[----:B------:R4:W-:Y:S01]  /*f6980*/  STL.64 [R1+0x3d0], R28 ;  /* 0x0003d01c01007387 */ /* 0x0009e20000100a00 */
[----:B------:R-:W-:-:S03]  /*f6990*/  LEA.HI.X.SX32 R15, R7, R26, 0x1, P3 ;  /* 0x0000001a070f7211 */ /* 0x000fc600018f0eff */
[----:B------:R-:W3:Y:S04]  /*f69a0*/  LDL.LU R10, [R1+0x88] ;  /* 0x00008800010a7983 */ /* 0x000ee80000300800 */
[----:B------:R-:W-:Y:S01]  /*f69b0*/  STL.64 [R1+0x3c8], R14 ;  /* 0x0003c80e01007387 */ /* 0x000fe20000100a00 */
[----:B----4-:R-:W-:-:S04]  /*f69c0*/  LEA R28, P2, R16, R3, 0x1 ;  /* 0x00000003101c7211 */ /* 0x010fc800078408ff */
[----:B------:R-:W-:-:S05]  /*f69d0*/  LEA.HI.X.SX32 R29, R16, R26, 0x1, P2 ;  /* 0x0000001a101d7211 */ /* 0x000fca00010f0eff */
[----:B------:R1:W-:Y:S04]  /*f69e0*/  STL.64 [R1+0x3c0], R28 ;  /* 0x0003c01c01007387 */ /* 0x0003e80000100a00 */
[----:B-1----:R-:W4:Y:S01]  /*f69f0*/  LDL.LU.64 R28, [R1+0x3b88] ;  /* 0x003b8800011c7983 */ /* 0x002f220000300a00 */
[CC--:B--2---:R-:W-:Y:S02]  /*f6a00*/  LEA R14, P3, R17.reuse, R3.reuse, 0x1 ;  /* 0x00000003110e7211 */ /* 0x0c4fe400078608ff */
[----:B------:R-:W-:Y:S02]  /*f6a10*/  LEA R16, P2, R20, R3, 0x1 ;  /* 0x0000000314107211 */ /* 0x000fe400078408ff */
[----:B------:R-:W-:Y:S01]  /*f6a20*/  LEA.HI.X.SX32 R15, R17, R26, 0x1, P3 ;  /* 0x0000001a110f7211 */ /* 0x000fe200018f0eff */
[----:B------:R-:W-:-:S04]  /*f6a30*/  IMAD.MOV.U32 R17, RZ, RZ, R20 ;  /* 0x000000ffff117224 */ /* 0x000fc800078e0014 */
[----:B------:R1:W-:Y:S01]  /*f6a40*/  STL.64 [R1+0x3b8], R14 ;  /* 0x0003b80e01007387 */ /* 0x0003e20000100a00 */
[----:B------:R-:W-:-:S05]  /*f6a50*/  LEA.HI.X.SX32 R17, R17, R26, 0x1, P2 ;  /* 0x0000001a11117211 */ /* 0x000fca00010f0eff */
[----:B------:R2:W-:Y:S01]  /*f6a60*/  STL.64 [R1+0x3b0], R16 ;  /* 0x0003b01001007387 */ /* 0x0005e20000100a00 */
[----:B-1----:R-:W-:-:S04]  /*f6a70*/  LEA R14, P3, R11, R3, 0x1 ;  /* 0x000000030b0e7211 */ /* 0x002fc800078608ff */
[----:B------:R-:W-:Y:S01]  /*f6a80*/  LEA.HI.X.SX32 R15, R11, R26, 0x1, P3 ;  /* 0x0000001a0b0f7211 */ /* 0x000fe200018f0eff */
[----:B--2---:R-:W-:Y:S01]  /*f6a90*/  IMAD.MOV.U32 R17, RZ, RZ, R21 ;  /* 0x000000ffff117224 */ /* 0x004fe200078e0015 */
[----:B------:R-:W-:-:S03]  /*f6aa0*/  LEA R16, P2, R21, R3, 0x1 ;  /* 0x0000000315107211 */ /* 0x000fc600078408ff */
[----:B------:R1:W-:Y:S01]  /*f6ab0*/  STL.64 [R1+0x3a8], R14 ;  /* 0x0003a80e01007387 */ /* 0x0003e20000100a00 */
[----:B------:R-:W-:Y:S02]  /*f6ac0*/  LEA.HI.X.SX32 R17, R17, R26, 0x1, P2 ;  /* 0x0000001a11117211 */ /* 0x000fe400010f0eff */
[----:B-1----:R-:W-:-:S03]  /*f6ad0*/  LEA R14, P3, R8, R3, 0x1 ;  /* 0x00000003080e7211 */ /* 0x002fc600078608ff */
[----:B------:R3:W-:Y:S01]  /*f6ae0*/  STL.64 [R1+0x3a0], R16 ;  /* 0x0003a01001007387 */ /* 0x0007e20000100a00 */
[----:B------:R-:W-:Y:S01]  /*f6af0*/  LEA.HI.X.SX32 R15, R8, R26, 0x1, P3 ;  /* 0x0000001a080f7211 */ /* 0x000fe200018f0eff */
[----:B------:R-:W-:-:S04]  /*f6b00*/  IMAD.MOV.U32 R7, RZ, RZ, R19 ;  /* 0x000000ffff077224 */ /* 0x000fc800078e0013 */
[----:B------:R1:W-:Y:S01]  /*f6b10*/  STL.64 [R1+0x398], R14 ;  /* 0x0003980e01007387 */ /* 0x0003e20000100a00 */
[-C--:B---3--:R-:W-:Y:S01]  /*f6b20*/  LEA R16, P2, R12, R3.reuse, 0x1 ;  /* 0x000000030c107211 */ /* 0x088fe200078408ff */
[----:B------:R-:W-:Y:S01]  /*f6b30*/  VIADD R19, R18, UR56 ;  /* 0x0000003812137c36 */ /* 0x000fe20008000000 */
[----:B------:R-:W-:Y:S02]  /*f6b40*/  ULDC UR56, c[0x0][0x248] ;  /* 0x0000920000387ab9 */ /* 0x000fe40000000800 */
[----:B------:R-:W-:Y:S02]  /*f6b50*/  LEA.HI.X.SX32 R17, R12, R26, 0x1, P2 ;  /* 0x0000001a0c117211 */ /* 0x000fe400010f0eff */
[----:B-1----:R-:W-:-:S03]  /*f6b60*/  LEA R14, P3, R23, R3, 0x1 ;  /* 0x00000003170e7211 */ /* 0x002fc600078608ff */
[----:B------:R1:W-:Y:S01]  /*f6b70*/  STL.64 [R1+0x390], R16 ;  /* 0x0003901001007387 */ /* 0x0003e20000100a00 */
[-C--:B------:R-:W-:Y:S01]  /*f6b80*/  LEA.HI.X.SX32 R15, R23, R26.reuse, 0x1, P3 ;  /* 0x0000001a170f7211 */ /* 0x080fe200018f0eff */
[----:B------:R-:W-:Y:S01]  /*f6b90*/  VIADD R20, R19, UR57 ;  /* 0x0000003913147c36 */ /* 0x000fe20008000000 */
[----:B------:R-:W-:Y:S01]  /*f6ba0*/  ULDC UR57, c[0x0][0x248] ;  /* 0x0000920000397ab9 */ /* 0x000fe20000000800 */
[----:B------:R-:W-:Y:S02]  /*f6bb0*/  IMAD.MOV.U32 R11, RZ, RZ, R25 ;  /* 0x000000ffff0b7224 */ /* 0x000fe400078e0019 */
[----:B------:R-:W-:Y:S01]  /*f6bc0*/  IMAD.MOV.U32 R25, RZ, RZ, R22 ;  /* 0x000000ffff197224 */ /* 0x000fe200078e0016 */
[----:B------:R2:W-:Y:S01]  /*f6bd0*/  STL.64 [R1+0x388], R14 ;  /* 0x0003880e01007387 */ /* 0x0005e20000100a00 */
[-C--:B-1----:R-:W-:Y:S01]  /*f6be0*/  LEA R16, P2, R10, R3.reuse, 0x1 ;  /* 0x000000030a107211 */ /* 0x082fe200078408ff */
[----:B------:R-:W-:Y:S01]  /*f6bf0*/  VIADD R22, R2, UR61 ;  /* 0x0000003d02167c36 */ /* 0x000fe20008000000 */
[----:B------:R-:W-:Y:S01]  /*f6c00*/  ULDC UR61, c[0x0][0x248] ;  /* 0x00009200003d7ab9 */ /* 0x000fe20000000800 */
[----:B------:R-:W-:Y:S01]  /*f6c10*/  VIADD R21, R20, UR58 ;  /* 0x0000003a14157c36 */ /* 0x000fe20008000000 */
[-C--:B------:R-:W-:Y:S01]  /*f6c20*/  LEA.HI.X.SX32 R17, R10, R26.reuse, 0x1, P2 ;  /* 0x0000001a0a117211 */ /* 0x080fe200010f0eff */
[----:B------:R-:W-:Y:S01]  /*f6c30*/  IMAD.MOV.U32 R8, RZ, RZ, R22 ;  /* 0x000000ffff087224 */ /* 0x000fe200078e0016 */
[----:B------:R-:W-:Y:S01]  /*f6c40*/  ULDC UR58, c[0x0][0x248] ;  /* 0x00009200003a7ab9 */ /* 0x000fe20000000800 */
[-C--:B--2---:R-:W-:Y:S01]  /*f6c50*/  LEA R14, P3, R7, R3.reuse, 0x1 ;  /* 0x00000003070e7211 */ /* 0x084fe200078608ff */
[----:B------:R-:W-:Y:S01]  /*f6c60*/  VIADD R22, R21, UR59 ;  /* 0x0000003b15167c36 */ /* 0x000fe20008000000 */
[----:B------:R1:W-:Y:S01]  /*f6c70*/  STL.64 [R1+0x380], R16 ;  /* 0x0003801001007387 */ /* 0x0003e20000100a00 */
[----:B------:R-:W-:Y:S01]  /*f6c80*/  IMAD.MOV.U32 R10, RZ, RZ, R4 ;  /* 0x000000ffff0a7224 */ /* 0x000fe200078e0004 */
[----:B------:R-:W-:Y:S01]  /*f6c90*/  LEA.HI.X.SX32 R15, R7, R26, 0x1, P3 ;  /* 0x0000001a070f7211 */ /* 0x000fe200018f0eff */
[----:B------:R-:W-:Y:S01]  /*f6ca0*/  VIADD R23, R22, UR60 ;  /* 0x0000003c16177c36 */ /* 0x000fe20008000000 */
[----:B------:R-:W-:Y:S01]  /*f6cb0*/  LEA R4, P3, R13, R3, 0x1 ;  /* 0x000000030d047211 */ /* 0x000fe200078608ff */
[----:B------:R-:W-:Y:S01]  /*f6cc0*/  ULDC UR59, c[0x0][0x248] ;  /* 0x00009200003b7ab9 */ /* 0x000fe20000000800 */
[----:B------:R-:W-:Y:S01]  /*f6cd0*/  ULDC UR60, c[0x0][0x248] ;  /* 0x00009200003c7ab9 */ /* 0x000fe20000000800 */
[----:B-1----:R-:W2:Y:S01]  /*f6ce0*/  LDL.LU.64 R16, [R1+0x3b80] ;  /* 0x003b800001107983 */ /* 0x002ea20000300a00 */
[----:B----4-:R-:W-:-:S03]  /*f6cf0*/  IMAD.MOV.U32 R7, RZ, RZ, R29 ;  /* 0x000000ffff077224 */ /* 0x010fc600078e001d */
[----:B------:R-:W3:Y:S04]  /*f6d00*/  LDL.LU R29, [R1+0x54] ;  /* 0x00005400011d7983 */ /* 0x000ee80000300800 */
[----:B------:R1:W-:Y:S04]  /*f6d10*/  STL.64 [R1+0x378], R14 ;  /* 0x0003780e01007387 */ /* 0x0003e80000100a00 */
[----:B------:R-:W4:Y:S04]  /*f6d20*/  LDL.LU R12, [R1+0x50] ;  /* 0x00005000010c7983 */ /* 0x000f280000300800 */
[----:B------:R0:W-:Y:S01]  /*f6d30*/  STL.64 [R1+0x3b40], R22 ;  /* 0x003b401601007387 */ /* 0x0001e20000100a00 */
[----:B-1----:R-:W-:Y:S01]  /*f6d40*/  LEA R14, P2, R5, R3, 0x1 ;  /* 0x00000003050e7211 */ /* 0x002fe200078408ff */
[----:B------:R-:W-:-:S02]  /*f6d50*/  IMAD.MOV.U32 R15, RZ, RZ, R5 ;  /* 0x000000ffff0f7224 */ /* 0x000fc400078e0005 */
[----:B------:R-:W-:Y:S02]  /*f6d60*/  IMAD.MOV.U32 R5, RZ, RZ, R24 ;  /* 0x000000ffff057224 */ /* 0x000fe400078e0018 */
[----:B------:R-:W-:Y:S01]  /*f6d70*/  VIADD R24, R23, UR4 ;  /* 0x0000000417187c36 */ /* 0x000fe20008000000 */
[-C--:B------:R-:W-:Y:S01]  /*f6d80*/  LEA.HI.X.SX32 R15, R15, R26.reuse, 0x1, P2 ;  /* 0x0000001a0f0f7211 */ /* 0x080fe200010f0eff */
[----:B------:R-:W-:Y:S01]  /*f6d90*/  ULDC UR4, c[0x0][0x248] ;  /* 0x0000920000047ab9 */ /* 0x000fe20000000800 */
[----:B0-----:R-:W-:Y:S01]  /*f6da0*/  IMAD.MOV.U32 R23, RZ, RZ, R5 ;  /* 0x000000ffff177224 */ /* 0x001fe200078e0005 */
[----:B------:R-:W-:Y:S01]  /*f6db0*/  LEA.HI.X.SX32 R5, R13, R26, 0x1, P3 ;  /* 0x0000001a0d057211 */ /* 0x000fe200018f0eff */
[----:B------:R-:W2:Y:S04]  /*f6dc0*/  LDL.LU R22, [R1+0x44] ;  /* 0x0000440001167983 */ /* 0x000ea80000300800 */
[----:B------:R0:W-:Y:S04]  /*f6dd0*/  STL.64 [R1+0x370], R14 ;  /* 0x0003700e01007387 */ /* 0x0001e80000100a00 */
[----:B------:R1:W-:Y:S01]  /*f6de0*/  STL.64 [R1+0x368], R4 ;  /* 0x0003680401007387 */ /* 0x0003e20000100a00 */
[----:B------:R-:W-:Y:S01]  /*f6df0*/  IMAD.MOV.U32 R13, RZ, RZ, R25 ;  /* 0x000000ffff0d7224 */ /* 0x000fe200078e0019 */
[----:B0-----:R-:W-:-:S02]  /*f6e00*/  LEA R14, P2, R11, R3, 0x1 ;  /* 0x000000030b0e7211 */ /* 0x001fc400078408ff */
[----:B-1----:R-:W-:Y:S02]  /*f6e10*/  LEA R4, P3, R2, R3, 0x1 ;  /* 0x0000000302047211 */ /* 0x002fe400078608ff */
[-C--:B------:R-:W-:Y:S01]  /*f6e20*/  LEA.HI.X.SX32 R15, R11, R26.reuse, 0x1, P2 ;  /* 0x0000001a0b0f7211 */ /* 0x080fe200010f0eff */
[----:B------:R-:W-:Y:S01]  /*f6e30*/  VIADD R25, R24, UR5 ;  /* 0x0000000518197c36 */ /* 0x000fe20008000000 */
[----:B------:R-:W-:Y:S01]  /*f6e40*/  LEA.HI.X.SX32 R5, R2, R26, 0x1, P3 ;  /* 0x0000001a02057211 */ /* 0x000fe200018f0eff */
[----:B------:R-:W2:Y:S01]  /*f6e50*/  LDL.LU R11, [R1+0x38] ;  /* 0x00003800010b7983 */ /* 0x000ea20000300800 */
[----:B------:R-:W-:-:S03]  /*f6e60*/  ULDC UR5, c[0x0][0x248] ;  /* 0x0000920000057ab9 */ /* 0x000fc60000000800 */
[----:B------:R-:W-:Y:S01]  /*f6e70*/  STL.64 [R1+0x360], R14 ;  /* 0x0003600e01007387 */ /* 0x000fe20000100a00 */
[----:B------:R-:W-:Y:S01]  /*f6e80*/  VIADD R2, R25, UR6 ;  /* 0x0000000619027c36 */ /* 0x000fe20008000000 */
[----:B------:R-:W-:Y:S02]  /*f6e90*/  ULDC UR6, c[0x0][0x248] ;  /* 0x0000920000067ab9 */ /* 0x000fe40000000800 */
[----:B------:R-:W-:Y:S04]  /*f6ea0*/  STL.64 [R1+0x358], R4 ;  /* 0x0003580401007387 */ /* 0x000fe80000100a00 */
[----:B------:R0:W-:Y:S04]  /*f6eb0*/  STL.64 [R1+0x3b38], R24 ;  /* 0x003b381801007387 */ /* 0x0001e80000100a00 */
[----:B0-----:R-:W3:Y:S04]  /*f6ec0*/  LDL.LU R24, [R1+0x60] ;  /* 0x0000600001187983 */ /* 0x001ee80000300800 */
[----:B------:R-:W4:Y:S01]  /*f6ed0*/  LDL.LU R25, [R1+0x4c] ;  /* 0x00004c0001197983 */ /* 0x000f220000300800 */
[----:B------:R-:W-:-:S02]  /*f6ee0*/  LEA R14, P2, R8, R3, 0x1 ;  /* 0x00000003080e7211 */ /* 0x000fc400078408ff */
[C---:B------:R-:W-:Y:S02]  /*f6ef0*/  LEA R4, P3, R9.reuse, R3, 0x1 ;  /* 0x0000000309047211 */ /* 0x040fe400078608ff */
[-C--:B------:R-:W-:Y:S02]  /*f6f00*/  LEA.HI.X.SX32 R15, R8, R26.reuse, 0x1, P2 ;  /* 0x0000001a080f7211 */ /* 0x080fe400010f0eff */
[----:B------:R-:W-:-:S03]  /*f6f10*/  LEA.HI.X.SX32 R5, R9, R26, 0x1, P3 ;  /* 0x0000001a09057211 */ /* 0x000fc600018f0eff */
[----:B------:R0:W-:Y:S01]  /*f6f20*/  STL.64 [R1+0x350], R14 ;  /* 0x0003500e01007387 */ /* 0x0001e20000100a00 */
[----:B------:R-:W-:Y:S01]  /*f6f30*/  VIADD R2, R2, UR7 ;  /* 0x0000000702027c36 */ /* 0x000fe20008000000 */
[----:B------:R-:W-:Y:S02]  /*f6f40*/  ULDC UR7, c[0x0][0x248] ;  /* 0x0000920000077ab9 */ /* 0x000fe40000000800 */
[----:B0-----:R-:W2:Y:S04]  /*f6f50*/  LDL.LU.64 R14, [R1+0x3b78] ;  /* 0x003b7800010e7983 */ /* 0x001ea80000300a00 */
[----:B------:R4:W-:Y:S01]  /*f6f60*/  STL.64 [R1+0x348], R4 ;  /* 0x0003480401007387 */ /* 0x0009e20000100a00 */
[----:B------:R-:W-:Y:S01]  /*f6f70*/  IADD3 R2, R2, UR10, RZ ;  /* 0x0000000a02027c10 */ /* 0x000fe2000fffe0ff */
[----:B------:R-:W-:Y:S01]  /*f6f80*/  ULDC UR10, c[0x0][0x248] ;  /* 0x00009200000a7ab9 */ /* 0x000fe20000000800 */
[----:B---3--:R-:W-:-:S02]  /*f6f90*/  LEA R8, P2, R24, R3, 0x1 ;  /* 0x0000000318087211 */ /* 0x008fc400078408ff */
[C---:B----4-:R-:W-:Y:S02]  /*f6fa0*/  LEA R4, P3, R25.reuse, R3, 0x1 ;  /* 0x0000000319047211 */ /* 0x050fe400078608ff */
[-C--:B------:R-:W-:Y:S02]  /*f6fb0*/  LEA.HI.X.SX32 R9, R24, R26.reuse, 0x1, P2 ;  /* 0x0000001a18097211 */ /* 0x080fe400010f0eff */
[----:B------:R-:W-:-:S03]  /*f6fc0*/  LEA.HI.X.SX32 R5, R25, R26, 0x1, P3 ;  /* 0x0000001a19057211 */ /* 0x000fc600018f0eff */
[----:B------:R0:W-:Y:S04]  /*f6fd0*/  STL.64 [R1+0x340], R8 ;  /* 0x0003400801007387 */ /* 0x0001e80000100a00 */
[----:B0-----:R-:W3:Y:S04]  /*f6fe0*/  LDL.LU.64 R8, [R1+0x3b70] ;  /* 0x003b700001087983 */ /* 0x001ee80000300a00 */
[----:B------:R0:W-:Y:S04]  /*f6ff0*/  STL.64 [R1+0x338], R4 ;  /* 0x0003380401007387 */ /* 0x0001e80000100a00 */
[----:B------:R-:W-:Y:S01]  /*f7000*/  STL [R1+0x4c], R2 ;  /* 0x00004c0201007387 */ /* 0x000fe20000100800 */
[----:B0-----:R-:W-:-:S04]  /*f7010*/  LEA R4, P2, R29, R3, 0x1 ;  /* 0x000000031d047211 */ /* 0x001fc800078408ff */
[----:B------:R-:W-:Y:S02]  /*f7020*/  LEA.HI.X.SX32 R5, R29, R26, 0x1, P2 ;  /* 0x0000001a1d057211 */ /* 0x000fe400010f0eff */
[----:B------:R-:W4:Y:S04]  /*f7030*/  LDL.LU R29, [R1+0x3b68] ;  /* 0x003b6800011d7983 */ /* 0x000f280000300800 */
[----:B------:R0:W-:Y:S04]  /*f7040*/  STL.64 [R1+0x330], R4 ;  /* 0x0003300401007387 */ /* 0x0001e80000100a00 */
[----:B0-----:R-:W3:Y:S01]  /*f7050*/  LDL.LU.64 R4, [R1+0x3b60] ;  /* 0x003b600001047983 */ /* 0x001ee20000300a00 */
[----:B------:R-:W-:-:S04]  /*f7060*/  LEA R24, P3, R12, R3, 0x1 ;  /* 0x000000030c187211 */ /* 0x000fc800078608ff */
[----:B------:R-:W-:Y:S02]  /*f7070*/  LEA.HI.X.SX32 R25, R12, R26, 0x1, P3 ;  /* 0x0000001a0c197211 */ /* 0x000fe400018f0eff */
[----:B--2---:R-:W-:-:S03]  /*f7080*/  LEA R12, P3, R22, R3, 0x1 ;  /* 0x00000003160c7211 */ /* 0x004fc600078608ff */
[----:B------:R0:W-:Y:S02]  /*f7090*/  STL.64 [R1+0x328], R24 ;  /* 0x0003281801007387 */ /* 0x0001e40000100a00 */
[----:B0-----:R-:W-:Y:S01]  /*f70a0*/  IMAD.MOV.U32 R25, RZ, RZ, R13 ;  /* 0x000000ffff197224 */ /* 0x001fe200078e000d */
[----:B------:R-:W-:Y:S02]  /*f70b0*/  LEA R24, P2, R13, R3, 0x1 ;  /* 0x000000030d187211 */ /* 0x000fe400078408ff */
[-C--:B------:R-:W-:Y:S02]  /*f70c0*/  LEA.HI.X.SX32 R13, R22, R26.reuse, 0x1, P3 ;  /* 0x0000001a160d7211 */ /* 0x080fe400018f0eff */
[----:B------:R-:W-:-:S05]  /*f70d0*/  LEA.HI.X.SX32 R25, R25, R26, 0x1, P2 ;  /* 0x0000001a19197211 */ /* 0x000fca00010f0eff */
[----:B------:R0:W-:Y:S04]  /*f70e0*/  STL.64 [R1+0x320], R24 ;  /* 0x0003201801007387 */ /* 0x0001e80000100a00 */
[----:B------:R1:W-:Y:S01]  /*f70f0*/  STL.64 [R1+0x318], R12 ;  /* 0x0003180c01007387 */ /* 0x0003e20000100a00 */
[CC--:B0-----:R-:W-:Y:S02]  /*f7100*/  LEA R24, P2, R11.reuse, R3.reuse, 0x1 ;  /* 0x000000030b187211 */ /* 0x0c1fe400078408ff */
[C---:B-1----:R-:W-:Y:S02]  /*f7110*/  LEA R12, P3, R28.reuse, R3, 0x1 ;  /* 0x000000031c0c7211 */ /* 0x042fe400078608ff */
[-C--:B------:R-:W-:Y:S02]  /*f7120*/  LEA.HI.X.SX32 R25, R11, R26.reuse, 0x1, P2 ;  /* 0x0000001a0b197211 */ /* 0x080fe400010f0eff */
[----:B------:R-:W-:-:S03]  /*f7130*/  LEA.HI.X.SX32 R13, R28, R26, 0x1, P3 ;  /* 0x0000001a1c0d7211 */ /* 0x000fc600018f0eff */
[----:B------:R-:W-:Y:S04]  /*f7140*/  STL.64 [R1+0x310], R24 ;  /* 0x0003101801007387 */ /* 0x000fe80000100a00 */
[----:B------:R0:W-:Y:S01]  /*f7150*/  STL.64 [R1+0x308], R12 ;  /* 0x0003080c01007387 */ /* 0x0001e20000100a00 */
[C---:B------:R-:W-:Y:S01]  /*f7160*/  VIADD R11, R0.reuse, UR61 ;  /* 0x0000003d000b7c36 */ /* 0x040fe20008000000 */
[----:B------:R-:W-:Y:S01]  /*f7170*/  ULDC UR61, c[0x0][0x248] ;  /* 0x00009200003d7ab9 */ /* 0x000fe20000000800 */
[----:B0-----:R-:W-:-:S04]  /*f7180*/  LEA R12, P3, R0, R3, 0x1 ;  /* 0x00000003000c7211 */ /* 0x001fc800078608ff */
[----:B------:R-:W-:Y:S02]  /*f7190*/  LEA.HI.X.SX32 R13, R0, R26, 0x1, P3 ;  /* 0x0000001a000d7211 */ /* 0x000fe400018f0eff */
[----:B----4-:R-:W-:-:S04]  /*f71a0*/  LEA R24, P2, R29, R3, 0x1 ;  /* 0x000000031d187211 */ /* 0x010fc800078408ff */
[----:B------:R-:W-:-:S05]  /*f71b0*/  LEA.HI.X.SX32 R25, R29, R26, 0x1, P2 ;  /* 0x0000001a1d197211 */ /* 0x000fca00010f0eff */
[----:B------:R0:W-:Y:S04]  /*f71c0*/  STL.64 [R1+0x300], R24 ;  /* 0x0003001801007387 */ /* 0x0001e80000100a00 */
[----:B------:R3:W-:Y:S01]  /*f71d0*/  STL.64 [R1+0x2f8], R12 ;  /* 0x0002f80c01007387 */ /* 0x0007e20000100a00 */
[----:B------:R-:W-:Y:S02]  /*f71e0*/  IMAD.MOV.U32 R29, RZ, RZ, R23 ;  /* 0x000000ffff1d7224 */ /* 0x000fe400078e0017 */
[----:B------:R-:W-:Y:S01]  /*f71f0*/  IMAD.MOV.U32 R23, RZ, RZ, R6 ;  /* 0x000000ffff177224 */ /* 0x000fe200078e0006 */
[-C--:B0-----:R-:W-:Y:S02]  /*f7200*/  LEA R24, P2, R11, R3.reuse, 0x1 ;  /* 0x000000030b187211 */ /* 0x081fe400078408ff */
[----:B---3--:R-:W-:-:S02]  /*f7210*/  LEA R12, P3, R4, R3, 0x1 ;  /* 0x00000003040c7211 */ /* 0x008fc400078608ff */
[-C--:B------:R-:W-:Y:S02]  /*f7220*/  LEA.HI.X.SX32 R25, R11, R26.reuse, 0x1, P2 ;  /* 0x0000001a0b197211 */ /* 0x080fe400010f0eff */
[----:B------:R-:W-:Y:S02]  /*f7230*/  LEA.HI.X.SX32 R13, R4, R26, 0x1, P3 ;  /* 0x0000001a040d7211 */ /* 0x000fe400018f0eff */
[----:B------:R-:W-:-:S03]  /*f7240*/  LEA R6, P2, R10, R3, 0x1 ;  /* 0x000000030a067211 */ /* 0x000fc600078408ff */
[----:B------:R0:W-:Y:S04]  /*f7250*/  STL.64 [R1+0x2e8], R12 ;  /* 0x0002e80c01007387 */ /* 0x0001e80000100a00 */
[----:B------:R-:W-:Y:S01]  /*f7260*/  STL.64 [R1+0x2f0], R24 ;  /* 0x0002f01801007387 */ /* 0x000fe20000100a00 */
[----:B0-----:R-:W-:Y:S01]  /*f7270*/  IMAD.MOV.U32 R12, RZ, RZ, R7 ;  /* 0x000000ffff0c7224 */ /* 0x001fe200078e0007 */
[----:B------:R-:W-:-:S05]  /*f7280*/  LEA.HI.X.SX32 R7, R10, R26, 0x1, P2 ;  /* 0x0000001a0a077211 */ /* 0x000fca00010f0eff */
[----:B------:R0:W-:Y:S04]  /*f7290*/  STL.64 [R1+0x2e0], R6 ;  /* 0x0002e00601007387 */ /* 0x0001e80000100a00 */
[----:B0-----:R-:W2:Y:S01]  /*f72a0*/  LDL.LU.64 R6, [R1+0x3b58] ;  /* 0x003b580001067983 */ /* 0x001ea20000300a00 */
[C---:B------:R-:W-:Y:S01]  /*f72b0*/  LEA R24, P3, R5.reuse, R3, 0x1 ;  /* 0x0000000305187211 */ /* 0x040fe200078608ff */
[----:B------:R-:W-:Y:S01]  /*f72c0*/  VIADD R2, R2, UR11 ;  /* 0x0000000b02027c36 */ /* 0x000fe20008000000 */
[----:B------:R-:W-:Y:S02]  /*f72d0*/  ULDC UR11, c[0x0][0x248] ;  /* 0x00009200000b7ab9 */ /* 0x000fe40000000800 */
[C---:B------:R-:W-:Y:S01]  /*f72e0*/  LEA.HI.X.SX32 R25, R5.reuse, R26, 0x1, P3 ;  /* 0x0000001a05197211 */ /* 0x040fe200018f0eff */
[----:B------:R-:W-:Y:S01]  /*f72f0*/  VIADD R11, R5, UR61 ;  /* 0x0000003d050b7c36 */ /* 0x000fe20008000000 */
[----:B------:R-:W-:Y:S01]  /*f7300*/  ULDC UR61, c[0x0][0x248] ;  /* 0x00009200003d7ab9 */ /* 0x000fe20000000800 */
[----:B------:R-:W-:-:S02]  /*f7310*/  IMAD.MOV.U32 R22, RZ, RZ, R27 ;  /* 0x000000ffff167224 */ /* 0x000fc400078e001b */
[----:B------:R-:W-:Y:S01]  /*f7320*/  VIADD R27, R2, UR12 ;  /* 0x0000000c021b7c36 */ /* 0x000fe20008000000 */
[----:B------:R0:W-:Y:S01]  /*f7330*/  STL.64 [R1+0x2d8], R24 ;  /* 0x0002d81801007387 */ /* 0x0001e20000100a00 */
[----:B------:R-:W-:Y:S02]  /*f7340*/  ULDC UR12, c[0x0][0x248] ;  /* 0x00009200000c7ab9 */ /* 0x000fe40000000800 */
[----:B------:R-:W-:Y:S01]  /*f7350*/  VIADD R28, R27, UR13 ;  /* 0x0000000d1b1c7c36 */ /* 0x000fe20008000000 */
[----:B------:R-:W-:Y:S01]  /*f7360*/  ULDC UR13, c[0x0][0x248] ;  /* 0x00009200000d7ab9 */ /* 0x000fe20000000800 */
[----:B0-----:R-:W-:Y:S01]  /*f7370*/  IMAD.MOV.U32 R25, RZ, RZ, R11 ;  /* 0x000000ffff197224 */ /* 0x001fe200078e000b */
[----:B------:R-:W-:Y:S01]  /*f7380*/  LEA R24, P2, R11, R3, 0x1 ;  /* 0x000000030b187211 */ /* 0x000fe200078408ff */
[----:B------:R-:W-:Y:S01]  /*f7390*/  VIADD R0, R28, UR14 ;  /* 0x0000000e1c007c36 */ /* 0x000fe20008000000 */
[----:B------:R-:W-:Y:S02]  /*f73a0*/  ULDC UR14, c[0x0][0x248] ;  /* 0x00009200000e7ab9 */ /* 0x000fe40000000800 */
[----:B------:R-:W-:Y:S01]  /*f73b0*/  LEA.HI.X.SX32 R25, R25, R26, 0x1, P2 ;  /* 0x0000001a19197211 */ /* 0x000fe200010f0eff */
[----:B------:R-:W-:Y:S01]  /*f73c0*/  VIADD R4, R0, UR15 ;  /* 0x0000000f00047c36 */ /* 0x000fe20008000000 */
[----:B------:R-:W-:-:S03]  /*f73d0*/  ULDC UR15, c[0x0][0x248] ;  /* 0x00009200000f7ab9 */ /* 0x000fc60000000800 */
[----:B------:R0:W-:Y:S01]  /*f73e0*/  STL.64 [R1+0x2d0], R24 ;  /* 0x0002d01801007387 */ /* 0x0001e20000100a00 */
[----:B------:R-:W-:Y:S01]  /*f73f0*/  VIADD R5, R4, UR16 ;  /* 0x0000001004057c36 */ /* 0x000fe20008000000 */
[----:B------:R-:W-:Y:S01]  /*f7400*/  ULDC UR16, c[0x0][0x248] ;  /* 0x0000920000107ab9 */ /* 0x000fe20000000800 */
[----:B--2---:R-:W-:-:S04]  /*f7410*/  LEA R10, P3, R6, R3, 0x1 ;  /* 0x00000003060a7211 */ /* 0x004fc800078608ff */
[C---:B------:R-:W-:Y:S01]  /*f7420*/  LEA.HI.X.SX32 R11, R6.reuse, R26, 0x1, P3 ;  /* 0x0000001a060b7211 */ /* 0x040fe200018f0eff */
[----:B------:R-:W-:Y:S01]  /*f7430*/  VIADD R13, R6, UR61 ;  /* 0x0000003d060d7c36 */ /* 0x000fe20008000000 */
[----:B------:R-:W-:-:S03]  /*f7440*/  ULDC UR61, c[0x0][0x248] ;  /* 0x00009200003d7ab9 */ /* 0x000fc60000000800 */
[----:B------:R1:W-:Y:S01]  /*f7450*/  STL.64 [R1+0x2c8], R10 ;  /* 0x0002c80a01007387 */ /* 0x0003e20000100a00 */
[----:B0-----:R-:W-:-:S03]  /*f7460*/  LEA R24, P2, R13, R3, 0x1 ;  /* 0x000000030d187211 */ /* 0x001fc600078408ff */
[----:B------:R0:W-:Y:S01]  /*f7470*/  STL.64 [R1+0x3b28], R4 ;  /* 0x003b280401007387 */ /* 0x0001e20000100a00 */
[----:B-1----:R-:W-:-:S04]  /*f7480*/  LEA R10, P3, R7, R3, 0x1 ;  /* 0x00000003070a7211 */ /* 0x002fc800078608ff */
[-C--:B------:R-:W-:Y:S01]  /*f7490*/  LEA.HI.X.SX32 R11, R7, R26.reuse, 0x1, P3 ;  /* 0x0000001a070b7211 */ /* 0x080fe200018f0eff */
[----:B0-----:R-:W2:Y:S01]  /*f74a0*/  LDL.LU R4, [R1+0x24] ;  /* 0x0000240001047983 */ /* 0x001ea20000300800 */
[----:B------:R-:W-:-:S03]  /*f74b0*/  LEA.HI.X.SX32 R25, R13, R26, 0x1, P2 ;  /* 0x0000001a0d197211 */ /* 0x000fc600010f0eff */
[----:B------:R0:W-:Y:S04]  /*f74c0*/  STL.64 [R1+0x2b8], R10 ;  /* 0x0002b80a01007387 */ /* 0x0001e80000100a00 */
[----:B------:R-:W-:Y:S01]  /*f74d0*/  STL.64 [R1+0x2c0], R24 ;  /* 0x0002c01801007387 */ /* 0x000fe20000100a00 */
[----:B0-----:R-:W-:-:S04]  /*f74e0*/  LEA R10, P2, R29, R3, 0x1 ;  /* 0x000000031d0a7211 */ /* 0x001fc800078408ff */
[----:B------:R-:W-:-:S05]  /*f74f0*/  LEA.HI.X.SX32 R11, R29, R26, 0x1, P2 ;  /* 0x0000001a1d0b7211 */ /* 0x000fca00010f0eff */
[----:B------:R0:W-:Y:S04]  /*f7500*/  STL.64 [R1+0x2b0], R10 ;  /* 0x0002b00a01007387 */ /* 0x0001e80000100a00 */
[----:B0-----:R-:W3:Y:S01]  /*f7510*/  LDL.LU.64 R10, [R1+0x3b50] ;  /* 0x003b5000010a7983 */ /* 0x001ee20000300a00 */
[C---:B------:R-:W-:Y:S01]  /*f7520*/  LEA R24, P3, R8.reuse, R3, 0x1 ;  /* 0x0000000308187211 */ /* 0x040fe200078608ff */
[C---:B------:R-:W-:Y:S01]  /*f7530*/  VIADD R13, R8.reuse, UR61 ;  /* 0x0000003d080d7c36 */ /* 0x040fe20008000000 */
[----:B------:R-:W-:Y:S02]  /*f7540*/  ULDC UR61, c[0x0][0x248] ;  /* 0x00009200003d7ab9 */ /* 0x000fe40000000800 */
[----:B------:R-:W-:Y:S01]  /*f7550*/  LEA.HI.X.SX32 R25, R8, R26, 0x1, P3 ;  /* 0x0000001a08197211 */ /* 0x000fe200018f0eff */
[----:B------:R-:W-:Y:S01]  /*f7560*/  VIADD R6, R5, UR17 ;  /* 0x0000001105067c36 */ /* 0x000fe20008000000 */
[----:B------:R-:W-:Y:S01]  /*f7570*/  ULDC UR17, c[0x0][0x248] ;  /* 0x0000920000117ab9 */ /* 0x000fe20000000800 */
[----:B------:R-:W-:-:S02]  /*f7580*/  IMAD.MOV.U32 R29, RZ, RZ, R12 ;  /* 0x000000ffff1d7224 */ /* 0x000fc400078e000c */
[----:B------:R0:W-:Y:S01]  /*f7590*/  STL.64 [R1+0x2a8], R24 ;  /* 0x0002a81801007387 */ /* 0x0001e20000100a00 */
[-C--:B------:R-:W-:Y:S01]  /*f75a0*/  LEA R12, P3, R9, R3.reuse, 0x1 ;  /* 0x00000003090c7211 */ /* 0x080fe200078608ff */
[----:B------:R-:W-:Y:S01]  /*f75b0*/  VIADD R7, R6, UR18 ;  /* 0x0000001206077c36 */ /* 0x000fe20008000000 */
[----:B------:R-:W-:Y:S01]  /*f75c0*/  ULDC UR18, c[0x0][0x248] ;  /* 0x0000920000127ab9 */ /* 0x000fe20000000800 */
[----:B0-----:R-:W-:Y:S01]  /*f75d0*/  IMAD.MOV.U32 R25, RZ, RZ, R13 ;  /* 0x000000ffff197224 */ /* 0x001fe200078e000d */
[----:B------:R-:W-:Y:S02]  /*f75e0*/  LEA R24, P2, R13, R3, 0x1 ;  /* 0x000000030d187211 */ /* 0x000fe400078408ff */
[-C--:B------:R-:W-:Y:S02]  /*f75f0*/  LEA.HI.X.SX32 R13, R9, R26.reuse, 0x1, P3 ;  /* 0x0000001a090d7211 */ /* 0x080fe400018f0eff */
[----:B------:R-:W-:Y:S01]  /*f7600*/  LEA.HI.X.SX32 R25, R25, R26, 0x1, P2 ;  /* 0x0000001a19197211 */ /* 0x000fe200010f0eff */
[----:B------:R0:W-:Y:S04]  /*f7610*/  STL.64 [R1+0x3b30], R6 ;  /* 0x003b300601007387 */ /* 0x0001e80000100a00 */
[----:B------:R1:W-:Y:S04]  /*f7620*/  STL.64 [R1+0x2a0], R24 ;  /* 0x0002a01801007387 */ /* 0x0003e80000100a00 */
[----:B------:R3:W-:Y:S01]  /*f7630*/  STL.64 [R1+0x298], R12 ;  /* 0x0002980c01007387 */ /* 0x0007e20000100a00 */
[----:B0-----:R-:W-:-:S02]  /*f7640*/  IMAD.MOV.U32 R6, RZ, RZ, R23 ;  /* 0x000000ffff067224 */ /* 0x001fc400078e0017 */
[----:B------:R-:W-:Y:S01]  /*f7650*/  VIADD R23, R9, UR61 ;  /* 0x0000003d09177c36 */ /* 0x000fe20008000000 */
[----:B------:R-:W-:-:S04]  /*f7660*/  ULDC UR61, c[0x0][0x248] ;  /* 0x00009200003d7ab9 */ /* 0x000fc80000000800 */
[----:B-1----:R-:W-:-:S04]  /*f7670*/  LEA R24, P2, R23, R3, 0x1 ;  /* 0x0000000317187211 */ /* 0x002fc800078408ff */
[----:B------:R-:W-:Y:S02]  /*f7680*/  LEA.HI.X.SX32 R25, R23, R26, 0x1, P2 ;  /* 0x0000001a17197211 */ /* 0x000fe400010f0eff */
[----:B---3--:R-:W-:-:S04]  /*f7690*/  LEA R12, P3, R10, R3, 0x1 ;  /* 0x000000030a0c7211 */ /* 0x008fc800078608ff */
[----:B------:R-:W-:-:S05]  /*f76a0*/  LEA.HI.X.SX32 R13, R10, R26, 0x1, P3 ;  /* 0x0000001a0a0d7211 */ /* 0x000fca00018f0eff */
        /* <DEDUP_REMOVED lines=9> */
[----:B------:R-:W-:-:S05]  /*f7740*/  LEA.HI.X.SX32 R25, R11, R26, 0x1, P3 ;  /* 0x0000001a0b197211 */ /* 0x000fca00018f0eff */
[----:B------:R0:W-:Y:S01]  /*f7750*/  STL.64 [R1+0x278], R24 ;  /* 0x0002781801007387 */ /* 0x0001e20000100a00 */
[CC--:B--2---:R-:W-:Y:S01]  /*f7760*/  LEA R22, P3, R4.reuse, R3.reuse, 0x1 ;  /* 0x0000000304167211 */ /* 0x0c4fe200078608ff */
[----:B0-----:R-:W-:Y:S01]  /*f7770*/  IMAD.MOV.U32 R25, RZ, RZ, R23 ;  /* 0x000000ffff197224 */ /* 0x001fe200078e0017 */
[----:B------:R-:W-:Y:S02]  /*f7780*/  LEA R24, P2, R23, R3, 0x1 ;  /* 0x0000000317187211 */ /* 0x000fe400078408ff */
[-C--:B------:R-:W-:Y:S02]  /*f7790*/  LEA.HI.X.SX32 R23, R4, R26.reuse, 0x1, P3 ;  /* 0x0000001a04177211 */ /* 0x080fe400018f0eff */
[----:B------:R-:W-:-:S05]  /*f77a0*/  LEA.HI.X.SX32 R25, R25, R26, 0x1, P2 ;  /* 0x0000001a19197211 */ /* 0x000fca00010f0eff */
[----:B------:R0:W-:Y:S04]  /*f77b0*/  STL.64 [R1+0x270], R24 ;  /* 0x0002701801007387 */ /* 0x0001e80000100a00 */
[----:B------:R3:W-:Y:S01]  /*f77c0*/  STL.64 [R1+0x268], R22 ;  /* 0x0002681601007387 */ /* 0x0007e20000100a00 */
[----:B0-----:R-:W-:-:S04]  /*f77d0*/  LEA R24, P2, R6, R3, 0x1 ;  /* 0x0000000306187211 */ /* 0x001fc800078408ff */
[----:B------:R-:W-:-:S05]  /*f77e0*/  LEA.HI.X.SX32 R25, R6, R26, 0x1, P2 ;  /* 0x0000001a06197211 */ /* 0x000fca00010f0eff */
[----:B------:R0:W-:Y:S01]  /*f77f0*/  STL.64 [R1+0x260], R24 ;  /* 0x0002601801007387 */ /* 0x0001e20000100a00 */
[CC--:B---3--:R-:W-:Y:S01]  /*f7800*/  LEA R22, P3, R12.reuse, R3.reuse, 0x1 ;  /* 0x000000030c167211 */ /* 0x0c8fe200078608ff */
[C---:B------:R-:W-:Y:S01]  /*f7810*/  VIADD R4, R12.reuse, UR61 ;  /* 0x0000003d0c047c36 */ /* 0x040fe20008000000 */
[----:B------:R-:W-:Y:S02]  /*f7820*/  ULDC UR61, c[0x0][0x248] ;  /* 0x00009200003d7ab9 */ /* 0x000fe40000000800 */
[----:B------:R-:W-:Y:S02]  /*f7830*/  LEA.HI.X.SX32 R23, R12, R26, 0x1, P3 ;  /* 0x0000001a0c177211 */ /* 0x000fe400018f0eff */
[----:B0-----:R-:W-:-:S03]  /*f7840*/  LEA R24, P2, R4, R3, 0x1 ;  /* 0x0000000304187211 */ /* 0x001fc600078408ff */
[----:B------:R0:W-:Y:S01]  /*f7850*/  STL.64 [R1+0x258], R22 ;  /* 0x0002581601007387 */ /* 0x0001e20000100a00 */
[----:B------:R-:W-:Y:S01]  /*f7860*/  LEA.HI.X.SX32 R25, R4, R26, 0x1, P2 ;  /* 0x0000001a04197211 */ /* 0x000fe200010f0eff */
[----:B------:R-:W-:Y:S01]  /*f7870*/  VIADD R4, R14, UR61 ;  /* 0x0000003d0e047c36 */ /* 0x000fe20008000000 */
[----:B0-----:R-:W-:-:S03]  /*f7880*/  LEA R22, P3, R13, R3, 0x1 ;  /* 0x000000030d167211 */ /* 0x001fc600078608ff */
[----:B------:R0:W-:Y:S01]  /*f7890*/  STL.64 [R1+0x250], R24 ;  /* 0x0002501801007387 */ /* 0x0001e20000100a00 */
[----:B------:R-:W-:-:S05]  /*f78a0*/  LEA.HI.X.SX32 R23, R13, R26, 0x1, P3 ;  /* 0x0000001a0d177211 */ /* 0x000fca00018f0eff */
[----:B------:R1:W-:Y:S01]  /*f78b0*/  STL.64 [R1+0x248], R22 ;  /* 0x0002481601007387 */ /* 0x0003e20000100a00 */
[----:B0-----:R-:W-:-:S04]  /*f78c0*/  LEA R24, P2, R14, R3, 0x1 ;  /* 0x000000030e187211 */ /* 0x001fc800078408ff */
[----:B------:R-:W-:Y:S02]  /*f78d0*/  LEA.HI.X.SX32 R25, R14, R26, 0x1, P2 ;  /* 0x0000001a0e197211 */ /* 0x000fe400010f0eff */
[----:B-1----:R-:W-:-:S03]  /*f78e0*/  LEA R22, P3, R4, R3, 0x1 ;  /* 0x0000000304167211 */ /* 0x002fc600078608ff */
        /* <DEDUP_REMOVED lines=22> */
[----:B------:R-:W-:Y:S01]  /*f7a50*/  LEA.HI.X.SX32 R25, R21, R26, 0x1, P2 ;  /* 0x0000001a15197211 */ /* 0x000fe200010f0eff */
[----:B-1----:R-:W2:Y:S04]  /*f7a60*/  LDL.LU.64 R22, [R1+0x3b40] ;  /* 0x003b400001167983 */ /* 0x002ea80000300a00 */
[----:B------:R0:W-:Y:S04]  /*f7a70*/  STL.64 [R1+0x200], R24 ;  /* 0x0002001801007387 */ /* 0x0001e80000100a00 */
[----:B0-----:R-:W3:Y:S01]  /*f7a80*/  LDL.LU.64 R24, [R1+0x3b38] ;  /* 0x003b380001187983 */ /* 0x001ee20000300a00 */
[----:B------:R-:W-:Y:S01]  /*f7a90*/  VIADD R8, R7, UR19 ;  /* 0x0000001307087c36 */ /* 0x000fe20008000000 */
[----:B------:R-:W-:-:S03]  /*f7aa0*/  ULDC UR19, c[0x0][0x248] ;  /* 0x0000920000137ab9 */ /* 0x000fc60000000800 */
        /* <DEDUP_REMOVED lines=12> */
[----:B------:R-:W-:-:S04]  /*f7b70*/  VIADD R15, R14, UR26 ;  /* 0x0000001a0e0f7c36 */ /* 0x000fc80008000000 */
[----:B------:R-:W-:-:S04]  /*f7b80*/  VIADD R16, R15, UR27 ;  /* 0x0000001b0f107c36 */ /* 0x000fc80008000000 */
[----:B------:R-:W-:Y:S02]  /*f7b90*/  VIADD R17, R16, UR28 ;  /* 0x0000001c10117c36 */ /* 0x000fe40008000000 */
[----:B------:R-:W-:Y:S02]  /*f7ba0*/  IMAD.MOV.U32 R21, RZ, RZ, R5 ;  /* 0x000000ffff157224 */ /* 0x000fe400078e0005 */
[----:B------:R-:W-:-:S04]  /*f7bb0*/  VIADD R18, R17, UR29 ;  /* 0x0000001d11127c36 */ /* 0x000fc80008000000 */
[----:B------:R-:W-:Y:S01]  /*f7bc0*/  VIADD R19, R18, UR30 ;  /* 0x0000001e12137c36 */ /* 0x000fe20008000000 */
[----:B--2---:R-:W-:-:S04]  /*f7bd0*/  LEA R4, P3, R22, R3, 0x1 ;  /* 0x0000000316047211 */ /* 0x004fc800078608ff */
[----:B------:R-:W-:Y:S01]  /*f7be0*/  LEA.HI.X.SX32 R21, R22, R26, 0x1, P3 ;  /* 0x0000001a16157211 */ /* 0x000fe200018f0eff */
[----:B------:R0:W-:Y:S01]  /*f7bf0*/  STL [R1+0x1f8], R4 ;  /* 0x0001f80401007387 */ /* 0x0001e20000100800 */
[----:B------:R-:W-:-:S03]  /*f7c00*/  IMAD.MOV.U32 R20, RZ, RZ, R4 ;  /* 0x000000ffff147224 */ /* 0x000fc600078e0004 */
[----:B------:R-:W2:Y:S01]  /*f7c10*/  LDL.LU R22, [R1+0x4c] ;  /* 0x00004c0001167983 */ /* 0x000ea20000300800 */
[CC--:B0-----:R-:W-:Y:S02]  /*f7c20*/  LEA R4, P2, R23.reuse, R3.reuse, 0x1 ;  /* 0x0000000317047211 */ /* 0x0c1fe400078408ff */
[----:B---3--:R-:W-:Y:S01]  /*f7c30*/  LEA R6, P3, R24, R3, 0x1 ;  /* 0x0000000318067211 */ /* 0x008fe200078608ff */
[----:B------:R-:W-:Y:S01]  /*f7c40*/  STL [R1+0x1fc], R21 ;  /* 0x0001fc1501007387 */ /* 0x000fe20000100800 */
[----:B------:R-:W-:Y:S01]  /*f7c50*/  LEA.HI.X.SX32 R5, R23, R26, 0x1, P2 ;  /* 0x0000001a17057211 */ /* 0x000fe200010f0eff */
[----:B------:R-:W-:Y:S02]  /*f7c60*/  VIADD R20, R19, UR31 ;  /* 0x0000001f13147c36 */ /* 0x000fe40008000000 */
[----:B------:R0:W-:Y:S04]  /*f7c70*/  STL.64 [R1+0x3b10], R18 ;  /* 0x003b101201007387 */ /* 0x0001e80000100a00 */
[----:B------:R1:W-:Y:S01]  /*f7c80*/  STL [R1+0x1e8], R6 ;  /* 0x0001e80601007387 */ /* 0x0003e20000100800 */
[----:B------:R-:W-:-:S02]  /*f7c90*/  VIADD R23, R25, UR24 ;  /* 0x0000001819177c36 */ /* 0x000fc40008000000 */
[----:B0-----:R-:W-:Y:S02]  /*f7ca0*/  IMAD.MOV.U32 R18, RZ, RZ, R6 ;  /* 0x000000ffff127224 */ /* 0x001fe400078e0006 */
[----:B------:R-:W-:Y:S01]  /*f7cb0*/  IMAD.MOV.U32 R19, RZ, RZ, R7 ;  /* 0x000000ffff137224 */ /* 0x000fe200078e0007 */
[----:B------:R-:W-:Y:S01]  /*f7cc0*/  LEA.HI.X.SX32 R19, R24, R26, 0x1, P3 ;  /* 0x0000001a18137211 */ /* 0x000fe200018f0eff */
[----:B-1----:R-:W3:Y:S04]  /*f7cd0*/  LDL.LU.64 R6, [R1+0x3b30] ;  /* 0x003b300001067983 */ /* 0x002ee80000300a00 */
[----:B------:R0:W-:Y:S04]  /*f7ce0*/  STL.64 [R1+0x1f0], R4 ;  /* 0x0001f00401007387 */ /* 0x0001e80000100a00 */
[----:B------:R1:W-:Y:S01]  /*f7cf0*/  STL [R1+0x1ec], R19 ;  /* 0x0001ec1301007387 */ /* 0x0003e20000100800 */
[C---:B0-----:R-:W-:Y:S01]  /*f7d00*/  VIADD R5, R25.reuse, UR25 ;  /* 0x0000001919057c36 */ /* 0x041fe20008000000 */
[----:B------:R-:W-:-:S03]  /*f7d10*/  LEA R4, P2, R25, R3, 0x1 ;  /* 0x0000000319047211 */ /* 0x000fc600078408ff */
[----:B-1----:R-:W-:Y:S01]  /*f7d20*/  IMAD.MOV.U32 R19, RZ, RZ, R5 ;  /* 0x000000ffff137224 */ /* 0x002fe200078e0005 */
[----:B------:R-:W-:Y:S02]  /*f7d30*/  LEA R18, P3, R5, R3, 0x1 ;  /* 0x0000000305127211 */ /* 0x000fe400078608ff */
[----:B------:R-:W-:Y:S02]  /*f7d40*/  LEA.HI.X.SX32 R5, R25, R26, 0x1, P2 ;  /* 0x0000001a19057211 */ /* 0x000fe400010f0eff */
[----:B------:R-:W-:-:S03]  /*f7d50*/  IADD3 R23, R23, UR23, RZ ;  /* 0x0000001717177c10 */ /* 0x000fc6000fffe0ff */
[----:B------:R0:W-:Y:S01]  /*f7d60*/  STL.64 [R1+0x1e0], R4 ;  /* 0x0001e00401007387 */ /* 0x0001e20000100a00 */
[----:B------:R-:W-:Y:S01]  /*f7d70*/  VIADD R21, R20, UR32 ;  /* 0x0000002014157c36 */ /* 0x000fe20008000000 */
[-C--:B------:R-:W-:Y:S02]  /*f7d80*/  LEA.HI.X.SX32 R19, R19, R26.reuse, 0x1, P3 ;  /* 0x0000001a13137211 */ /* 0x080fe400018f0eff */
[CC--:B0-----:R-:W-:Y:S02]  /*f7d90*/  LEA R4, P2, R23.reuse, R3.reuse, 0x1 ;  /* 0x0000000317047211 */ /* 0x0c1fe400078408ff */
[----:B------:R-:W-:Y:S02]  /*f7da0*/  STL.64 [R1+0x3b18], R20 ;  /* 0x003b181401007387 */ /* 0x000fe40000100a00 */
[----:B------:R-:W-:Y:S02]  /*f7db0*/  LEA.HI.X.SX32 R5, R23, R26, 0x1, P2 ;  /* 0x0000001a17057211 */ /* 0x000fe400010f0eff */
[----:B------:R-:W-:Y:S04]  /*f7dc0*/  STL.64 [R1+0x1d8], R18 ;  /* 0x0001d81201007387 */ /* 0x000fe80000100a00 */
[----:B------:R0:W-:Y:S04]  /*f7dd0*/  STL.64 [R1+0x1d0], R4 ;  /* 0x0001d00401007387 */ /* 0x0001e80000100a00 */
[----:B0-----:R-:W4:Y:S01]  /*f7de0*/  LDL.LU.64 R4, [R1+0x3b28] ;  /* 0x003b280001047983 */ /* 0x001f220000300a00 */
[----:B------:R-:W-:Y:S01]  /*f7df0*/  LEA R20, P2, R2, R3, 0x1 ;  /* 0x0000000302147211 */ /* 0x000fe200078408ff */
[----:B------:R-:W-:-:S03]  /*f7e00*/  VIADD R24, R21, UR33 ;  /* 0x0000002115187c36 */ /* 0x000fc60008000000 */
[----:B------:R-:W-:Y:S01]  /*f7e10*/  LEA.HI.X.SX32 R21, R2, R26, 0x1, P2 ;  /* 0x0000001a02157211 */ /* 0x000fe200010f0eff */
[----:B------:R-:W-:Y:S02]  /*f7e20*/  VIADD R29, R29, 0x97 ;  /* 0x000000971d1d7836 */ /* 0x000fe40000000000 */
[----:B------:R-:W-:Y:S01]  /*f7e30*/  VIADD R23, R24, UR34 ;  /* 0x0000002218177c36 */ /* 0x000fe20008000000 */
[----:B--2---:R-:W-:-:S04]  /*f7e40*/  LEA R18, P3, R22, R3, 0x1 ;  /* 0x0000000316127211 */ /* 0x004fc800078608ff */
[----:B------:R-:W-:-:S05]  /*f7e50*/  LEA.HI.X.SX32 R19, R22, R26, 0x1, P3 ;  /* 0x0000001a16137211 */ /* 0x000fca00018f0eff */
[----:B------:R0:W-:Y:S04]  /*f7e60*/  STL.64 [R1+0x1c8], R18 ;  /* 0x0001c81201007387 */ /* 0x0001e80000100a00 */
[----:B------:R-:W2:Y:S01]  /*f7e70*/  LDL.LU R2, [R1+0x3b20] ;  /* 0x003b200001027983 */ /* 0x000ea20000300800 */
[----:B0-----:R-:W-:-:S03]  /*f7e80*/  LEA R18, P3, R27, R3, 0x1 ;  /* 0x000000031b127211 */ /* 0x001fc600078608ff */
[----:B------:R0:W-:Y:S01]  /*f7e90*/  STL.64 [R1+0x1c0], R20 ;  /* 0x0001c01401007387 */ /* 0x0001e20000100a00 */
[----:B------:R-:W-:-:S05]  /*f7ea0*/  LEA.HI.X.SX32 R19, R27, R26, 0x1, P3 ;  /* 0x0000001a1b137211 */ /* 0x000fca00018f0eff */
[----:B------:R1:W-:Y:S01]  /*f7eb0*/  STL.64 [R1+0x1b8], R18 ;  /* 0x0001b81201007387 */ /* 0x0003e20000100a00 */
[----:B0-----:R-:W-:-:S04]  /*f7ec0*/  LEA R20, P2, R28, R3, 0x1 ;  /* 0x000000031c147211 */ /* 0x001fc800078408ff */
[-C--:B------:R-:W-:Y:S02]  /*f7ed0*/  LEA.HI.X.SX32 R21, R28, R26.reuse, 0x1, P2 ;  /* 0x0000001a1c157211 */ /* 0x080fe400010f0eff */
[C---:B-1----:R-:W-:Y:S01]  /*f7ee0*/  LEA R18, P3, R0.reuse, R3, 0x1 ;  /* 0x0000000300127211 */ /* 0x042fe200078608ff */
[----:B------:R-:W-:Y:S03]  /*f7ef0*/  STL [R1+0x3b00], R29 ;  /* 0x003b001d01007387 */ /* 0x000fe60000100800 */
[----:B------:R-:W-:Y:S01]  /*f7f00*/  LEA.HI.X.SX32 R19, R0, R26, 0x1, P3 ;  /* 0x0000001a00137211 */ /* 0x000fe200018f0eff */
[----:B------:R4:W-:Y:S04]  /*f7f10*/  STL.64 [R1+0x1b0], R20 ;  /* 0x0001b01401007387 */ /* 0x0009e80000100a00 */
[----:B------:R0:W-:Y:S01]  /*f7f20*/  STL.64 [R1+0x1a8], R18 ;  /* 0x0001a81201007387 */ /* 0x0001e20000100a00 */
[----:B------:R-:W-:-:S04]  /*f7f30*/  VIADD R22, R23, UR35 ;  /* 0x0000002317167c36 */ /* 0x000fc80008000000 */
[----:B------:R-:W-:-:S04]  /*f7f40*/  VIADD R25, R22, UR36 ;  /* 0x0000002416197c36 */ /* 0x000fc80008000000 */
[----:B------:R-:W-:Y:S01]  /*f7f50*/  VIADD R27, R25, UR37 ;  /* 0x00000025191b7c36 */ /* 0x000fe20008000000 */
[CC--:B----4-:R-:W-:Y:S02]  /*f7f60*/  LEA R20, P2, R4.reuse, R3.reuse, 0x1 ;  /* 0x0000000304147211 */ /* 0x0d0fe400078408ff */
[C---:B0-----:R-:W-:Y:S02]  /*f7f70*/  LEA R18, P3, R5.reuse, R3, 0x1 ;  /* 0x0000000305127211 */ /* 0x041fe400078608ff */
[-C--:B------:R-:W-:Y:S02]  /*f7f80*/  LEA.HI.X.SX32 R21, R4, R26.reuse, 0x1, P2 ;  /* 0x0000001a04157211 */ /* 0x080fe400010f0eff */
[----:B------:R-:W-:-:S03]  /*f7f90*/  LEA.HI.X.SX32 R19, R5, R26, 0x1, P3 ;  /* 0x0000001a05137211 */ /* 0x000fc600018f0eff */
[----:B------:R3:W-:Y:S04]  /*f7fa0*/  STL.64 [R1+0x1a0], R20 ;  /* 0x0001a01401007387 */ /* 0x0007e80000100a00 */
[----:B------:R0:W-:Y:S01]  /*f7fb0*/  STL.64 [R1+0x198], R18 ;  /* 0x0001981201007387 */ /* 0x0001e20000100a00 */
[CC--:B---3--:R-:W-:Y:S02]  /*f7fc0*/  LEA R20, P2, R6.reuse, R3.reuse, 0x1 ;  /* 0x0000000306147211 */ /* 0x0c8fe400078408ff */
[C---:B0-----:R-:W-:Y:S02]  /*f7fd0*/  LEA R18, P3, R7.reuse, R3, 0x1 ;  /* 0x0000000307127211 */ /* 0x041fe400078608ff */
[-C--:B------:R-:W-:Y:S02]  /*f7fe0*/  LEA.HI.X.SX32 R21, R6, R26.reuse, 0x1, P2 ;  /* 0x0000001a06157211 */ /* 0x080fe400010f0eff */
[----:B------:R-:W-:-:S03]  /*f7ff0*/  LEA.HI.X.SX32 R19, R7, R26, 0x1, P3 ;  /* 0x0000001a07137211 */ /* 0x000fc600018f0eff */
[----:B------:R0:W-:Y:S04]  /*f8000*/  STL.64 [R1+0x190], R20 ;  /* 0x0001901401007387 */ /* 0x0001e80000100a00 */
[----:B------:R1:W-:Y:S01]  /*f8010*/  STL.64 [R1+0x188], R18 ;  /* 0x0001881201007387 */ /* 0x0003e20000100a00 */
[CC--:B0-----:R-:W-:Y:S02]  /*f8020*/  LEA R20, P2, R8.reuse, R3.reuse, 0x1 ;  /* 0x0000000308147211 */ /* 0x0c1fe400078408ff */
[C---:B-1----:R-:W-:Y:S02]  /*f8030*/  LEA R18, P3, R9.reuse, R3, 0x1 ;  /* 0x0000000309127211 */ /* 0x042fe400078608ff */
[-C--:B------:R-:W-:Y:S02]  /*f8040*/  LEA.HI.X.SX32 R21, R8, R26.reuse, 0x1, P2 ;  /* 0x0000001a08157211 */ /* 0x080fe400010f0eff */
[----:B------:R-:W-:Y:S01]  /*f8050*/  LEA.HI.X.SX32 R19, R9, R26, 0x1, P3 ;  /* 0x0000001a09137211 */ /* 0x000fe200018f0eff */
[----:B------:R-:W-:-:S02]  /*f8060*/  VIADD R0, R27, UR38 ;  /* 0x000000261b007c36 */ /* 0x000fc40008000000 */
[----:B------:R0:W-:Y:S02]  /*f8070*/  STL.64 [R1+0x180], R20 ;  /* 0x0001801401007387 */ /* 0x0001e40000100a00 */
[----:B------:R-:W-:Y:S02]  /*f8080*/  VIADD R4, R0, UR39 ;  /* 0x0000002700047c36 */ /* 0x000fe40008000000 */
[----:B------:R1:W-:Y:S02]  /*f8090*/  STL.64 [R1+0x178], R18 ;  /* 0x0001781201007387 */ /* 0x0003e40000100a00 */
[----:B------:R-:W-:Y:S01]  /*f80a0*/  VIADD R5, R4, UR40 ;  /* 0x0000002804057c36 */ /* 0x000fe20008000000 */
[CC--:B0-----:R-:W-:Y:S02]  /*f80b0*/  LEA R20, P2, R10.reuse, R3.reuse, 0x1 ;  /* 0x000000030a147211 */ /* 0x0c1fe400078408ff */
[----:B-1----:R-:W-:Y:S02]  /*f80c0*/  LEA R18, P3, R11, R3, 0x1 ;  /* 0x000000030b127211 */ /* 0x002fe400078608ff */
[----:B------:R-:W-:-:S02]  /*f80d0*/  LEA.HI.X.SX32 R21, R10, R26, 0x1, P2 ;  /* 0x0000001a0a157211 */ /* 0x000fc400010f0eff */
[----:B------:R-:W-:Y:S01]  /*f80e0*/  LEA.HI.X.SX32 R19, R11, R26, 0x1, P3 ;  /* 0x0000001a0b137211 */ /* 0x000fe200018f0eff */
[----:B------:R-:W-:Y:S02]  /*f80f0*/  VIADD R6, R5, UR41 ;  /* 0x0000002905067c36 */ /* 0x000fe40008000000 */
[----:B------:R0:W-:Y:S04]  /*f8100*/  STL.64 [R1+0x170], R20 ;  /* 0x0001701401007387 */ /* 0x0001e80000100a00 */
[----:B------:R1:W-:Y:S01]  /*f8110*/  STL.64 [R1+0x168], R18 ;  /* 0x0001681201007387 */ /* 0x0003e20000100a00 */
[----:B------:R-:W-:Y:S01]  /*f8120*/  VIADD R7, R6, UR42 ;  /* 0x0000002a06077c36 */ /* 0x000fe20008000000 */
[-C--:B0-----:R-:W-:Y:S02]  /*f8130*/  LEA R20, P2, R12, R3.reuse, 0x1 ;  /* 0x000000030c147211 */ /* 0x081fe400078408ff */
[----:B-1----:R-:W-:-:S02]  /*f8140*/  LEA R18, P3, R13, R3, 0x1 ;  /* 0x000000030d127211 */ /* 0x002fc400078608ff */
[-C--:B------:R-:W-:Y:S02]  /*f8150*/  LEA.HI.X.SX32 R21, R12, R26.reuse, 0x1, P2 ;  /* 0x0000001a0c157211 */ /* 0x080fe400010f0eff */
[-C--:B------:R-:W-:Y:S01]  /*f8160*/  LEA.HI.X.SX32 R19, R13, R26.reuse, 0x1, P3 ;  /* 0x0000001a0d137211 */ /* 0x080fe200018f0eff */
[----:B------:R-:W-:Y:S01]  /*f8170*/  VIADD R8, R7, UR43 ;  /* 0x0000002b07087c36 */ /* 0x000fe20008000000 */
[-C--:B------:R-:W-:Y:S01]  /*f8180*/  LEA R10, P2, R14, R3.reuse, 0x1 ;  /* 0x000000030e0a7211 */ /* 0x080fe200078408ff */
[----:B------:R0:W-:Y:S02]  /*f8190*/  STL.64 [R1+0x160], R20 ;  /* 0x0001601401007387 */ /* 0x0001e40000100a00 */
[----:B------:R-:W-:Y:S01]  /*f81a0*/  VIADD R9, R8, UR44 ;  /* 0x0000002c08097c36 */ /* 0x000fe20008000000 */
[----:B------:R-:W-:Y:S01]  /*f81b0*/  LEA.HI.X.SX32 R11, R14, R26, 0x1, P2 ;  /* 0x0000001a0e0b7211 */ /* 0x000fe200010f0eff */
[----:B------:R1:W-:Y:S01]  /*f81c0*/  STL.64 [R1+0x158], R18 ;  /* 0x0001581201007387 */ /* 0x0003e20000100a00 */
[----:B0-----:R-:W-:-:S02]  /*f81d0*/  LEA R20, P3, R15, R3, 0x1 ;  /* 0x000000030f147211 */ /* 0x001fc400078608ff */
[C---:B-1----:R-:W-:Y:S02]  /*f81e0*/  LEA R18, P2, R16.reuse, R3, 0x1 ;  /* 0x0000000310127211 */ /* 0x042fe400078408ff */
[-C--:B------:R-:W-:Y:S01]  /*f81f0*/  LEA.HI.X.SX32 R21, R15, R26.reuse, 0x1, P3 ;  /* 0x0000001a0f157211 */ /* 0x080fe200018f0eff */
[----:B------:R0:W-:Y:S01]  /*f8200*/  STL.64 [R1+0x150], R10 ;  /* 0x0001500a01007387 */ /* 0x0001e20000100a00 */
[----:B------:R-:W-:-:S03]  /*f8210*/  LEA.HI.X.SX32 R19, R16, R26, 0x1, P2 ;  /* 0x0000001a10137211 */ /* 0x000fc600010f0eff */
[----:B------:R1:W-:Y:S01]  /*f8220*/  STL.64 [R1+0x3b08], R8 ;  /* 0x003b080801007387 */ /* 0x0003e20000100a00 */
[----:B0-----:R-:W-:-:S03]  /*f8230*/  VIADD R10, R9, UR45 ;  /* 0x0000002d090a7c36 */ /* 0x001fc60008000000 */
[----:B-1----:R-:W3:Y:S04]  /*f8240*/  LDL.LU.64 R8, [R1+0xdc8] ;  /* 0x000dc80001087983 */ /* 0x002ee80000300a00 */
[----:B------:R0:W-:Y:S04]  /*f8250*/  STL.64 [R1+0x148], R20 ;  /* 0x0001481401007387 */ /* 0x0001e80000100a00 */
[----:B0-----:R-:W4:Y:S04]  /*f8260*/  LDL.LU.64 R20, [R1+0x3b18] ;  /* 0x003b180001147983 */ /* 0x001f280000300a00 */
[----:B------:R0:W-:Y:S04]  /*f8270*/  STL.64 [R1+0x140], R18 ;  /* 0x0001401201007387 */ /* 0x0001e80000100a00 */
[----:B0-----:R-:W2:Y:S01]  /*f8280*/  LDL.LU.64 R18, [R1+0x3b10] ;  /* 0x003b100001127983 */ /* 0x001ea20000300a00 */
[----:B------:R-:W-:-:S04]  /*f8290*/  LEA R14, P3, R17, R3, 0x1 ;  /* 0x00000003110e7211 */ /* 0x000fc800078608ff */
[----:B------:R-:W-:Y:S01]  /*f82a0*/  LEA.HI.X.SX32 R15, R17, R26, 0x1, P3 ;  /* 0x0000001a110f7211 */ /* 0x000fe200018f0eff */
[----:B------:R-:W-:Y:S01]  /*f82b0*/  IMAD.MOV.U32 R17, RZ, RZ, R13 ;  /* 0x000000ffff117224 */ /* 0x000fe200078e000d */
[----:B--2---:R-:W-:-:S05]  /*f82c0*/  LEA R12, P2, R18, R3, 0x1 ;  /* 0x00000003120c7211 */ /* 0x004fca00078408ff */
[----:B------:R-:W-:Y:S01]  /*f82d0*/  STL [R1+0x130], R12 ;  /* 0x0001300c01007387 */ /* 0x000fe20000100800 */
[----:B------:R-:W-:-:S03]  /*f82e0*/  LEA.HI.X.SX32 R17, R18, R26, 0x1, P2 ;  /* 0x0000001a12117211 */ /* 0x000fc600010f0eff */
[----:B------:R0:W-:Y:S01]  /*f82f0*/  STL.64 [R1+0x138], R14 ;  /* 0x0001380e01007387 */ /* 0x0001e20000100a00 */
[----:B------:R-:W-:Y:S01]  /*f8300*/  IMAD.MOV.U32 R16, RZ, RZ, R12 ;  /* 0x000000ffff107224 */ /* 0x000fe200078e000c */
[-C--:B----4-:R-:W-:Y:S01]  /*f8310*/  LEA R16, P2, R20, R3.reuse, 0x1 ;  /* 0x0000000314107211 */ /* 0x090fe200078408ff */
[----:B---3--:R-:W-:Y:S01]  /*f8320*/  IMAD.MOV.U32 R18, RZ, RZ, R8 ;  /* 0x000000ffff127224 */ /* 0x008fe200078e0008 */
[----:B------:R1:W-:Y:S01]  /*f8330*/  STL [R1+0x134], R17 ;  /* 0x0001341101007387 */ /* 0x0003e20000100800 */
[----:B0-----:R-:W-:-:S04]  /*f8340*/  LEA R14, P3, R19, R3, 0x1 ;  /* 0x00000003130e7211 */ /* 0x001fc800078608ff */
[-C--:B------:R-:W-:Y:S02]  /*f8350*/  LEA.HI.X.SX32 R15, R19, R26.reuse, 0x1, P3 ;  /* 0x0000001a130f7211 */ /* 0x080fe400018f0eff */
[CC--:B------:R-:W-:Y:S01]  /*f8360*/  LEA R8, P3, R21.reuse, R3.reuse, 0x1 ;  /* 0x0000000315087211 */ /* 0x0c0fe200078608ff */
[----:B------:R-:W-:Y:S01]  /*f8370*/  IMAD.MOV.U32 R19, RZ, RZ, R9 ;  /* 0x000000ffff137224 */ /* 0x000fe200078e0009 */
[-C--:B-1----:R-:W-:Y:S02]  /*f8380*/  LEA.HI.X.SX32 R17, R20, R26.reuse, 0x1, P2 ;  /* 0x0000001a14117211 */ /* 0x082fe400010f0eff */
[----:B------:R-:W-:Y:S01]  /*f8390*/  LEA.HI.X.SX32 R9, R21, R26, 0x1, P3 ;  /* 0x0000001a15097211 */ /* 0x000fe200018f0eff */
[----:B------:R-:W-:Y:S04]  /*f83a0*/  STL.64 [R1+0x128], R14 ;  /* 0x0001280e01007387 */ /* 0x000fe80000100a00 */
[----:B------:R0:W-:Y:S04]  /*f83b0*/  STL.64 [R1+0x120], R16 ;  /* 0x0001201001007387 */ /* 0x0001e80000100a00 */
[----:B------:R1:W-:Y:S01]  /*f83c0*/  STL.64 [R1+0x118], R8 ;  /* 0x0001180801007387 */ /* 0x0003e20000100a00 */
[----:B0-----:R-:W-:-:S02]  /*f83d0*/  LEA R16, P2, R24, R3, 0x1 ;  /* 0x0000000318107211 */ /* 0x001fc400078408ff */
[CC--:B-1----:R-:W-:Y:S02]  /*f83e0*/  LEA R8, P3, R23.reuse, R3.reuse, 0x1 ;  /* 0x0000000317087211 */ /* 0x0c2fe400078608ff */
[-C--:B------:R-:W-:Y:S02]  /*f83f0*/  LEA.HI.X.SX32 R17, R24, R26.reuse, 0x1, P2 ;  /* 0x0000001a18117211 */ /* 0x080fe400010f0eff */
[-C--:B------:R-:W-:Y:S02]  /*f8400*/  LEA.HI.X.SX32 R9, R23, R26.reuse, 0x1, P3 ;  /* 0x0000001a17097211 */ /* 0x080fe400018f0eff */
[C---:B------:R-:W-:Y:S01]  /*f8410*/  LEA R20, P2, R22.reuse, R3, 0x1 ;  /* 0x0000000316147211 */ /* 0x040fe200078408ff */
[----:B------:R-:W-:Y:S04]  /*f8420*/  STL.64 [R1+0x110], R16 ;  /* 0x0001101001007387 */ /* 0x000fe80000100a00 */
[----:B------:R0:W-:Y:S01]  /*f8430*/  STL.64 [R1+0x108], R8 ;  /* 0x0001080801007387 */ /* 0x0001e20000100a00 */
[----:B------:R-:W-:-:S02]  /*f8440*/  LEA.HI.X.SX32 R21, R22, R26, 0x1, P2 ;  /* 0x0000001a16157211 */ /* 0x000fc400010f0eff */
[----:B0-----:R-:W-:-:S04]  /*f8450*/  LEA R8, P3, R25, R3, 0x1 ;  /* 0x0000000319087211 */ /* 0x001fc800078608ff */
[-C--:B------:R-:W-:Y:S01]  /*f8460*/  LEA.HI.X.SX32 R9, R25, R26.reuse, 0x1, P3 ;  /* 0x0000001a19097211 */ /* 0x080fe200018f0eff */
[----:B------:R0:W-:Y:S04]  /*f8470*/  STL.64 [R1+0x100], R20 ;  /* 0x0001001401007387 */ /* 0x0001e80000100a00 */
[----:B------:R1:W-:Y:S01]  /*f8480*/  STL.64 [R1+0xf8], R8 ;  /* 0x0000f80801007387 */ /* 0x0003e20000100a00 */
[CC--:B0-----:R-:W-:Y:S02]  /*f8490*/  LEA R20, P2, R27.reuse, R3.reuse, 0x1 ;  /* 0x000000031b147211 */ /* 0x0c1fe400078408ff */
[----:B-1----:R-:W-:Y:S02]  /*f84a0*/  LEA R8, P3, R0, R3, 0x1 ;  /* 0x0000000300087211 */ /* 0x002fe400078608ff */
[----:B------:R-:W-:-:S02]  /*f84b0*/  LEA.HI.X.SX32 R21, R27, R26, 0x1, P2 ;  /* 0x0000001a1b157211 */ /* 0x000fc400010f0eff */
[----:B------:R-:W-:-:S03]  /*f84c0*/  LEA.HI.X.SX32 R9, R0, R26, 0x1, P3 ;  /* 0x0000001a00097211 */ /* 0x000fc600018f0eff */
[----:B------:R0:W-:Y:S04]  /*f84d0*/  STL.64 [R1+0xf0], R20 ;  /* 0x0000f01401007387 */ /* 0x0001e80000100a00 */
[----:B------:R1:W-:Y:S01]  /*f84e0*/  STL.64 [R1+0xe8], R8 ;  /* 0x0000e80801007387 */ /* 0x0003e20000100a00 */
[CC--:B0-----:R-:W-:Y:S02]  /*f84f0*/  LEA R20, P2, R4.reuse, R3.reuse, 0x1 ;  /* 0x0000000304147211 */ /* 0x0c1fe400078408ff */
[C---:B-1----:R-:W-:Y:S02]  /*f8500*/  LEA R8, P3, R5.reuse, R3, 0x1 ;  /* 0x0000000305087211 */ /* 0x042fe400078608ff */
[-C--:B------:R-:W-:Y:S02]  /*f8510*/  LEA.HI.X.SX32 R21, R4, R26.reuse, 0x1, P2 ;  /* 0x0000001a04157211 */ /* 0x080fe400010f0eff */
[----:B------:R-:W-:-:S03]  /*f8520*/  LEA.HI.X.SX32 R9, R5, R26, 0x1, P3 ;  /* 0x0000001a05097211 */ /* 0x000fc600018f0eff */
[----:B------:R-:W-:Y:S04]  /*f8530*/  STL.64 [R1+0xe0], R20 ;  /* 0x0000e01401007387 */ /* 0x000fe80000100a00 */
[----:B------:R0:W-:Y:S04]  /*f8540*/  STL.64 [R1+0xd8], R8 ;  /* 0x0000d80801007387 */ /* 0x0001e80000100a00 */
[----:B0-----:R-:W2:Y:S01]  /*f8550*/  LDL.LU.64 R8, [R1+0x3b08] ;  /* 0x003b080001087983 */ /* 0x001ea20000300a00 */
[----:B------:R-:W-:Y:S01]  /*f8560*/  LEA R28, P2, R6, R3, 0x1 ;  /* 0x00000003061c7211 */ /* 0x000fe200078408ff */
[----:B------:R-:W-:-:S04]  /*f8570*/  IMAD.MOV.U32 R5, RZ, RZ, R29 ;  /* 0x000000ffff057224 */ /* 0x000fc800078e001d */
[----:B------:R0:W-:Y:S01]  /*f8580*/  STL [R1+0xd0], R28 ;  /* 0x0000d01c01007387 */ /* 0x0001e20000100800 */
[----:B------:R-:W-:Y:S01]  /*f8590*/  IMAD.MOV.U32 R4, RZ, RZ, R28 ;  /* 0x000000ffff047224 */ /* 0x000fe200078e001c */
[----:B------:R-:W-:Y:S02]  /*f85a0*/  LEA.HI.X.SX32 R5, R6, R26, 0x1, P2 ;  /* 0x0000001a06057211 */ /* 0x000fe400010f0eff */
[----:B0-----:R-:W-:-:S04]  /*f85b0*/  LEA R28, P3, R7, R3, 0x1 ;  /* 0x00000003071c7211 */ /* 0x001fc800078608ff */
[-C--:B------:R-:W-:Y:S01]  /*f85c0*/  LEA.HI.X.SX32 R29, R7, R26.reuse, 0x1, P3 ;  /* 0x0000001a071d7211 */ /* 0x080fe200018f0eff */
[----:B------:R-:W-:Y:S04]  /*f85d0*/  STL [R1+0xd4], R5 ;  /* 0x0000d40501007387 */ /* 0x000fe80000100800 */
[----:B------:R0:W-:Y:S01]  /*f85e0*/  STL.64 [R1+0xc8], R28 ;  /* 0x0000c81c01007387 */ /* 0x0001e20000100a00 */
[CC--:B--2---:R-:W-:Y:S02]  /*f85f0*/  LEA R4, P2, R8.reuse, R3.reuse, 0x1 ;  /* 0x0000000308047211 */ /* 0x0c4fe400078408ff */
[----:B0-----:R-:W-:Y:S02]  /*f8600*/  LEA R28, P3, R9, R3, 0x1 ;  /* 0x00000003091c7211 */ /* 0x001fe400078608ff */
[----:B------:R-:W-:-:S02]  /*f8610*/  LEA.HI.X.SX32 R5, R8, R26, 0x1, P2 ;  /* 0x0000001a08057211 */ /* 0x000fc400010f0eff */
[----:B------:R-:W-:-:S03]  /*f8620*/  LEA.HI.X.SX32 R29, R9, R26, 0x1, P3 ;  /* 0x0000001a091d7211 */ /* 0x000fc600018f0eff */
[----:B------:R-:W-:Y:S04]  /*f8630*/  STL.64 [R1+0xc0], R4 ;  /* 0x0000c00401007387 */ /* 0x000fe80000100a00 */
[----:B------:R0:W-:Y:S04]  /*f8640*/  STL.64 [R1+0xb8], R28 ;  /* 0x0000b81c01007387 */ /* 0x0001e80000100a00 */
[----:B0-----:R-:W2:Y:S01]  /*f8650*/  LDL.LU R29, [R1+0x3b00] ;  /* 0x003b0000011d7983 */ /* 0x001ea20000300800 */
[----:B------:R-:W-:-:S04]  /*f8660*/  VIADD R11, R10, UR46 ;  /* 0x0000002e0a0b7c36 */ /* 0x000fc80008000000 */
[----:B------:R-:W-:Y:S01]  /*f8670*/  VIADD R12, R11, UR47 ;  /* 0x0000002f0b0c7c36 */ /* 0x000fe20008000000 */
[----:B------:R-:W-:-:S03]  /*f8680*/  LEA R24, P2, R10, R3, 0x1 ;  /* 0x000000030a187211 */ /* 0x000fc600078408ff */
[----:B------:R-:W-:Y:S02]  /*f8690*/  VIADD R14, R12, UR48 ;  /* 0x000000300c0e7c36 */ /* 0x000fe40008000000 */
[----:B------:R-:W-:Y:S01]  /*f86a0*/  IMAD.MOV.U32 R9, RZ, RZ, R25 ;  /* 0x000000ffff097224 */ /* 0x000fe200078e0019 */
[----:B------:R-:W-:Y:S01]  /*f86b0*/  LEA.HI.X.SX32 R9, R10, R26, 0x1, P2 ;  /* 0x0000001a0a097211 */ /* 0x000fe200010f0eff */
[----:B------:R-:W-:Y:S01]  /*f86c0*/  VIADD R13, R14, UR49 ;  /* 0x000000310e0d7c36 */ /* 0x000fe20008000000 */
[-C--:B------:R-:W-:Y:S01]  /*f86d0*/  LEA R28, P3, R11, R3.reuse, 0x1 ;  /* 0x000000030b1c7211 */ /* 0x080fe200078608ff */
[----:B------:R-:W-:Y:S01]  /*f86e0*/  IMAD.MOV.U32 R8, RZ, RZ, R24 ;  /* 0x000000ffff087224 */ /* 0x000fe200078e0018 */
[----:B------:R-:W-:Y:S01]  /*f86f0*/  LEA R8, P2, R12, R3, 0x1 ;  /* 0x000000030c087211 */ /* 0x000fe200078408ff */
[----:B------:R-:W-:Y:S01]  /*f8700*/  VIADD R15, R13, UR50 ;  /* 0x000000320d0f7c36 */ /* 0x000fe20008000000 */
[----:B------:R-:W-:Y:S04]  /*f8710*/  STL [R1+0xb0], R24 ;  /* 0x0000b01801007387 */ /* 0x000fe80000100800 */
[----:B------:R0:W-:Y:S01]  /*f8720*/  STL [R1+0xb4], R9 ;  /* 0x0000b40901007387 */ /* 0x0001e20000100800 */
[----:B------:R-:W-:-:S02]  /*f8730*/  VIADD R16, R15, UR51 ;  /* 0x000000330f107c36 */ /* 0x000fc40008000000 */
[----:B------:R-:W-:Y:S02]  /*f8740*/  IMAD.MOV.U32 R22, RZ, RZ, R18 ;  /* 0x000000ffff167224 */ /* 0x000fe400078e0012 */
[----:B------:R-:W-:Y:S01]  /*f8750*/  VIADD R18, R16, UR52 ;  /* 0x0000003410127c36 */ /* 0x000fe20008000000 */
[----:B0-----:R-:W-:-:S03]  /*f8760*/  LEA.HI.X.SX32 R9, R12, R26, 0x1, P2 ;  /* 0x0000001a0c097211 */ /* 0x001fc600010f0eff */
[----:B------:R-:W-:-:S04]  /*f8770*/  VIADD R17, R18, UR53 ;  /* 0x0000003512117c36 */ /* 0x000fc80008000000 */
[----:B------:R-:W-:Y:S02]  /*f8780*/  VIADD R20, R17, UR54 ;  /* 0x0000003611147c36 */ /* 0x000fe40008000000 */
[----:B------:R-:W-:Y:S02]  /*f8790*/  IMAD.MOV.U32 R23, RZ, RZ, R19 ;  /* 0x000000ffff177224 */ /* 0x000fe400078e0013 */
[----:B------:R-:W-:-:S04]  /*f87a0*/  VIADD R19, R20, UR55 ;  /* 0x0000003714137c36 */ /* 0x000fc80008000000 */
[----:B------:R-:W-:-:S04]  /*f87b0*/  VIADD R7, R19, UR56 ;  /* 0x0000003813077c36 */ /* 0x000fc80008000000 */
[----:B------:R-:W-:-:S04]  /*f87c0*/  VIADD R5, R7, UR57 ;  /* 0x0000003907057c36 */ /* 0x000fc80008000000 */
[----:B------:R-:W-:Y:S02]  /*f87d0*/  VIADD R4, R5, UR58 ;  /* 0x0000003a05047c36 */ /* 0x000fe40008000000 */
[----:B--2---:R-:W-:Y:S01]  /*f87e0*/  IMAD.MOV.U32 R24, RZ, RZ, R29 ;  /* 0x000000ffff187224 */ /* 0x004fe200078e001d */
[----:B------:R-:W-:-:S05]  /*f87f0*/  LEA.HI.X.SX32 R29, R11, R26, 0x1, P3 ;  /* 0x0000001a0b1d7211 */ /* 0x000fca00018f0eff */
[----:B------:R0:W-:Y:S04]  /*f8800*/  STL.64 [R1+0xa8], R28 ;  /* 0x0000a81c01007387 */ /* 0x0001e80000100a00 */
[----:B------:R1:W-:Y:S01]  /*f8810*/  STL.64 [R1+0xa0], R8 ;  /* 0x0000a00801007387 */ /* 0x0003e20000100a00 */
[CC--:B0-----:R-:W-:Y:S02]  /*f8820*/  LEA R28, P3, R14.reuse, R3.reuse, 0x1 ;  /* 0x000000030e1c7211 */ /* 0x0c1fe400078608ff */
[C---:B-1----:R-:W-:Y:S02]  /*f8830*/  LEA R8, P2, R13.reuse, R3, 0x1 ;  /* 0x000000030d087211 */ /* 0x042fe400078408ff */
[-C--:B------:R-:W-:Y:S02]  /*f8840*/  LEA.HI.X.SX32 R29, R14, R26.reuse, 0x1, P3 ;  /* 0x0000001a0e1d7211 */ /* 0x080fe400018f0eff */
[----:B------:R-:W-:-:S03]  /*f8850*/  LEA.HI.X.SX32 R9, R13, R26, 0x1, P2 ;  /* 0x0000001a0d097211 */ /* 0x000fc600010f0eff */
[----:B------:R0:W-:Y:S04]  /*f8860*/  STL.64 [R1+0x98], R28 ;  /* 0x0000981c01007387 */ /* 0x0001e80000100a00 */
[----:B------:R1:W-:Y:S01]  /*f8870*/  STL.64 [R1+0x90], R8 ;  /* 0x0000900801007387 */ /* 0x0003e20000100a00 */
[CC--:B0-----:R-:W-:Y:S02]  /*f8880*/  LEA R28, P3, R15.reuse, R3.reuse, 0x1 ;  /* 0x000000030f1c7211 */ /* 0x0c1fe400078608ff */
[C---:B-1----:R-:W-:Y:S02]  /*f8890*/  LEA R8, P2, R16.reuse, R3, 0x1 ;  /* 0x0000000310087211 */ /* 0x042fe400078408ff */
[-C--:B------:R-:W-:Y:S02]  /*f88a0*/  LEA.HI.X.SX32 R29, R15, R26.reuse, 0x1, P3 ;  /* 0x0000001a0f1d7211 */ /* 0x080fe400018f0eff */
[----:B------:R-:W-:-:S02]  /*f88b0*/  LEA.HI.X.SX32 R9, R16, R26, 0x1, P2 ;  /* 0x0000001a10097211 */ /* 0x000fc400010f0eff */
[CC--:B------:R-:W-:Y:S01]  /*f88c0*/  LEA R12, P3, R18.reuse, R3.reuse, 0x1 ;  /* 0x00000003120c7211 */ /* 0x0c0fe200078608ff */
[----:B------:R0:W-:Y:S04]  /*f88d0*/  STL.64 [R1+0x88], R28 ;  /* 0x0000881c01007387 */ /* 0x0001e80000100a00 */
[----:B------:R1:W-:Y:S01]  /*f88e0*/  STL.64 [R1+0x80], R8 ;  /* 0x0000800801007387 */ /* 0x0003e20000100a00 */
[----:B------:R-:W-:Y:S01]  /*f88f0*/  LEA.HI.X.SX32 R13, R18, R26, 0x1, P3 ;  /* 0x0000001a120d7211 */ /* 0x000fe200018f0eff */
[----:B------:R-:W-:Y:S01]  /*f8900*/  VIADD R11, R4, UR59 ;  /* 0x0000003b040b7c36 */ /* 0x000fe20008000000 */
[-C--:B0-----:R-:W-:Y:S02]  /*f8910*/  LEA R28, P3, R20, R3.reuse, 0x1 ;  /* 0x00000003141c7211 */ /* 0x081fe400078608ff */
[----:B-1----:R-:W-:-:S04]  /*f8920*/  LEA R8, P2, R17, R3, 0x1 ;  /* 0x0000000311087211 */ /* 0x002fc800078408ff */
[-C--:B------:R-:W-:Y:S01]  /*f8930*/  LEA.HI.X.SX32 R9, R17, R26.reuse, 0x1, P2 ;  /* 0x0000001a11097211 */ /* 0x080fe200010f0eff */
[----:B------:R-:W-:Y:S01]  /*f8940*/  STL.64 [R1+0x78], R12 ;  /* 0x0000780c01007387 */ /* 0x000fe20000100a00 */
[----:B------:R-:W-:Y:S01]  /*f8950*/  LEA.HI.X.SX32 R29, R20, R26, 0x1, P3 ;  /* 0x0000001a141d7211 */ /* 0x000fe200018f0eff */
[----:B------:R-:W-:Y:S02]  /*f8960*/  VIADD R14, R11, UR60 ;  /* 0x0000003c0b0e7c36 */ /* 0x000fe40008000000 */
[----:B------:R0:W-:Y:S02]  /*f8970*/  STL.64 [R1+0x70], R8 ;  /* 0x0000700801007387 */ /* 0x0001e40000100a00 */
[----:B------:R-:W-:Y:S01]  /*f8980*/  VIADD R0, R14, UR4 ;  /* 0x000000040e007c36 */ /* 0x000fe20008000000 */
[----:B------:R-:W-:Y:S01]  /*f8990*/  ULDC UR4, c[0x0][0x22c] ;  /* 0x00008b0000047ab9 */ /* 0x000fe20000000800 */
[----:B------:R1:W-:Y:S01]  /*f89a0*/  STL.64 [R1+0x60], R28 ;  /* 0x0000601c01007387 */ /* 0x0003e20000100a00 */
[----:B0-----:R-:W-:-:S02]  /*f89b0*/  LEA R8, P2, R19, R3, 0x1 ;  /* 0x0000000313087211 */ /* 0x001fc400078408ff */
[-C--:B-1----:R-:W-:Y:S02]  /*f89c0*/  LEA R28, P3, R7, R3.reuse, 0x1 ;  /* 0x00000003071c7211 */ /* 0x082fe400078608ff */
[-C--:B------:R-:W-:Y:S02]  /*f89d0*/  LEA.HI.X.SX32 R9, R19, R26.reuse, 0x1, P2 ;  /* 0x0000001a13097211 */ /* 0x080fe400010f0eff */
[-C--:B------:R-:W-:Y:S01]  /*f89e0*/  LEA R6, P2, R5, R3.reuse, 0x1 ;  /* 0x0000000305067211 */ /* 0x080fe200078408ff */
[----:B------:R-:W-:Y:S01]  /*f89f0*/  VIADD R21, R0, UR5 ;  /* 0x0000000500157c36 */ /* 0x000fe20008000000 */
[-C--:B------:R-:W-:Y:S01]  /*f8a00*/  LEA.HI.X.SX32 R29, R7, R26.reuse, 0x1, P3 ;  /* 0x0000001a071d7211 */ /* 0x080fe200018f0eff */
[----:B------:R0:W-:Y:S01]  /*f8a10*/  STL.64 [R1+0x68], R8 ;  /* 0x0000680801007387 */ /* 0x0001e20000100a00 */
[----:B------:R-:W-:Y:S01]  /*f8a20*/  LEA.HI.X.SX32 R7, R5, R26, 0x1, P2 ;  /* 0x0000001a05077211 */ /* 0x000fe200010f0eff */
[----:B------:R-:W-:Y:S01]  /*f8a30*/  ULDC UR5, c[0x0][0x22c] ;  /* 0x00008b0000057ab9 */ /* 0x000fe20000000800 */
[----:B------:R-:W-:Y:S01]  /*f8a40*/  LEA R10, P2, R11, R3, 0x1 ;  /* 0x000000030b0a7211 */ /* 0x000fe200078408ff */
[----:B------:R-:W-:-:S03]  /*f8a50*/  VIADD R13, R21, UR6 ;  /* 0x00000006150d7c36 */ /* 0x000fc60008000000 */
[-C--:B------:R-:W-:Y:S02]  /*f8a60*/  LEA.HI.X.SX32 R11, R11, R26.reuse, 0x1, P2 ;  /* 0x0000001a0b0b7211 */ /* 0x080fe400010f0eff */
[-C--:B0-----:R-:W-:Y:S02]  /*f8a70*/  LEA R8, P3, R4, R3.reuse, 0x1 ;  /* 0x0000000304087211 */ /* 0x081fe400078608ff */
[-C--:B------:R-:W-:Y:S02]  /*f8a80*/  LEA R18, P2, R0, R3.reuse, 0x1 ;  /* 0x0000000300127211 */ /* 0x080fe400078408ff */
[-C--:B------:R-:W-:Y:S02]  /*f8a90*/  LEA.HI.X.SX32 R9, R4, R26.reuse, 0x1, P3 ;  /* 0x0000001a04097211 */ /* 0x080fe400018f0eff */
[----:B------:R-:W-:Y:S01]  /*f8aa0*/  LEA R16, P3, R14, R3, 0x1 ;  /* 0x000000030e107211 */ /* 0x000fe200078608ff */
[----:B------:R-:W-:Y:S01]  /*f8ab0*/  VIADD R12, R13, UR7 ;  /* 0x000000070d0c7c36 */ /* 0x000fe20008000000 */
[----:B------:R-:W-:Y:S01]  /*f8ac0*/  STL.64 [R1+0x3ae0], R28 ;  /* 0x003ae01c01007387 */ /* 0x000fe20000100a00 */
[----:B------:R-:W-:-:S02]  /*f8ad0*/  LEA.HI.X.SX32 R19, R0, R26, 0x1, P2 ;  /* 0x0000001a00137211 */ /* 0x000fc400010f0eff */
[----:B------:R-:W-:Y:S01]  /*f8ae0*/  LEA.HI.X.SX32 R17, R14, R26, 0x1, P3 ;  /* 0x0000001a0e117211 */ /* 0x000fe200018f0eff */
[----:B------:R0:W-:Y:S01]  /*f8af0*/  STL.64 [R1+0x3ae8], R6 ;  /* 0x003ae80601007387 */ /* 0x0001e20000100a00 */
[----:B------:R-:W-:Y:S01]  /*f8b00*/  LEA R20, P3, R21, R3, 0x1 ;  /* 0x0000000315147211 */ /* 0x000fe200078608ff */
[----:B------:R-:W-:-:S03]  /*f8b10*/  VIADD R15, R12, UR10 ;  /* 0x0000000a0c0f7c36 */ /* 0x000fc60008000000 */
[-C--:B------:R-:W-:Y:S02]  /*f8b20*/  LEA.HI.X.SX32 R21, R21, R26.reuse, 0x1, P3 ;  /* 0x0000001a15157211 */ /* 0x080fe400018f0eff */
[CC--:B0-----:R-:W-:Y:S02]  /*f8b30*/  LEA R6, P2, R13.reuse, R3.reuse, 0x1 ;  /* 0x000000030d067211 */ /* 0x0c1fe400078408ff */
[C---:B------:R-:W-:Y:S02]  /*f8b40*/  LEA R28, P3, R12.reuse, R3, 0x1 ;  /* 0x000000030c1c7211 */ /* 0x040fe400078608ff */
[-C--:B------:R-:W-:Y:S01]  /*f8b50*/  LEA.HI.X.SX32 R7, R13, R26.reuse, 0x1, P2 ;  /* 0x0000001a0d077211 */ /* 0x080fe200010f0eff */
[----:B------:R0:W-:Y:S01]  /*f8b60*/  STL.64 [R1+0x3af0], R8 ;  /* 0x003af00801007387 */ /* 0x0001e20000100a00 */
[----:B------:R-:W-:Y:S02]  /*f8b70*/  IADD3 R5, R15, UR11, RZ ;  /* 0x0000000b0f057c10 */ /* 0x000fe4000fffe0ff */
[----:B------:R-:W-:Y:S01]  /*f8b80*/  LEA.HI.X.SX32 R29, R12, R26, 0x1, P3 ;  /* 0x0000001a0c1d7211 */ /* 0x000fe200018f0eff */
[----:B------:R-:W-:Y:S02]  /*f8b90*/  STL.64 [R1+0x3af8], R10 ;  /* 0x003af80a01007387 */ /* 0x000fe40000100a00 */
[----:B------:R-:W-:-:S02]  /*f8ba0*/  VIADD R4, R5, UR12 ;  /* 0x0000000c05047c36 */ /* 0x000fc40008000000 */
[----:B------:R1:W-:Y:S01]  /*f8bb0*/  STL.64 [R1+0x58], R6 ;  /* 0x0000580601007387 */ /* 0x0003e20000100a00 */
[----:B0-----:R-:W-:Y:S01]  /*f8bc0*/  LEA R8, P2, R15, R3, 0x1 ;  /* 0x000000030f087211 */ /* 0x001fe200078408ff */
[----:B------:R-:W-:-:S03]  /*f8bd0*/  VIADD R14, R4, UR13 ;  /* 0x0000000d040e7c36 */ /* 0x000fc60008000000 */
[-C--:B------:R-:W-:Y:S02]  /*f8be0*/  LEA.HI.X.SX32 R9, R15, R26.reuse, 0x1, P2 ;  /* 0x0000001a0f097211 */ /* 0x080fe400010f0eff */
[C---:B-1----:R-:W-:Y:S01]  /*f8bf0*/  LEA R6, P3, R5.reuse, R3, 0x1 ;  /* 0x0000000305067211 */ /* 0x042fe200078608ff */
[----:B------:R-:W-:Y:S03]  /*f8c00*/  STL.64 [R1+0x50], R28 ;  /* 0x0000501c01007387 */ /* 0x000fe60000100a00 */
[----:B------:R-:W-:Y:S01]  /*f8c10*/  LEA.HI.X.SX32 R7, R5, R26, 0x1, P3 ;  /* 0x0000001a05077211 */ /* 0x000fe200018f0eff */
[----:B------:R0:W-:Y:S01]  /*f8c20*/  STL.64 [R1+0x48], R8 ;  /* 0x0000480801007387 */ /* 0x0001e20000100a00 */
[----:B------:R-:W-:-:S03]  /*f8c30*/  VIADD R0, R14, UR14 ;  /* 0x0000000e0e007c36 */ /* 0x000fc60008000000 */
[----:B------:R-:W2:Y:S04]  /*f8c40*/  LDL R27, [R1+0x9f0] ;  /* 0x0009f000011b7983 */ /* 0x000ea80000100800 */
[----:B------:R1:W-:Y:S01]  /*f8c50*/  STL.64 [R1+0x40], R6 ;  /* 0x0000400601007387 */ /* 0x0003e20000100a00 */
[----:B0-----:R-:W-:Y:S01]  /*f8c60*/  LEA R8, P2, R4, R3, 0x1 ;  /* 0x0000000304087211 */ /* 0x001fe200078408ff */
[----:B------:R-:W-:-:S03]  /*f8c70*/  VIADD R13, R0, UR15 ;  /* 0x0000000f000d7c36 */ /* 0x000fc60008000000 */
[----:B------:R-:W-:Y:S02]  /*f8c80*/  LEA.HI.X.SX32 R9, R4, R26, 0x1, P2 ;  /* 0x0000001a04097211 */ /* 0x000fe400010f0eff */
[----:B-1----:R-:W-:-:S04]  /*f8c90*/  LEA R6, P3, R14, R3, 0x1 ;  /* 0x000000030e067211 */ /* 0x002fc800078608ff */
[-C--:B------:R-:W-:Y:S01]  /*f8ca0*/  LEA.HI.X.SX32 R7, R14, R26.reuse, 0x1, P3 ;  /* 0x0000001a0e077211 */ /* 0x080fe200018f0eff */
[----:B------:R-:W-:Y:S01]  /*f8cb0*/  STL.64 [R1+0x38], R8 ;  /* 0x0000380801007387 */ /* 0x000fe20000100a00 */
[CC--:B------:R-:W-:Y:S01]  /*f8cc0*/  LEA R10, P2, R0.reuse, R3.reuse, 0x1 ;  /* 0x00000003000a7211 */ /* 0x0c0fe200078408ff */
[C---:B------:R-:W-:Y:S02]  /*f8cd0*/  VIADD R12, R13.reuse, UR16 ;  /* 0x000000100d0c7c36 */ /* 0x040fe40008000000 */
[----:B------:R0:W-:Y:S01]  /*f8ce0*/  STL.64 [R1+0x30], R6 ;  /* 0x0000300601007387 */ /* 0x0001e20000100a00 */
[----:B------:R-:W-:Y:S01]  /*f8cf0*/  LEA.HI.X.SX32 R11, R0, R26, 0x1, P2 ;  /* 0x0000001a000b7211 */ /* 0x000fe200010f0eff */
[----:B------:R-:W-:Y:S01]  /*f8d00*/  VIADD R5, R12, UR17 ;  /* 0x000000110c057c36 */ /* 0x000fe20008000000 */
[----:B0-----:R-:W-:-:S03]  /*f8d10*/  LEA R6, P3, R13, R3, 0x1 ;  /* 0x000000030d067211 */ /* 0x001fc600078608ff */
[----:B------:R0:W-:Y:S01]  /*f8d20*/  STL.64 [R1+0x28], R10 ;  /* 0x0000280a01007387 */ /* 0x0001e20000100a00 */
[----:B------:R-:W-:Y:S01]  /*f8d30*/  LEA.HI.X.SX32 R7, R13, R26, 0x1, P3 ;  /* 0x0000001a0d077211 */ /* 0x000fe200018f0eff */
[----:B------:R-:W-:-:S04]  /*f8d40*/  VIADD R4, R5, UR18 ;  /* 0x0000001205047c36 */ /* 0x000fc80008000000 */
[----:B------:R1:W-:Y:S01]  /*f8d50*/  STL.64 [R1+0x20], R6 ;  /* 0x0000200601007387 */ /* 0x0003e20000100a00 */
[----:B0-----:R-:W-:Y:S01]  /*f8d60*/  LEA R10, P2, R12, R3, 0x1 ;  /* 0x000000030c0a7211 */ /* 0x001fe200078408ff */
[----:B------:R-:W-:-:S03]  /*f8d70*/  VIADD R0, R4, UR19 ;  /* 0x0000001304007c36 */ /* 0x000fc60008000000 */
[----:B------:R-:W-:Y:S02]  /*f8d80*/  LEA.HI.X.SX32 R11, R12, R26, 0x1, P2 ;  /* 0x0000001a0c0b7211 */ /* 0x000fe400010f0eff */
[----:B-1----:R-:W-:-:S03]  /*f8d90*/  LEA R6, P3, R5, R3, 0x1 ;  /* 0x0000000305067211 */ /* 0x002fc600078608ff */
[----:B------:R0:W-:Y:S01]  /*f8da0*/  STL.64 [R1+0x18], R10 ;  /* 0x0000180a01007387 */ /* 0x0001e20000100a00 */
[----:B------:R-:W-:Y:S01]  /*f8db0*/  LEA.HI.X.SX32 R7, R5, R26, 0x1, P3 ;  /* 0x0000001a05077211 */ /* 0x000fe200018f0eff */
[----:B------:R-:W-:Y:S02]  /*f8dc0*/  VIADD R13, R0, UR20 ;  /* 0x00000014000d7c36 */ /* 0x000fe40008000000 */
[----:B------:R-:W3:Y:S01]  /*f8dd0*/  LDL.LU R28, [R1+0x8c8] ;  /* 0x0008c800011c7983 */ /* 0x000ee20000300800 */
[----:B------:R-:W-:-:S03]  /*f8de0*/  LEA R14, P2, R4, R3, 0x1 ;  /* 0x00000003040e7211 */ /* 0x000fc600078408ff */
[----:B------:R1:W-:Y:S01]  /*f8df0*/  STL.64 [R1+0x10], R6 ;  /* 0x0000100601007387 */ /* 0x0003e20000100a00 */
[----:B------:R-:W-:Y:S01]  /*f8e00*/  LEA.HI.X.SX32 R15, R4, R26, 0x1, P2 ;  /* 0x0000001a040f7211 */ /* 0x000fe200010f0eff */
[----:B0-----:R-:W-:Y:S01]  /*f8e10*/  IMAD.MOV.U32 R10, RZ, RZ, R22 ;  /* 0x000000ffff0a7224 */ /* 0x001fe200078e0016 */
[CC--:B------:R-:W-:Y:S01]  /*f8e20*/  LEA R22, P2, R13.reuse, R3.reuse, 0x1 ;  /* 0x000000030d167211 */ /* 0x0c0fe200078408ff */
[----:B------:R-:W-:Y:S01]  /*f8e30*/  VIADD R5, R13, UR21 ;  /* 0x000000150d057c36 */ /* 0x000fe20008000000 */
[----:B-1----:R-:W-:Y:S01]  /*f8e40*/  LEA R6, P3, R0, R3, 0x1 ;  /* 0x0000000300067211 */ /* 0x002fe200078608ff */
[----:B------:R-:W-:-:S03]  /*f8e50*/  IMAD.MOV.U32 R11, RZ, RZ, R23 ;  /* 0x000000ffff0b7224 */ /* 0x000fc600078e0017 */
[-C--:B------:R-:W-:Y:S01]  /*f8e60*/  LEA.HI.X.SX32 R7, R0, R26.reuse, 0x1, P3 ;  /* 0x0000001a00077211 */ /* 0x080fe200018f0eff */
[----:B------:R-:W-:Y:S01]  /*f8e70*/  STL.64 [R1+0x8], R14 ;  /* 0x0000080e01007387 */ /* 0x000fe20000100a00 */
[-C--:B------:R-:W-:Y:S02]  /*f8e80*/  LEA.HI.X.SX32 R23, R13, R26.reuse, 0x1, P2 ;  /* 0x0000001a0d177211 */ /* 0x080fe400010f0eff */
[C---:B------:R-:W-:Y:S01]  /*f8e90*/  LEA R4, P3, R5.reuse, R3, 0x1 ;  /* 0x0000000305047211 */ /* 0x040fe200078608ff */
[----:B------:R0:W-:Y:S01]  /*f8ea0*/  STL.64 [R1], R6 ;  /* 0x0000000601007387 */ /* 0x0001e20000100a00 */
[C---:B------:R-:W-:Y:S02]  /*f8eb0*/  VIADD R12, R5.reuse, UR22 ;  /* 0x00000016050c7c36 */ /* 0x040fe40008000000 */
[----:B------:R-:W-:Y:S01]  /*f8ec0*/  LEA.HI.X.SX32 R5, R5, R26, 0x1, P3 ;  /* 0x0000001a05057211 */ /* 0x000fe200018f0eff */
[----:B------:R-:W-:Y:S01]  /*f8ed0*/  IMAD.MOV.U32 R9, RZ, RZ, R24 ;  /* 0x000000ffff097224 */ /* 0x000fe200078e0018 */
[----:B0-----:R-:W4:Y:S04]  /*f8ee0*/  LDL.LU.64 R6, [R1+0xdb8] ;  /* 0x000db80001067983 */ /* 0x001f280000300a00 */
[----:B------:R-:W4:Y:S04]  /*f8ef0*/  LDL.LU R29, [R1+0x8cc] ;  /* 0x0008cc00011d7983 */ /* 0x000f280000300800 */
[----:B------:R0:W-:Y:S01]  /*f8f00*/  STL.64 [R1+0x3ac8], R22 ;  /* 0x003ac81601007387 */ /* 0x0001e20000100a00 */
[----:B------:R-:W-:Y:S01]  /*f8f10*/  ISETP.LT.AND P2, PT, R9, UR4, !P0 ;  /* 0x0000000409007c0c */ /* 0x000fe2000c741270 */
[----:B------:R-:W-:-:S02]  /*f8f20*/  ULDC UR4, c[0x0][0x22c] ;  /* 0x00008b0000047ab9 */ /* 0x000fc40000000800 */
[----:B0-----:R-:W4:Y:S04]  /*f8f30*/  LDL.LU.64 R22, [R1+0xdc0] ;  /* 0x000dc00001167983 */ /* 0x001f280000300a00 */
[----:B------:R0:W-:Y:S04]  /*f8f40*/  STL.64 [R1+0x3ad0], R4 ;  /* 0x003ad00401007387 */ /* 0x0001e80000100a00 */
[----:B0-----:R-:W4:Y:S04]  /*f8f50*/  LDL.LU.64 R4, [R1+0xdb0] ;  /* 0x000db00001047983 */ /* 0x001f280000300a00 */
[----:B------:R-:W4:Y:S04]  /*f8f60*/  LDL.LU.64 R8, [R1+0xda8] ;  /* 0x000da80001087983 */ /* 0x000f280000300a00 */
[----:B------:R-:W4:Y:S01]  /*f8f70*/  LDL.LU R15, [R1+0xa30] ;  /* 0x000a3000010f7983 */ /* 0x000f220000300800 */
[----:B------:R-:W-:-:S04]  /*f8f80*/  LEA R24, P4, R12, R3, 0x1 ;  /* 0x000000030c187211 */ /* 0x000fc800078808ff */
[----:B------:R-:W-:-:S05]  /*f8f90*/  LEA.HI.X.SX32 R25, R12, R26, 0x1, P4 ;  /* 0x0000001a0c197211 */ /* 0x000fca00020f0eff */
[----:B------:R-:W-:Y:S04]  /*f8fa0*/  STL.64 [R1+0x3ad8], R24 ;  /* 0x003ad81801007387 */ /* 0x000fe80000100a00 */
[----:B------:R-:W4:Y:S01]  /*f8fb0*/  LDL.LU.64 R12, [R1+0xda0] ;  /* 0x000da000010c7983 */ /* 0x000f220000300a00 */
[----:B--2---:R-:W-:-:S05]  /*f8fc0*/  VIADD R3, R27, 0x98 ;  /* 0x000000981b037836 */ /* 0x004fca0000000000 */
[----:B------:R-:W-:Y:S01]  /*f8fd0*/  ISETP.LT.AND P3, PT, R3, UR4, !P0 ;  /* 0x0000000403007c0c */ /* 0x000fe2000c761270 */
[----:B---3--:R0:W-:Y:S01]  /*f8fe0*/  @P5 STG.E.U16 desc[UR8][R10.64], R28 ;  /* 0x0000001c0a005986 */ /* 0x0081e2000c101508 */
[----:B------:R-:W-:Y:S01]  /*f8ff0*/  PRMT R3, R28, 0x7632, R3 ;  /* 0x000076321c037816 */ /* 0x000fe20000000003 */
[----:B------:R-:W-:Y:S01]  /*f9000*/  VIADD R0, R27, 0x99 ;  /* 0x000000991b007836 */ /* 0x000fe20000000000 */
[----:B------:R-:W-:Y:S01]  /*f9010*/  ULDC UR4, c[0x0][0x22c] ;  /* 0x00008b0000047ab9 */ /* 0x000fe20000000800 */
[----:B0-----:R-:W2:Y:S04]  /*f9020*/  LDL.LU.64 R10, [R1+0xd98] ;  /* 0x000d9800010a7983 */ /* 0x001ea80000300a00 */
[----:B------:R-:W2:Y:S04]  /*f9030*/  LDL.LU R14, [R1+0xa34] ;  /* 0x000a3400010e7983 */ /* 0x000ea80000300800 */
[----:B----4-:R0:W-:Y:S04]  /*f9040*/  @P6 STG.E.U16 desc[UR8][R22.64], R3 ;  /* 0x0000000316006986 */ /* 0x0101e8000c101508 */
[----:B------:R1:W-:Y:S04]  /*f9050*/  @P1 STG.E.U16 desc[UR8][R6.64], R29 ;  /* 0x0000001d06001986 */ /* 0x0003e8000c101508 */
[----:B0-----:R-:W3:Y:S01]  /*f9060*/  LDL.LU.64 R22, [R1+0xd90] ;  /* 0x000d900001167983 */ /* 0x001ee20000300a00 */
[----:B------:R-:W-:-:S03]  /*f9070*/  PRMT R3, R29, 0x7632, R3 ;  /* 0x000076321d037816 */ /* 0x000fc60000000003 */
[----:B-1----:R-:W4:Y:S04]  /*f9080*/  LDL.LU.64 R6, [R1+0xd88] ;  /* 0x000d880001067983 */ /* 0x002f280000300a00 */
[----:B------:R-:W4:Y:S04]  /*f9090*/  LDL.LU R28, [R1+0xa38] ;  /* 0x000a3800011c7983 */ /* 0x000f280000300800 */
[----:B------:R0:W-:Y:S04]  /*f90a0*/  @P2 STG.E.U16 desc[UR8][R4.64], R3 ;  /* 0x0000000304002986 */ /* 0x0001e8000c101508 */
[----:B------:R1:W-:Y:S04]  /*f90b0*/  @P3 STG.E.U16 desc[UR8][R8.64], R15 ;  /* 0x0000000f08003986 */ /* 0x0003e8000c101508 */
[----:B0-----:R-:W4:Y:S04]  /*f90c0*/  LDL.LU.64 R4, [R1+0xd80] ;  /* 0x000d800001047983 */ /* 0x001f280000300a00 */
[----:B-1----:R-:W4:Y:S04]  /*f90d0*/  LDL.LU.64 R8, [R1+0xd78] ;  /* 0x000d780001087983 */ /* 0x002f280000300a00 */
[----:B------:R-:W4:Y:S01]  /*f90e0*/  LDL.LU R29, [R1+0xa3c] ;  /* 0x000a3c00011d7983 */ /* 0x000f220000300800 */
[----:B------:R-:W-:Y:S01]  /*f90f0*/  ISETP.LT.AND P4, PT, R0, UR5, !P0 ;  /* 0x0000000500007c0c */ /* 0x000fe2000c781270 */
[----:B------:R-:W-:Y:S01]  /*f9100*/  VIADD R0, R27, 0x9a ;  /* 0x0000009a1b007836 */ /* 0x000fe20000000000 */
[----:B------:R-:W-:Y:S01]  /*f9110*/  PRMT R3, R15, 0x7632, R3 ;  /* 0x000076320f037816 */ /* 0x000fe20000000003 */
[----:B------:R-:W-:-:S03]  /*f9120*/  ULDC UR5, c[0x0][0x22c] ;  /* 0x00008b0000057ab9 */ /* 0x000fc60000000800 */
[----:B------:R-:W-:Y:S01]  /*f9130*/  ISETP.LT.AND P5, PT, R0, UR4, !P0 ;  /* 0x0000000400007c0c */ /* 0x000fe2000c7a1270 */
[----:B------:R-:W-:Y:S01]  /*f9140*/  VIADD R0, R27, 0x9b ;  /* 0x0000009b1b007836 */ /* 0x000fe20000000000 */
[----:B------:R-:W-:-:S04]  /*f9150*/  ULDC UR4, c[0x0][0x22c] ;  /* 0x00008b0000047ab9 */ /* 0x000fc80000000800 */
[----:B------:R-:W-:Y:S01]  /*f9160*/  ISETP.LT.AND P6, PT, R0, UR4, !P0 ;  /* 0x0000000400007c0c */ /* 0x000fe2000c7c1270 */
[----:B------:R-:W-:Y:S01]  /*f9170*/  VIADD R0, R27, 0x9c ;  /* 0x0000009c1b007836 */ /* 0x000fe20000000000 */
[----:B------:R-:W-:-:S04]  /*f9180*/  ULDC UR4, c[0x0][0x22c] ;  /* 0x00008b0000047ab9 */ /* 0x000fc80000000800 */
[----:B------:R-:W-:Y:S01]  /*f9190*/  ISETP.LT.AND P1, PT, R0, UR4, !P0 ;  /* 0x0000000400007c0c */ /* 0x000fe2000c721270 */
[----:B------:R-:W-:Y:S01]  /*f91a0*/  VIADD R0, R27, 0x9d ;  /* 0x0000009d1b007836 */ /* 0x000fe20000000000 */
[----:B------:R-:W-:-:S04]  /*f91b0*/  ULDC UR4, c[0x0][0x22c] ;  /* 0x00008b0000047ab9 */ /* 0x000fc80000000800 */
[----:B------:R-:W-:Y:S01]  /*f91c0*/  ISETP.LT.AND P2, PT, R0, UR4, !P0 ;  /* 0x0000000400007c0c */ /* 0x000fe2000c741270 */
[C---:B------:R-:W-:Y:S01]  /*f91d0*/  VIADD R0, R27.reuse, 0x9e ;  /* 0x0000009e1b007836 */ /* 0x040fe20000000000 */
[----:B------:R-:W-:Y:S01]  /*f91e0*/  ULDC UR4, c[0x0][0x22c] ;  /* 0x00008b0000047ab9 */ /* 0x000fe20000000800 */
[----:B------:R0:W-:Y:S03]  /*f91f0*/  @P4 STG.E.U16 desc[UR8][R12.64], R3 ;  /* 0x000000030c004986 */ /* 0x0001e6000c101508 */
[----:B------:R-:W-:Y:S01]  /*f9200*/  ISETP.LT.AND P3, PT, R0, UR4, !P0 ;  /* 0x0000000400007c0c */ /* 0x000fe2000c761270 */
[----:B0-----:R-:W4:Y:S04]  /*f9210*/  LDL.LU.64 R12, [R1+0xd70] ;  /* 0x000d7000010c7983 */ /* 0x001f280000300a00 */
[----:B--2---:R0:W-:Y:S01]  /*f9220*/  @P5 STG.E.U16 desc[UR8][R10.64], R14 ;  /* 0x0000000e0a005986 */ /* 0x0041e2000c101508 */
[----:B------:R-:W-:Y:S01]  /*f9230*/  PRMT R3, R14, 0x7632, R3 ;  /* 0x000076320e037816 */ /* 0x000fe20000000003 */
[----:B------:R-:W-:Y:S01]  /*f9240*/  VIADD R0, R27, 0x9f ;  /* 0x0000009f1b007836 */ /* 0x000fe20000000000 */
[----:B------:R-:W-:Y:S01]  /*f9250*/  ULDC UR4, c[0x0][0x22c] ;  /* 0x00008b0000047ab9 */ /* 0x000fe20000000800 */
[----:B0-----:R-:W2:Y:S04]  /*f9260*/  LDL.LU.64 R10, [R1+0xd68] ;  /* 0x000d6800010a7983 */ /* 0x001ea80000300a00 */
[----:B------:R-:W2:Y:S04]  /*f9270*/  LDL.LU R15, [R1+0xa20] ;  /* 0x000a2000010f7983 */ /* 0x000ea80000300800 */
[----:B---3--:R0:W-:Y:S04]  /*f9280*/  @P6 STG.E.U16 desc[UR8][R22.64], R3 ;  /* 0x0000000316006986 */ /* 0x0081e8000c101508 */
[----:B----4-:R1:W-:Y:S04]  /*f9290*/  @P1 STG.E.U16 desc[UR8][R6.64], R28 ;  /* 0x0000001c06001986 */ /* 0x0103e8000c101508 */
        /* <DEDUP_REMOVED lines=20> */
[----:B------:R-:W-:Y:S01]  /*f93e0*/  ULDC UR4, c[0x0][0x22c] ;  /* 0x00008b0000047ab9 */ /* 0x000fe20000000800 */
[----:B------:R-:W-:-:S03]  /*f93f0*/  PRMT R3, R29, 0x7632, R3 ;  /* 0x000076321d037816 */ /* 0x000fc60000000003 */
[----:B------:R-:W-:Y:S01]  /*f9400*/  ISETP.LT.AND P2, PT, R0, UR4, !P0 ;  /* 0x0000000400007c0c */ /* 0x000fe2000c741270 */
[----:B------:R-:W-:Y:S01]  /*f9410*/  VIADD R0, R27, 0xa4 ;  /* 0x000000a41b007836 */ /* 0x000fe20000000000 */
        /* <DEDUP_REMOVED lines=11> */
[----:B----4-:R1:W-:Y:S01]  /*f94d0*/  @P1 STG.E.U16 desc[UR8][R6.64], R14 ;  /* 0x0000000e06001986 */ /* 0x0103e2000c101508 */
[----:B0-----:R-:W-:-:S03]  /*f94e0*/  PRMT R3, R14, 0x7632, R3 ;  /* 0x000076320e037816 */ /* 0x001fc60000000003 */
[----:B------:R-:W3:Y:S04]  /*f94f0*/  LDL.LU.64 R22, [R1+0xd30] ;  /* 0x000d300001167983 */ /* 0x000ee80000300a00 */
        /* <DEDUP_REMOVED lines=69> */
[----:B0-----:R-:W3:Y:S01]  /*f9950*/  LDL.LU.64 R22, [R1+0xc80] ;  /* 0x000c800001167983 */ /* 0x001ee20000300a00 */
[----:B----4-:R-:W-:-:S03]  /*f9960*/  PRMT R3, R29, 0x7632, R3 ;  /* 0x000076321d037816 */ /* 0x010fc60000000003 */
[----:B------:R0:W-:Y:S04]  /*f9970*/  @P1 STG.E.U16 desc[UR8][R6.64], R29 ;  /* 0x0000001d06001986 */ /* 0x0001e8000c101508 */
[----:B0-----:R-:W4:Y:S04]  /*f9980*/  LDL.LU.64 R6, [R1+0xc78] ;  /* 0x000c780001067983 */ /* 0x001f280000300a00 */
        /* <DEDUP_REMOVED lines=32> */
[----:B0-----:R-:W3:Y:S04]  /*f9b90*/  LDL.LU.64 R22, [R1+0xc30] ;  /* 0x000c300001167983 */ /* 0x001ee80000300a00 */
[----:B----4-:R0:W-:Y:S01]  /*f9ba0*/  @P1 STG.E.U16 desc[UR8][R6.64], R28 ;  /* 0x0000001c06001986 */ /* 0x0101e2000c101508 */
[----:B------:R-:W-:-:S03]  /*f9bb0*/  PRMT R3, R28, 0x7632, R3 ;  /* 0x000076321c037816 */ /* 0x000fc60000000003 */
        /* <DEDUP_REMOVED lines=8> */
[----:B------:R-:W-:Y:S01]  /*f9c40*/  ULDC UR4, c[0x0][0x22c] ;  /* 0x00008b0000047ab9 */ /* 0x000fe20000000800 */
[----:B------:R-:W-:-:S04]  /*f9c50*/  IADD3 R0, R27, 0xb8, RZ ;  /* 0x000000b81b007810 */ /* 0x000fc80007ffe0ff */
        /* <DEDUP_REMOVED lines=267> */
[----:B------:R-:W-:Y:S01]  /*fad10*/  ULDC UR4, c[0x0][0x22c] ;  /* 0x00008b0000047ab9 */ /* 0x000fe20000000800 */
[----:B0-----:R-:W4:Y:S04]  /*fad20*/  LDL.LU.64 R12, [R1+0x870] ;  /* 0x00087000010c7983 */ /* 0x001f280000300a00 */
[----:B--2---:R0:W-:Y:S01]  /*fad30*/  @P5 STG.E.U16 desc[UR8][R10.64], R14 ;  /* 0x0000000e0a005986 */ /* 0x0041e2000c101508 */
[----:B------:R-:W-:-:S03]  /*fad40*/  PRMT R3, R14, 0x7632, R3 ;  /* 0x000076320e037816 */ /* 0x000fc60000000003 */
        /* <DEDUP_REMOVED lines=280> */
[----:B------:R-:W-:Y:S01]  /*fbed0*/  ULDC UR4, c[0x0][0x22c] ;  /* 0x00008b0000047ab9 */ /* 0x000fe20000000800 */
[C---:B------:R-:W-:Y:S01]  /*fbee0*/  IADD3 R0, R27.reuse, 0x116, RZ ;  /* 0x000001161b007810 */ /* 0x040fe20007ffe0ff */
        /* <DEDUP_REMOVED lines=282> */
[----:B------:R-:W-:Y:S01]  /*fd090*/  ULDC UR4, c[0x0][0x22c] ;  /* 0x00008b0000047ab9 */ /* 0x000fe20000000800 */
[----:B------:R-:W-:Y:S02]  /*fd0a0*/  IADD3 R0, R27, 0x145, RZ ;  /* 0x000001451b007810 */ /* 0x000fe40007ffe0ff */
[----:B------:R-:W-:Y:S02]  /*fd0b0*/  PRMT R3, R15, 0x7632, R3 ;  /* 0x000076320f037816 */ /* 0x000fe40000000003 */
        /* <DEDUP_REMOVED lines=283> */
[----:B------:R-:W-:-:S04]  /*fe270*/  IADD3 R0, R27, 0x174, RZ ;  /* 0x000001741b007810 */ /* 0x000fc80007ffe0ff */
        /* <DEDUP_REMOVED lines=600> */
[----:B0-----:R-:W4:Y:S01]  /*100800*/  LDL.LU.64 R4, [R1+0xd0] ;  /* 0x0000d00001047983 */ /* 0x001f220000300a00 */
[----:B------:R-:W-:-:S03]  /*100810*/  PRMT R3, R29, 0x7632, R3 ;  /* 0x000076321d037816 */ /* 0x000fc60000000003 */
[----:B-1----:R-:W4:Y:S04]  /*100820*/  LDL.LU.64 R28, [R1+0xc8] ;  /* 0x0000c800011c7983 */ /* 0x002f280000300a00 */
[----:B------:R-:W4:Y:S01]  /*100830*/  LDL.LU R8, [R1+0xcd8] ;  /* 0x000cd80001087983 */ /* 0x000f220000300800 */
[----:B------:R-:W-:Y:S01]  /*100840*/  ISETP.LT.AND P4, PT, R0, UR4, !P0 ;  /* 0x0000000400007c0c */ /* 0x000fe2000c781270 */
[C---:B------:R-:W-:Y:S01]  /*100850*/  VIADD R0, R27.reuse, 0x1d8 ;  /* 0x000001d81b007836 */ /* 0x040fe20000000000 */
[----:B------:R-:W-:Y:S01]  /*100860*/  ULDC UR4, c[0x0][0x22c] ;  /* 0x00008b0000047ab9 */ /* 0x000fe20000000800 */
[----:B------:R-:W4:Y:S03]  /*100870*/  LDL.LU.64 R24, [R1+0xc0] ;  /* 0x0000c00001187983 */ /* 0x000f260000300a00 */
        /* <DEDUP_REMOVED lines=12> */
[----:B------:R0:W-:Y:S03]  /*100940*/  @P4 STG.E.U16 desc[UR8][R12.64], R3 ;  /* 0x000000030c004986 */ /* 0x0001e6000c101508 */
[----:B------:R-:W-:Y:S01]  /*100950*/  ISETP.LT.AND P3, PT, R0, UR4, !P0 ;  /* 0x0000000400007c0c */ /* 0x000fe2000c761270 */
[----:B--2---:R1:W-:Y:S01]  /*100960*/  @P5 STG.E.U16 desc[UR8][R10.64], R15 ;  /* 0x0000000f0a005986 */ /* 0x0043e2000c101508 */
[----:B0-----:R-:W-:Y:S01]  /*100970*/  PRMT R3, R15, 0x7632, R3 ;  /* 0x000076320f037816 */ /* 0x001fe20000000003 */
[----:B------:R-:W-:Y:S01]  /*100980*/  VIADD R0, R27, 0x1dd ;  /* 0x000001dd1b007836 */ /* 0x000fe20000000000 */
[----:B------:R-:W-:Y:S01]  /*100990*/  ULDC UR4, c[0x0][0x22c] ;  /* 0x00008b0000047ab9 */ /* 0x000fe20000000800 */
[----:B-1----:R-:W2:Y:S04]  /*1009a0*/  LDL.LU.64 R10, [R1+0xb8] ;  /* 0x0000b800010a7983 */ /* 0x002ea80000300a00 */
[----:B------:R-:W2:Y:S04]  /*1009b0*/  LDL.LU R9, [R1+0xcdc] ;  /* 0x000cdc0001097983 */ /* 0x000ea80000300800 */
[----:B---3--:R0:W-:Y:S04]  /*1009c0*/  @P6 STG.E.U16 desc[UR8][R22.64], R3 ;  /* 0x0000000316006986 */ /* 0x0081e8000c101508 */
[----:B0-----:R-:W3:Y:S04]  /*1009d0*/  LDL.LU.64 R22, [R1+0xb0] ;  /* 0x0000b00001167983 */ /* 0x001ee80000300a00 */
[----:B----4-:R0:W-:Y:S01]  /*1009e0*/  @P1 STG.E.U16 desc[UR8][R6.64], R14 ;  /* 0x0000000e06001986 */ /* 0x0101e2000c101508 */
[----:B------:R-:W-:-:S03]  /*1009f0*/  PRMT R3, R14, 0x7632, R3 ;  /* 0x000076320e037816 */ /* 0x000fc60000000003 */
[----:B0-----:R-:W4:Y:S04]  /*100a00*/  LDL.LU.64 R6, [R1+0xa8] ;  /* 0x0000a80001067983 */ /* 0x001f280000300a00 */
[----:B------:R-:W4:Y:S04]  /*100a10*/  LDL.LU R15, [R1+0xcf0] ;  /* 0x000cf000010f7983 */ /* 0x000f280000300800 */
[----:B------:R-:W-:Y:S04]  /*100a20*/  @P2 STG.E.U16 desc[UR8][R4.64], R3 ;  /* 0x0000000304002986 */ /* 0x000fe8000c101508 */
[----:B------:R0:W-:Y:S04]  /*100a30*/  @P3 STG.E.U16 desc[UR8][R28.64], R8 ;  /* 0x000000081c003986 */ /* 0x0001e8000c101508 */
[----:B0-----:R-:W4:Y:S01]  /*100a40*/  LDL.LU.64 R28, [R1+0xa0] ;  /* 0x0000a000011c7983 */ /* 0x001f220000300a00 */
[----:B------:R-:W-:Y:S01]  /*100a50*/  ISETP.LT.AND P4, PT, R0, UR4, !P0 ;  /* 0x0000000400007c0c */ /* 0x000fe2000c781270 */
[C---:B------:R-:W-:Y:S01]  /*100a60*/  VIADD R0, R27.reuse, 0x1de ;  /* 0x000001de1b007836 */ /* 0x040fe20000000000 */
[----:B------:R-:W-:Y:S01]  /*100a70*/  ULDC UR4, c[0x0][0x22c] ;  /* 0x00008b0000047ab9 */ /* 0x000fe20000000800 */
[----:B------:R-:W-:Y:S01]  /*100a80*/  PRMT R3, R8, 0x7632, R3 ;  /* 0x0000763208037816 */ /* 0x000fe20000000003 */
[----:B------:R-:W4:Y:S02]  /*100a90*/  LDL.LU.64 R12, [R1+0x98] ;  /* 0x00009800010c7983 */ /* 0x000f240000300a00 */
[----:B------:R-:W-:Y:S01]  /*100aa0*/  ISETP.LT.AND P5, PT, R0, UR4, !P0 ;  /* 0x0000000400007c0c */ /* 0x000fe2000c7a1270 */
[C---:B------:R-:W-:Y:S01]  /*100ab0*/  VIADD R0, R27.reuse, 0x1df ;  /* 0x000001df1b007836 */ /* 0x040fe20000000000 */
[----:B------:R-:W-:Y:S01]  /*100ac0*/  ULDC UR4, c[0x0][0x22c] ;  /* 0x00008b0000047ab9 */ /* 0x000fe20000000800 */
[----:B------:R-:W4:Y:S03]  /*100ad0*/  LDL.LU R5, [R1+0xcf4] ;  /* 0x000cf40001057983 */ /* 0x000f260000300800 */
        /* <DEDUP_REMOVED lines=14> */
[----:B------:R-:W2:Y:S04]  /*100bc0*/  LDL.LU.64 R8, [R1+0x88] ;  /* 0x0000880001087983 */ /* 0x000ea80000300a00 */
        /* <DEDUP_REMOVED lines=8> */
[----:B0-----:R-:W4:Y:S01]  /*100c50*/  LDL.LU.64 R28, [R1+0x70] ;  /* 0x00007000011c7983 */ /* 0x001f220000300a00 */
        /* <DEDUP_REMOVED lines=18> */
[----:B------:R1:W-:Y:S04]  /*100d80*/  @P4 STG.E.U16 desc[UR8][R24.64], R3 ;  /* 0x0000000318004986 */ /* 0x0003e8000c101508 */
[----:B0-----:R-:W4:Y:S01]  /*100d90*/  LDL.LU.64 R12, [R1+0x60] ;  /* 0x00006000010c7983 */ /* 0x001f220000300a00 */
[----:B------:R-:W-:Y:S01]  /*100da0*/  VIADD R0, R27, 0x1e8 ;  /* 0x000001e81b007836 */ /* 0x000fe20000000000 */
[----:B------:R-:W-:-:S02]  /*100db0*/  ULDC UR4, c[0x0][0x22c] ;  /* 0x00008b0000047ab9 */ /* 0x000fc40000000800 */
[----:B------:R-:W4:Y:S04]  /*100dc0*/  LDL.LU R15, [R1+0xd20] ;  /* 0x000d2000010f7983 */ /* 0x000f280000300800 */
[----:B-1----:R-:W4:Y:S04]  /*100dd0*/  LDL.LU.64 R24, [R1+0x68] ;  /* 0x0000680001187983 */ /* 0x002f280000300a00 */
[----:B------:R-:W4:Y:S01]  /*100de0*/  LDL.LU R5, [R1+0xd24] ;  /* 0x000d240001057983 */ /* 0x000f220000300800 */
[----:B--2---:R-:W-:-:S03]  /*100df0*/  PRMT R3, R4, 0x7632, R3 ;  /* 0x0000763204037816 */ /* 0x004fc60000000003 */
[----:B------:R0:W-:Y:S04]  /*100e00*/  @P5 STG.E.U16 desc[UR8][R8.64], R4 ;  /* 0x0000000408005986 */ /* 0x0001e8000c101508 */
[----:B0-----:R-:W2:Y:S04]  /*100e10*/  LDL.LU.64 R8, [R1+0x3af0] ;  /* 0x003af00001087983 */ /* 0x001ea80000300a00 */
[----:B---3--:R0:W-:Y:S04]  /*100e20*/  @P6 STG.E.U16 desc[UR8][R22.64], R3 ;  /* 0x0000000316006986 */ /* 0x0081e8000c101508 */
[----:B0-----:R-:W3:Y:S01]  /*100e30*/  LDL.LU R22, [R1+0xd28] ;  /* 0x000d280001167983 */ /* 0x001ee20000300800 */
[----:B----4-:R-:W-:-:S03]  /*100e40*/  PRMT R3, R14, 0x7632, R3 ;  /* 0x000076320e037816 */ /* 0x010fc60000000003 */
[----:B------:R0:W-:Y:S04]  /*100e50*/  @P1 STG.E.U16 desc[UR8][R6.64], R14 ;  /* 0x0000000e06001986 */ /* 0x0001e8000c101508 */
[----:B0-----:R-:W4:Y:S04]  /*100e60*/  LDL.LU.64 R6, [R1+0x3ae8] ;  /* 0x003ae80001067983 */ /* 0x001f280000300a00 */
[----:B------:R0:W-:Y:S04]  /*100e70*/  @P2 STG.E.U16 desc[UR8][R28.64], R3 ;  /* 0x000000031c002986 */ /* 0x0001e8000c101508 */
[----:B0-----:R-:W2:Y:S04]  /*100e80*/  LDL.LU.64 R28, [R1+0x3ae0] ;  /* 0x003ae000011c7983 */ /* 0x001ea80000300a00 */
[----:B------:R-:W3:Y:S01]  /*100e90*/  LDL.LU R23, [R1+0xd2c] ;  /* 0x000d2c0001177983 */ /* 0x000ee20000300800 */
        /* <DEDUP_REMOVED lines=18> */
[----:B------:R-:W-:Y:S01]  /*100fc0*/  @P3 STG.E.U16 desc[UR8][R12.64], R15 ;  /* 0x0000000f0c003986 */ /* 0x000fe2000c101508 */
[----:B------:R-:W-:Y:S02]  /*100fd0*/  PRMT R3, R15, 0x7632, R3 ;  /* 0x000076320f037816 */ /* 0x000fe40000000003 */
[----:B------:R-:W-:Y:S01]  /*100fe0*/  ISETP.LT.AND P3, PT, R0, UR4, !P0 ;  /* 0x0000000400007c0c */ /* 0x000fe2000c761270 */
[C---:B------:R-:W-:Y:S01]  /*100ff0*/  VIADD R0, R27.reuse, 0x1ef ;  /* 0x000001ef1b007836 */ /* 0x040fe20000000000 */
[----:B------:R-:W-:Y:S01]  /*101000*/  ULDC UR4, c[0x0][0x22c] ;  /* 0x00008b0000047ab9 */ /* 0x000fe20000000800 */
[----:B------:R0:W-:Y:S03]  /*101010*/  @P4 STG.E.U16 desc[UR8][R24.64], R3 ;  /* 0x0000000318004986 */ /* 0x0001e6000c101508 */
[----:B------:R-:W-:Y:S01]  /*101020*/  ISETP.LT.AND P4, PT, R0, UR4, !P0 ;  /* 0x0000000400007c0c */ /* 0x000fe2000c781270 */
[----:B------:R-:W-:Y:S01]  /*101030*/  VIADD R0, R27, 0x1f0 ;  /* 0x000001f01b007836 */ /* 0x000fe20000000000 */
[----:B------:R-:W-:Y:S01]  /*101040*/  ULDC UR4, c[0x0][0x22c] ;  /* 0x00008b0000047ab9 */ /* 0x000fe20000000800 */
[----:B------:R-:W1:Y:S01]  /*101050*/  LDS.128 R12, [R2] ;  /* 0x00000000020c7984 */ /* 0x000e620000000c00 */
[----:B0-----:R-:W-:-:S03]  /*101060*/  PRMT R3, R5, 0x7632, R3 ;  /* 0x0000763205037816 */ /* 0x001fc60000000003 */
[----:B--2---:R0:W-:Y:S01]  /*101070*/  @P5 STG.E.U16 desc[UR8][R28.64], R5 ;  /* 0x000000051c005986 */ /* 0x0041e2000c101508 */
[----:B------:R-:W-:Y:S01]  /*101080*/  ISETP.LT.AND P5, PT, R0, UR4, !P0 ;  /* 0x0000000400007c0c */ /* 0x000fe2000c7a1270 */
[----:B------:R-:W-:Y:S01]  /*101090*/  VIADD R0, R27, 0x1f1 ;  /* 0x000001f11b007836 */ /* 0x000fe20000000000 */
[----:B------:R-:W-:Y:S01]  /*1010a0*/  ULDC UR4, c[0x0][0x22c] ;  /* 0x00008b0000047ab9 */ /* 0x000fe20000000800 */
[----:B----4-:R2:W-:Y:S04]  /*1010b0*/  @P6 STG.E.U16 desc[UR8][R6.64], R3 ;  /* 0x0000000306006986 */ /* 0x0105e8000c101508 */
[----:B0-----:R-:W4:Y:S04]  /*1010c0*/  LDL.LU.64 R28, [R1+0x50] ;  /* 0x00005000011c7983 */ /* 0x001f280000300a00 */
[----:B------:R-:W4:Y:S04]  /*1010d0*/  LDL.LU.64 R26, [R1+0x48] ;  /* 0x00004800011a7983 */ /* 0x000f280000300a00 */
[----:B--2---:R-:W2:Y:S01]  /*1010e0*/  LDL.LU R7, [R1+0x9f0] ;  /* 0x0009f00001077983 */ /* 0x004ea20000300800 */
[----:B---3--:R-:W-:-:S03]  /*1010f0*/  PRMT R3, R22, 0x7632, R3 ;  /* 0x0000763216037816 */ /* 0x008fc60000000003 */
[----:B------:R-:W-:Y:S04]  /*101100*/  @P1 STG.E.U16 desc[UR8][R8.64], R22 ;  /* 0x0000001608001986 */ /* 0x000fe8000c101508 */
[----:B------:R-:W-:Y:S04]  /*101110*/  @P2 STG.E.U16 desc[UR8][R10.64], R3 ;  /* 0x000000030a002986 */ /* 0x000fe8000c101508 */
[----:B------:R0:W-:Y:S01]  /*101120*/  @P3 STG.E.U16 desc[UR8][R16.64], R23 ;  /* 0x0000001710003986 */ /* 0x0001e2000c101508 */
[----:B------:R-:W-:Y:S01]  /*101130*/  ISETP.LT.AND P6, PT, R0, UR4, !P0 ;  /* 0x0000000400007c0c */ /* 0x000fe2000c7c1270 */
[----:B------:R-:W-:-:S02]  /*101140*/  ULDC UR4, c[0x0][0x22c] ;  /* 0x00008b0000047ab9 */ /* 0x000fc40000000800 */
[----:B------:R-:W3:Y:S04]  /*101150*/  LDS.128 R8, [R2+0x400] ;  /* 0x0004000002087984 */ /* 0x000ee80000000c00 */
[----:B0-----:R-:W3:Y:S04]  /*101160*/  LDL.LU.64 R16, [R1+0x58] ;  /* 0x0000580001107983 */ /* 0x001ee80000300a00 */
[----:B------:R-:W4:Y:S01]  /*101170*/  LDL.LU.64 R24, [R1+0x40] ;  /* 0x0000400001187983 */ /* 0x000f220000300a00 */
[----:B------:R-:W-:-:S03]  /*101180*/  PRMT R3, R23, 0x7632, R3 ;  /* 0x0000763217037816 */ /* 0x000fc60000000003 */
[----:B------:R-:W4:Y:S04]  /*101190*/  LDL.LU.64 R4, [R1+0x38] ;  /* 0x0000380001047983 */ /* 0x000f280000300a00 */
[----:B------:R-:W4:Y:S04]  /*1011a0*/  LDL.LU.64 R22, [R1+0x30] ;  /* 0x0000300001167983 */ /* 0x000f280000300a00 */
[----:B------:R-:W-:Y:S04]  /*1011b0*/  @P4 STG.E.U16 desc[UR8][R18.64], R3 ;  /* 0x0000000312004986 */ /* 0x000fe8000c101508 */
[----:B-1----:R0:W-:Y:S02]  /*1011c0*/  @P5 STG.E.U16 desc[UR8][R20.64], R12 ;  /* 0x0000000c14005986 */ /* 0x0021e4000c101508 */
[----:B0-----:R-:W-:-:S02]  /*1011d0*/  PRMT R12, R12, 0x7632, R12 ;  /* 0x000076320c0c7816 */ /* 0x001fc4000000000c */
[----:B------:R-:W4:Y:S04]  /*1011e0*/  LDL.LU.64 R20, [R1+0x20] ;  /* 0x0000200001147983 */ /* 0x000f280000300a00 */
[----:B------:R-:W4:Y:S01]  /*1011f0*/  LDL.LU.64 R18, [R1+0x18] ;  /* 0x0000180001127983 */ /* 0x000f220000300a00 */
[----:B------:R-:W-:Y:S01]  /*101200*/  PRMT R3, R15, 0x7632, R3 ;  /* 0x000076320f037816 */ /* 0x000fe20000000003 */
[----:B--2---:R-:W-:-:S05]  /*101210*/  VIADD R0, R7, 0x1f2 ;  /* 0x000001f207007836 */ /* 0x004fca0000000000 */
        /* <DEDUP_REMOVED lines=12> */
[----:B---3--:R0:W-:Y:S03]  /*1012e0*/  @P6 STG.E.U16 desc[UR8][R16.64], R12 ;  /* 0x0000000c10006986 */ /* 0x0081e6000c101508 */
[----:B------:R-:W-:Y:S01]  /*1012f0*/  ISETP.LT.AND P5, PT, R0, UR4, !P0 ;  /* 0x0000000400007c0c */ /* 0x000fe2000c7a1270 */
[----:B----4-:R1:W-:Y:S04]  /*101300*/  @P1 STG.E.U16 desc[UR8][R28.64], R13 ;  /* 0x0000000d1c001986 */ /* 0x0103e8000c101508 */
[----:B0-----:R-:W2:Y:S01]  /*101310*/  LDL.LU.64 R16, [R1+0x10] ;  /* 0x0000100001107983 */ /* 0x001ea20000300a00 */
[----:B------:R-:W-:Y:S01]  /*101320*/  VIADD R0, R7, 0x1f7 ;  /* 0x000001f707007836 */ /* 0x000fe20000000000 */
[----:B------:R-:W-:Y:S01]  /*101330*/  ULDC UR4, c[0x0][0x22c] ;  /* 0x00008b0000047ab9 */ /* 0x000fe20000000800 */
[----:B-1----:R-:W-:Y:S01]  /*101340*/  PRMT R13, R13, 0x7632, R13 ;  /* 0x000076320d0d7816 */ /* 0x002fe2000000000d */
[----:B------:R-:W3:Y:S04]  /*101350*/  LDL.LU.64 R28, [R1+0x8] ;  /* 0x00000800011c7983 */ /* 0x000ee80000300a00 */
[----:B------:R0:W-:Y:S04]  /*101360*/  @P2 STG.E.U16 desc[UR8][R26.64], R13 ;  /* 0x0000000d1a002986 */ /* 0x0001e8000c101508 */
[----:B------:R1:W-:Y:S04]  /*101370*/  @P3 STG.E.U16 desc[UR8][R24.64], R14 ;  /* 0x0000000e18003986 */ /* 0x0003e8000c101508 */
[----:B0-----:R-:W4:Y:S01]  /*101380*/  LDL.LU.64 R26, [R1] ;  /* 0x00000000011a7983 */ /* 0x001f220000300a00 */
[----:B-1----:R-:W-:-:S03]  /*101390*/  PRMT R14, R14, 0x7632, R14 ;  /* 0x000076320e0e7816 */ /* 0x002fc6000000000e */
[----:B------:R0:W5:Y:S04]  /*1013a0*/  LDL.LU.64 R24, [R1+0x3ad8] ;  /* 0x003ad80001187983 */ /* 0x0001680000300a00 */
[----:B------:R1:W-:Y:S04]  /*1013b0*/  @P4 STG.E.U16 desc[UR8][R4.64], R14 ;  /* 0x0000000e04004986 */ /* 0x0003e8000c101508 */
[----:B------:R0:W-:Y:S04]  /*1013c0*/  @P5 STG.E.U16 desc[UR8][R22.64], R15 ;  /* 0x0000000f16005986 */ /* 0x0001e8000c101508 */
[----:B-1----:R-:W4:Y:S04]  /*1013d0*/  LDL.LU.64 R4, [R1+0x3ad0] ;  /* 0x003ad00001047983 */ /* 0x002f280000300a00 */
[----:B0-----:R-:W4:Y:S04]  /*1013e0*/  LDL.LU.64 R22, [R1+0x3ac8] ;  /* 0x003ac80001167983 */ /* 0x001f280000300a00 */
[----:B------:R-:W2:Y:S01]  /*1013f0*/  LDL.LU.64 R14, [R1+0x28] ;  /* 0x00002800010e7983 */ /* 0x000ea20000300a00 */
        /* <DEDUP_REMOVED lines=18> */
[C---:B------:R-:W-:Y:S01]  /*101520*/  VIADD R2, R7.reuse, 0x1ff ;  /* 0x000001ff07027836 */ /* 0x040fe20000000000 */
[----:B------:R-:W-:Y:S01]  /*101530*/  PRMT R6, R8, 0x7632, R6 ;  /* 0x0000763208067816 */ /* 0x000fe20000000006 */
[----:B--2---:R0:W-:Y:S01]  /*101540*/  @P6 STG.E.U16 desc[UR8][R14.64], R3 ;  /* 0x000000030e006986 */ /* 0x0041e2000c101508 */
[----:B------:R-:W-:Y:S01]  /*101550*/  ISETP.LT.AND P6, PT, R0, UR4, !P0 ;  /* 0x0000000400007c0c */ /* 0x000fe2000c7c1270 */
[----:B------:R-:W-:Y:S01]  /*101560*/  VIADD R0, R7, 0x1fe ;  /* 0x000001fe07007836 */ /* 0x000fe20000000000 */
[----:B------:R-:W-:Y:S01]  /*101570*/  ULDC UR4, c[0x0][0x22c] ;  /* 0x00008b0000047ab9 */ /* 0x000fe20000000800 */
[----:B------:R0:W-:Y:S01]  /*101580*/  @P1 STG.E.U16 desc[UR8][R20.64], R8 ;  /* 0x0000000814001986 */ /* 0x0001e2000c101508 */
[----:B------:R-:W-:-:S02]  /*101590*/  ISETP.LT.AND P1, PT, R2, UR5, !P0 ;  /* 0x0000000502007c0c */ /* 0x000fc4000c721270 */
[----:B------:R-:W-:Y:S02]  /*1015a0*/  ISETP.LT.AND P0, PT, R0, UR4, !P0 ;  /* 0x0000000400007c0c */ /* 0x000fe4000c701270 */
[----:B------:R-:W-:Y:S01]  /*1015b0*/  PRMT R0, R9, 0x7632, R0 ;  /* 0x0000763209007816 */ /* 0x000fe20000000000 */
[----:B------:R0:W-:Y:S01]  /*1015c0*/  @P2 STG.E.U16 desc[UR8][R18.64], R6 ;  /* 0x0000000612002986 */ /* 0x0001e2000c101508 */
[----:B------:R-:W-:-:S03]  /*1015d0*/  PRMT R2, R10, 0x7632, R2 ;  /* 0x000076320a027816 */ /* 0x000fc60000000002 */
[----:B------:R0:W-:Y:S04]  /*1015e0*/  @P3 STG.E.U16 desc[UR8][R16.64], R9 ;  /* 0x0000000910003986 */ /* 0x0001e8000c101508 */
[----:B---3--:R0:W-:Y:S04]  /*1015f0*/  @P4 STG.E.U16 desc[UR8][R28.64], R0 ;  /* 0x000000001c004986 */ /* 0x0081e8000c101508 */
[----:B----4-:R0:W-:Y:S04]  /*101600*/  @P5 STG.E.U16 desc[UR8][R26.64], R10 ;  /* 0x0000000a1a005986 */ /* 0x0101e8000c101508 */
[----:B------:R0:W-:Y:S04]  /*101610*/  @P6 STG.E.U16 desc[UR8][R22.64], R2 ;  /* 0x0000000216006986 */ /* 0x0001e8000c101508 */
[----:B------:R0:W-:Y:S01]  /*101620*/  @P0 STG.E.U16 desc[UR8][R4.64], R11 ;  /* 0x0000000b04000986 */ /* 0x0001e2000c101508 */
[----:B------:R-:W-:Y:S05]  /*101630*/  @!P1 EXIT ;  /* 0x000000000000994d */ /* 0x000fea0003800000 */
[----:B------:R-:W-:-:S05]  /*101640*/  PRMT R12, R11, 0x7632, R12 ;  /* 0x000076320b0c7816 */ /* 0x000fca000000000c */
[----:B-----5:R-:W-:Y:S01]  /*101650*/  STG.E.U16 desc[UR8][R24.64], R12 ;  /* 0x0000000c18007986 */ /* 0x020fe2000c101508 */
[----:B------:R-:W-:Y:S05]  /*101660*/  EXIT ;  /* 0x000000000000794d */ /* 0x000fea0003800000 */
.L_x_2:
[----:B------:R-:W-:-:S00]  /*101670*/  BRA `(.L_x_2) ;  /* 0xfffffffc00fc7947 */ /* 0x000fc0000383ffff */
[----:B------:R-:W-:-:S00]  /*101680*/  NOP ;  /* 0x0000000000007918 */ /* 0x000fc00000000000 */
[----:B------:R-:W-:-:S00]  /*101690*/  NOP ;  /* 0x0000000000007918 */ /* 0x000fc00000000000 */
[----:B------:R-:W-:-:S00]  /*1016a0*/  NOP ;  /* 0x0000000000007918 */ /* 0x000fc00000000000 */
[----:B------:R-:W-:-:S00]  /*1016b0*/  NOP ;  /* 0x0000000000007918 */ /* 0x000fc00000000000 */
[----:B------:R-:W-:-:S00]  /*1016c0*/  NOP ;  /* 0x0000000000007918 */ /* 0x000fc00000000000 */
[----:B------:R-:W-:-:S00]  /*1016d0*/  NOP ;  /* 0x0000000000007918 */ /* 0x000fc00000000000 */
[----:B------:R-:W-:-:S00]  /*1016e0*/  NOP ;  /* 0x0000000000007918 */ /* 0x000fc00000000000 */
[----:B------:R-:W-:-:S00]  /*1016f0*/  NOP ;  /* 0x0000000000007918 */ /* 0x000fc00000000000 */
.L_x_3:


//--------------------- .nv.shared.matmul_kernel  --------------------------
	.section	.nv.shared.matmul_kernel,"aw",@nobits
	.sectionflags	@""
	.align	16
	.zero		1024


//--------------------- .nv.shared.reserved.0     --------------------------
	.section	.nv.shared.reserved.0,"aw",@nobits
	.weak		__nv_reservedSMEM_offset_0_alias
	.size		__nv_reservedSMEM_offset_0_alias, 0, 0
	.other		__nv_reservedSMEM_offset_0_alias,@"STO_CUDA_RESERVED_SHARED STV_DEFAULT"
__nv_reservedSMEM_offset_0_alias:
	.zero		0


//--------------------- .nv.constant0.matmul_kernel --------------------------
	.section	.nv.constant0.matmul_kernel,"a",@progbits
	.sectionflags	@""
	.align	4
.nv.constant0.matmul_kernel:
	.zero		608


//--------------------- SYMBOLS --------------------------

	.type		.nv.reservedSmem.offset0,@object
	.size		.nv.reservedSmem.offset0,0x4
